def matmul_kernel(
    a_ptr,
    b_ptr,
    c_ptr,
    M,
    N,
    K,
    stride_am,
    stride_ak,
    stride_bk,
    stride_bn,
    stride_cm,
    stride_cn,
    BLOCK_M: tl.constexpr,
    BLOCK_N: tl.constexpr,
    BLOCK_K: tl.constexpr,
    GROUP_M: tl.constexpr,
):
    pid = tl.program_id(axis=0)
    num_pid_m = tl.cdiv(M, BLOCK_M)
    num_pid_n = tl.cdiv(N, BLOCK_N)
    num_pid_in_group = GROUP_M * num_pid_n
    group_id = pid // num_pid_in_group
    first_pid_m = group_id * GROUP_M
    group_size_m = min(num_pid_m - first_pid_m, GROUP_M)
    pid_m = first_pid_m + ((pid % num_pid_in_group) % group_size_m)
    pid_n = (pid % num_pid_in_group) // group_size_m

    offs_am = (pid_m * BLOCK_M + tl.arange(0, BLOCK_M)) % M
    offs_bn = (pid_n * BLOCK_N + tl.arange(0, BLOCK_N)) % N
    offs_k = tl.arange(0, BLOCK_K)
    a_ptrs = a_ptr + offs_am[:, None] * stride_am + offs_k[None, :] * stride_ak
    b_ptrs = b_ptr + offs_k[:, None] * stride_bk + offs_bn[None, :] * stride_bn

    acc = tl.zeros((BLOCK_M, BLOCK_N), dtype=tl.float32)
    for kk in range(0, tl.cdiv(K, BLOCK_K)):
        a = tl.load(a_ptrs, mask=offs_k[None, :] < K - kk * BLOCK_K, other=0.0)
        b = tl.load(b_ptrs, mask=offs_k[:, None] < K - kk * BLOCK_K, other=0.0)
        acc = tl.dot(a, b, acc)
        a_ptrs += BLOCK_K * stride_ak
        b_ptrs += BLOCK_K * stride_bk

    c = acc.to(c_ptr.dtype.element_ty)
    offs_cm = pid_m * BLOCK_M + tl.arange(0, BLOCK_M)
    offs_cn = pid_n * BLOCK_N + tl.arange(0, BLOCK_N)
    c_ptrs = c_ptr + offs_cm[:, None] * stride_cm + offs_cn[None, :] * stride_cn
    mask = (offs_cm[:, None] < M) & (offs_cn[None, :] < N)
    tl.store(c_ptrs, c, mask=mask)

# config = {"BLOCK_K": 128, "BLOCK_M": 64, "BLOCK_N": 512, "GROUP_M": 8, "arch": "sm_100", "dtype": "bf16", "num_ctas": 1, "num_stages": 3, "num_warps": 16}
# arch = sm_100


// ===== COMPILED SASS (sm_100a) =====

	.target	sm_100a

	.elftype	@"ET_EXEC"


//--------------------- .note.nv.tkinfo           --------------------------
	.section	.note.nv.tkinfo,"",@"SHT_NOTE"
	.sectionflags	@"SHF_NOTE_NV_TKINFO"
	.tkinfo
        /*0018*/ 	.word	0x00000081
        /*0030*/ 	.string	""
        /*0030*/ 	.string	"ptxas-blackwell"
        /*0030*/ 	.string	"Cuda compilation tools, release 12.9, V12.9.86"
        /*0030*/ 	.string	"Build cuda_12.9.r12.9/compiler.36037853_0"
        /*0030*/ 	.string	"-v  -suppress-debug-info  -lineinfo  -arch sm_100a "



//--------------------- .note.nv.cuver            --------------------------
	.section	.note.nv.cuver,"",@"SHT_NOTE"
	.sectionflags	@"SHF_NOTE_NV_CUVER"
        /*0018*/ 	.short	0x0001
        /*001a*/ 	.short	0x0064
        /*001c*/ 	.short	0x0001
        /*001e*/ 	.short	0x0000
        /*0020*/ 	.short	0x0001
        /*0022*/ 	.short	0x0000


//--------------------- .nv.info                  --------------------------
	.section	.nv.info,"",@"SHT_CUDA_INFO"
	.align	4


	//----- nvinfo : EIATTR_REGCOUNT
	.align		4
        /*0000*/ 	.byte	0x04, 0x2f
        /*0002*/ 	.short	(.L_1 - .L_0)
	.align		4
.L_0:
        /*0004*/ 	.word	index@(matmul_kernel)
        /*0008*/ 	.word	0x00000020


	//----- nvinfo : EIATTR_FRAME_SIZE
	.align		4
.L_1:
        /*000c*/ 	.byte	0x04, 0x11
        /*000e*/ 	.short	(.L_3 - .L_2)
	.align		4
.L_2:
        /*0010*/ 	.word	index@(matmul_kernel)
        /*0014*/ 	.word	0x00001418


	//----- nvinfo : EIATTR_MIN_STACK_SIZE
	.align		4
.L_3:
        /*0018*/ 	.byte	0x04, 0x12
        /*001a*/ 	.short	(.L_5 - .L_4)
	.align		4
.L_4:
        /*001c*/ 	.word	index@(matmul_kernel)
        /*0020*/ 	.word	0x00001418
.L_5:


//--------------------- .nv.info.matmul_kernel    --------------------------
	.section	.nv.info.matmul_kernel,"",@"SHT_CUDA_INFO"
	.sectionflags	@""
	.align	4


	//----- nvinfo : EIATTR_CUDA_API_VERSION
	.align		4
        /*0000*/ 	.byte	0x04, 0x37
        /*0002*/ 	.short	(.L_7 - .L_6)
.L_6:
        /*0004*/ 	.word	0x00000081


	//----- nvinfo : EIATTR_KPARAM_INFO
	.align		4
.L_7:
        /*0008*/ 	.byte	0x04, 0x17
        /*000a*/ 	.short	(.L_9 - .L_8)
.L_8:
        /*000c*/ 	.word	0x00000000
        /*0010*/ 	.short	0x000d
        /*0012*/ 	.short	0x0048
        /*0014*/ 	.byte	0x00, 0xf4, 0x21, 0x00


	//----- nvinfo : EIATTR_KPARAM_INFO
	.align		4
.L_9:
        /*0018*/ 	.byte	0x04, 0x17
        /*001a*/ 	.short	(.L_11 - .L_10)
.L_10:
        /*001c*/ 	.word	0x00000000
        /*0020*/ 	.short	0x000c
        /*0022*/ 	.short	0x0040
        /*0024*/ 	.byte	0x00, 0xf4, 0x21, 0x00


	//----- nvinfo : EIATTR_KPARAM_INFO
	.align		4
.L_11:
        /*0028*/ 	.byte	0x04, 0x17
        /*002a*/ 	.short	(.L_13 - .L_12)
.L_12:
        /*002c*/ 	.word	0x00000000
        /*0030*/ 	.short	0x000b
        /*0032*/ 	.short	0x0038
        /*0034*/ 	.byte	0x00, 0xf0, 0x11, 0x00


	//----- nvinfo : EIATTR_KPARAM_INFO
	.align		4
.L_13:
        /*0038*/ 	.byte	0x04, 0x17
        /*003a*/ 	.short	(.L_15 - .L_14)
.L_14:
        /*003c*/ 	.word	0x00000000
        /*0040*/ 	.short	0x000a
        /*0042*/ 	.short	0x0034
        /*0044*/ 	.byte	0x00, 0xf0, 0x11, 0x00


	//----- nvinfo : EIATTR_KPARAM_INFO
	.align		4
.L_15:
        /*0048*/ 	.byte	0x04, 0x17
        /*004a*/ 	.short	(.L_17 - .L_16)
.L_16:
        /*004c*/ 	.word	0x00000000
        /*0050*/ 	.short	0x0009
        /*0052*/ 	.short	0x0030
        /*0054*/ 	.byte	0x00, 0xf0, 0x11, 0x00


	//----- nvinfo : EIATTR_KPARAM_INFO
	.align		4
.L_17:
        /*0058*/ 	.byte	0x04, 0x17
        /*005a*/ 	.short	(.L_19 - .L_18)
.L_18:
        /*005c*/ 	.word	0x00000000
        /*0060*/ 	.short	0x0008
        /*0062*/ 	.short	0x002c
        /*0064*/ 	.byte	0x00, 0xf0, 0x11, 0x00


	//----- nvinfo : EIATTR_KPARAM_INFO
	.align		4
.L_19:
        /*0068*/ 	.byte	0x04, 0x17
        /*006a*/ 	.short	(.L_21 - .L_20)
.L_20:
        /*006c*/ 	.word	0x00000000
        /*0070*/ 	.short	0x0007
        /*0072*/ 	.short	0x0028
        /*0074*/ 	.byte	0x00, 0xf0, 0x11, 0x00


	//----- nvinfo : EIATTR_KPARAM_INFO
	.align		4
.L_21:
        /*0078*/ 	.byte	0x04, 0x17
        /*007a*/ 	.short	(.L_23 - .L_22)
.L_22:
        /*007c*/ 	.word	0x00000000
        /*0080*/ 	.short	0x0006
        /*0082*/ 	.short	0x0024
        /*0084*/ 	.byte	0x00, 0xf0, 0x11, 0x00


	//----- nvinfo : EIATTR_KPARAM_INFO
	.align		4
.L_23:
        /*0088*/ 	.byte	0x04, 0x17
        /*008a*/ 	.short	(.L_25 - .L_24)
.L_24:
        /*008c*/ 	.word	0x00000000
        /*0090*/ 	.short	0x0005
        /*0092*/ 	.short	0x0020
        /*0094*/ 	.byte	0x00, 0xf0, 0x11, 0x00


	//----- nvinfo : EIATTR_KPARAM_INFO
	.align		4
.L_25:
        /*0098*/ 	.byte	0x04, 0x17
        /*009a*/ 	.short	(.L_27 - .L_26)
.L_26:
        /*009c*/ 	.word	0x00000000
        /*00a0*/ 	.short	0x0004
        /*00a2*/ 	.short	0x001c
        /*00a4*/ 	.byte	0x00, 0xf0, 0x11, 0x00


	//----- nvinfo : EIATTR_KPARAM_INFO
	.align		4
.L_27:
        /*00a8*/ 	.byte	0x04, 0x17
        /*00aa*/ 	.short	(.L_29 - .L_28)
.L_28:
        /*00ac*/ 	.word	0x00000000
        /*00b0*/ 	.short	0x0003
        /*00b2*/ 	.short	0x0018
        /*00b4*/ 	.byte	0x00, 0xf0, 0x11, 0x00


	//----- nvinfo : EIATTR_KPARAM_INFO
	.align		4
.L_29:
        /*00b8*/ 	.byte	0x04, 0x17
        /*00ba*/ 	.short	(.L_31 - .L_30)
.L_30:
        /*00bc*/ 	.word	0x00000000
        /*00c0*/ 	.short	0x0002
        /*00c2*/ 	.short	0x0010
        /*00c4*/ 	.byte	0x00, 0xf4, 0x21, 0x00


	//----- nvinfo : EIATTR_KPARAM_INFO
	.align		4
.L_31:
        /*00c8*/ 	.byte	0x04, 0x17
        /*00ca*/ 	.short	(.L_33 - .L_32)
.L_32:
        /*00cc*/ 	.word	0x00000000
        /*00d0*/ 	.short	0x0001
        /*00d2*/ 	.short	0x0008
        /*00d4*/ 	.byte	0x00, 0xf4, 0x21, 0x00


	//----- nvinfo : EIATTR_KPARAM_INFO
	.align		4
.L_33:
        /*00d8*/ 	.byte	0x04, 0x17
        /*00da*/ 	.short	(.L_35 - .L_34)
.L_34:
        /*00dc*/ 	.word	0x00000000
        /*00e0*/ 	.short	0x0000
        /*00e2*/ 	.short	0x0000
        /*00e4*/ 	.byte	0x00, 0xf4, 0x21, 0x00


	//----- nvinfo : EIATTR_SPARSE_MMA_MASK
	.align		4
.L_35:
        /*00e8*/ 	.byte	0x03, 0x50
        /*00ea*/ 	.short	0x0000


	//----- nvinfo : EIATTR_MAXREG_COUNT
	.align		4
        /*00ec*/ 	.byte	0x03, 0x1b
        /*00ee*/ 	.short	0x0080


	//----- nvinfo : EIATTR_NUM_BARRIERS
	.align		4
        /*00f0*/ 	.byte	0x02, 0x4c
        /*00f2*/ 	.byte	0x01
	.zero		1


	//----- nvinfo : EIATTR_ANNOTATIONS
	.align		4
        /*00f4*/ 	.byte	0x04, 0x55
        /*00f6*/ 	.short	(.L_37 - .L_36)


	//   ....[0]....
.L_36:
        /*00f8*/ 	.word	0x00000001
        /*00fc*/ 	.byte	0x90, 0x00, 0x00, 0x00, 0x01, 0x00, 0x00, 0x00, 0xc0, 0x05, 0x00, 0x00, 0x01, 0x00, 0x00, 0x00
        /* <DEDUP_REMOVED lines=2127> */
        /*85fc*/ 	.byte	0xa0, 0x2c, 0x02, 0x00


	//----- nvinfo : EIATTR_VRC_CTA_INIT_COUNT
	.align		4
.L_37:
        /*8600*/ 	.byte	0x02, 0x4a
	.zero		1
	.zero		1


	//----- nvinfo : EIATTR_EXIT_INSTR_OFFSETS
	.align		4
        /*8604*/ 	.byte	0x04, 0x1c
        /*8606*/ 	.short	(.L_39 - .L_38)


	//   ....[0]....
.L_38:
        /*8608*/ 	.word	0x00022fc0


	//   ....[1]....
        /*860c*/ 	.word	0x00022ff0


	//----- nvinfo : EIATTR_REQNTID
	.align		4
.L_39:
        /*8610*/ 	.byte	0x04, 0x10
        /*8612*/ 	.short	(.L_41 - .L_40)
.L_40:
        /*8614*/ 	.word	0x00000200
        /*8618*/ 	.word	0x00000001
        /*861c*/ 	.word	0x00000001


	//----- nvinfo : EIATTR_CBANK_PARAM_SIZE
	.align		4
.L_41:
        /*8620*/ 	.byte	0x03, 0x19
        /*8622*/ 	.short	0x0050


	//----- nvinfo : EIATTR_PARAM_CBANK
	.align		4
        /*8624*/ 	.byte	0x04, 0x0a
        /*8626*/ 	.short	(.L_43 - .L_42)
	.align		4
.L_42:
        /*8628*/ 	.word	index@(.nv.constant0.matmul_kernel)
        /*862c*/ 	.short	0x0380
        /*862e*/ 	.short	0x0050


	//----- nvinfo : EIATTR_SW_WAR
	.align		4
.L_43:
        /*8630*/ 	.byte	0x04, 0x36
        /*8632*/ 	.short	(.L_45 - .L_44)
.L_44:
        /*8634*/ 	.word	0x00000008
.L_45:


//--------------------- .nv.compat                --------------------------
	.section	.nv.compat,"",@"SHT_CUDA_COMPAT_INFO"
	.align	4
        /*0000*/ 	.byte	0x02, 0x02, 0x01, 0x00, 0x02, 0x05, 0x05, 0x00, 0x02, 0x03, 0x00, 0x00, 0x02, 0x06, 0x01, 0x00


//--------------------- .nv.callgraph             --------------------------
	.section	.nv.callgraph,"",@"SHT_CUDA_CALLGRAPH"
	.align	4
	.sectionentsize	8
	.align		4
        /*0000*/ 	.word	0x00000000
	.align		4
        /*0004*/ 	.word	0xffffffff
	.align		4
        /*0008*/ 	.word	0x00000000
	.align		4
        /*000c*/ 	.word	0xfffffffe
	.align		4
        /*0010*/ 	.word	0x00000000
	.align		4
        /*0014*/ 	.word	0xfffffffd
	.align		4
        /*0018*/ 	.word	0x00000000
	.align		4
        /*001c*/ 	.word	0xfffffffc


//--------------------- .text.matmul_kernel       --------------------------
	.section	.text.matmul_kernel,"ax",@progbits
	.align	128
        .global         matmul_kernel
        .type           matmul_kernel,@function
        .size           matmul_kernel,(.L_x_3 - matmul_kernel)
        .other          matmul_kernel,@"STO_CUDA_ENTRY STV_DEFAULT"
matmul_kernel:
.text.matmul_kernel:
[----:B------:R-:W0:Y:S08]  /*0000*/  LDC R1, c[0x0][0x37c] ;  /* 0x0000df00ff017b82 */ /* 0x000e300000000800 */
[----:B------:R-:W1:Y:S01]  /*0010*/  LDC.64 R2, c[0x0][0x398] ;  /* 0x0000e600ff027b82 */ /* 0x000e620000000a00 */
[----:B------:R-:W2:Y:S01]  /*0020*/  S2R R14, SR_TID.X ;  /* 0x00000000000e7919 */ /* 0x000ea20000002100 */
[----:B------:R-:W3:Y:S01]  /*0030*/  LDCU UR4, c[0x0][0x3a0] ;  /* 0x00007400ff0477ac */ /* 0x000ee20008000800 */
[----:B0-----:R-:W-:Y:S01]  /*0040*/  VIADD R1, R1, 0xffffebe8 ;  /* 0xffffebe801017836 */ /* 0x001fe20000000000 */
[----:B------:R-:W-:-:S02]  /*0050*/  CS2R R16, SRZ ;  /* 0x0000000000107805 */ /* 0x000fc4000001ff00 */
[----:B------:R-:W-:Y:S02]  /*0060*/  CS2R R18, SRZ ;  /* 0x0000000000127805 */ /* 0x000fe4000001ff00 */
[----:B------:R-:W-:Y:S02]  /*0070*/  CS2R R20, SRZ ;  /* 0x0000000000147805 */ /* 0x000fe4000001ff00 */
[----:B------:R-:W-:Y:S01]  /*0080*/  CS2R R22, SRZ ;  /* 0x0000000000167805 */ /* 0x000fe2000001ff00 */
[----:B------:R-:W-:Y:S01]  /*0090*/  STL [R1+0x10], RZ ;  /* 0x000010ff01007387 */ /* 0x000fe20000100800 */
[----:B------:R-:W-:Y:S02]  /*00a0*/  CS2R R24, SRZ ;  /* 0x0000000000187805 */ /* 0x000fe4000001ff00 */
[----:B------:R-:W-:Y:S02]  /*00b0*/  CS2R R26, SRZ ;  /* 0x00000000001a7805 */ /* 0x000fe4000001ff00 */
[----:B------:R-:W-:Y:S01]  /*00c0*/  CS2R R28, SRZ ;  /* 0x00000000001c7805 */ /* 0x000fe2000001ff00 */
[----:B------:R-:W0:Y:S01]  /*00d0*/  LDCU.64 UR8, c[0x0][0x358] ;  /* 0x00006b00ff0877ac */ /* 0x000e220008000a00 */
[----:B---3--:R-:W-:Y:S01]  /*00e0*/  UIADD3 UR4, UPT, UPT, UR4, 0x7f, URZ ;  /* 0x0000007f04047890 */ /* 0x008fe2000fffe0ff */
[----:B-1----:R-:W-:-:S03]  /*00f0*/  VIADD R0, R3, 0x1ff ;  /* 0x000001ff03007836 */ /* 0x002fc60000000000 */
[----:B------:R-:W-:Y:S02]  /*0100*/  UISETP.GE.AND UP0, UPT, UR4, 0x80, UPT ;  /* 0x000000800400788c */ /* 0x000fe4000bf06270 */
[----:B------:R-:W-:-:S04]  /*0110*/  SHF.R.S32.HI R5, RZ, 0x1f, R0 ;  /* 0x0000001fff057819 */ /* 0x000fc80000011400 */
[----:B------:R-:W-:-:S04]  /*0120*/  LEA.HI R5, R5, R0, RZ, 0x9 ;  /* 0x0000000005057211 */ /* 0x000fc800078f48ff */
[----:B------:R-:W-:Y:S02]  /*0130*/  SHF.R.S32.HI R0, RZ, 0x9, R5 ;  /* 0x00000009ff007819 */ /* 0x000fe40000011405 */
[----:B------:R-:W1:Y:S03]  /*0140*/  S2R R5, SR_CTAID.X ;  /* 0x0000000000057919 */ /* 0x000e660000002500 */
[----:B------:R-:W-:-:S05]  /*0150*/  IMAD.SHL.U32 R0, R0, 0x8, RZ ;  /* 0x0000000800007824 */ /* 0x000fca00078e00ff */
[-C--:B------:R-:W-:Y:S02]  /*0160*/  IABS R9, R0.reuse ;  /* 0x0000000000097213 */ /* 0x080fe40000000000 */
[----:B------:R-:W-:Y:S02]  /*0170*/  IABS R12, R0 ;  /* 0x00000000000c7213 */ /* 0x000fe40000000000 */
[----:B------:R-:W3:Y:S08]  /*0180*/  I2F.RP R4, R9 ;  /* 0x0000000900047306 */ /* 0x000ef00000209400 */
[----:B---3--:R-:W3:Y:S01]  /*0190*/  MUFU.RCP R4, R4 ;  /* 0x0000000400047308 */ /* 0x008ee20000001000 */
[----:B-1----:R-:W-:Y:S01]  /*01a0*/  IABS R10, R5 ;  /* 0x00000005000a7213 */ /* 0x002fe20000000000 */
[----:B---3--:R-:W-:-:S02]  /*01b0*/  VIADD R6, R4, 0xffffffe ;  /* 0x0ffffffe04067836 */ /* 0x008fc40000000000 */
[----:B------:R-:W-:-:S04]  /*01c0*/  IMAD.MOV R4, RZ, RZ, -R12 ;  /* 0x000000ffff047224 */ /* 0x000fc800078e0a0c */
[----:B------:R1:W3:Y:S02]  /*01d0*/  F2I.FTZ.U32.TRUNC.NTZ R7, R6 ;  /* 0x0000000600077305 */ /* 0x0002e4000021f000 */
[----:B-1----:R-:W-:Y:S02]  /*01e0*/  IMAD.MOV.U32 R6, RZ, RZ, RZ ;  /* 0x000000ffff067224 */ /* 0x002fe400078e00ff */
[----:B---3--:R-:W-:-:S04]  /*01f0*/  IMAD.MOV R8, RZ, RZ, -R7 ;  /* 0x000000ffff087224 */ /* 0x008fc800078e0a07 */
[----:B------:R-:W-:Y:S02]  /*0200*/  IMAD R11, R8, R9, RZ ;  /* 0x00000009080b7224 */ /* 0x000fe400078e02ff */
[----:B------:R-:W-:Y:S02]  /*0210*/  IMAD.MOV.U32 R8, RZ, RZ, R10 ;  /* 0x000000ffff087224 */ /* 0x000fe400078e000a */
[----:B------:R-:W-:-:S06]  /*0220*/  IMAD.HI.U32 R7, R7, R11, R6 ;  /* 0x0000000b07077227 */ /* 0x000fcc00078e0006 */
[----:B------:R-:W-:-:S04]  /*0230*/  IMAD.HI.U32 R7, R7, R8, RZ ;  /* 0x0000000807077227 */ /* 0x000fc800078e00ff */
[----:B------:R-:W-:-:S05]  /*0240*/  IMAD R4, R7, R4, R8 ;  /* 0x0000000407047224 */ /* 0x000fca00078e0208 */
[----:B------:R-:W-:-:S13]  /*0250*/  ISETP.GT.U32.AND P1, PT, R9, R4, PT ;  /* 0x000000040900720c */ /* 0x000fda0003f24070 */
[----:B------:R-:W-:Y:S02]  /*0260*/  @!P1 IMAD.IADD R4, R4, 0x1, -R9 ;  /* 0x0000000104049824 */ /* 0x000fe400078e0a09 */
[----:B------:R-:W-:Y:S01]  /*0270*/  @!P1 VIADD R7, R7, 0x1 ;  /* 0x0000000107079836 */ /* 0x000fe20000000000 */
[----:B------:R-:W-:Y:S02]  /*0280*/  ISETP.NE.AND P1, PT, R0, RZ, PT ;  /* 0x000000ff0000720c */ /* 0x000fe40003f25270 */
[----:B------:R-:W-:Y:S02]  /*0290*/  ISETP.GE.U32.AND P0, PT, R4, R9, PT ;  /* 0x000000090400720c */ /* 0x000fe40003f06070 */
[----:B------:R-:W-:-:S04]  /*02a0*/  LOP3.LUT R4, R5, R0, RZ, 0x3c, !PT ;  /* 0x0000000005047212 */ /* 0x000fc800078e3cff */
[----:B------:R-:W-:Y:S01]  /*02b0*/  ISETP.GE.AND P2, PT, R4, RZ, PT ;  /* 0x000000ff0400720c */ /* 0x000fe20003f46270 */
[----:B------:R-:W-:-:S06]  /*02c0*/  VIADD R4, R2, 0x3f ;  /* 0x0000003f02047836 */ /* 0x000fcc0000000000 */
[----:B------:R-:W-:-:S04]  /*02d0*/  @P0 VIADD R7, R7, 0x1 ;  /* 0x0000000107070836 */ /* 0x000fc80000000000 */
[----:B------:R-:W-:Y:S01]  /*02e0*/  IMAD.MOV.U32 R6, RZ, RZ, R7 ;  /* 0x000000ffff067224 */ /* 0x000fe200078e0007 */
[----:B------:R-:W-:-:S03]  /*02f0*/  SHF.R.S32.HI R7, RZ, 0x1f, R4 ;  /* 0x0000001fff077819 */ /* 0x000fc60000011404 */
[----:B------:R-:W-:Y:S01]  /*0300*/  @!P2 IMAD.MOV R6, RZ, RZ, -R6 ;  /* 0x000000ffff06a224 */ /* 0x000fe200078e0a06 */
[----:B------:R-:W-:Y:S02]  /*0310*/  @!P1 LOP3.LUT R6, RZ, R0, RZ, 0x33, !PT ;  /* 0x00000000ff069212 */ /* 0x000fe400078e33ff */
[----:B------:R-:W-:-:S03]  /*0320*/  LEA.HI R7, R7, R4, RZ, 0x6 ;  /* 0x0000000407077211 */ /* 0x000fc600078f30ff */
[----:B------:R-:W-:Y:S02]  /*0330*/  IMAD.SHL.U32 R4, R6, 0x8, RZ ;  /* 0x0000000806047824 */ /* 0x000fe400078e00ff */
[----:B------:R-:W-:-:S03]  /*0340*/  IMAD.MOV R6, RZ, RZ, -R6 ;  /* 0x000000ffff067224 */ /* 0x000fc600078e0a06 */
[----:B------:R-:W-:Y:S01]  /*0350*/  LEA.HI.SX32 R7, R7, -R4, 0x1a ;  /* 0x8000000407077211 */ /* 0x000fe200078fd2ff */
[----:B------:R-:W-:Y:S02]  /*0360*/  IMAD R13, R0, R6, R5 ;  /* 0x00000006000d7224 */ /* 0x000fe400078e0205 */
[----:B------:R-:W-:Y:S01]  /*0370*/  IMAD.MOV.U32 R6, RZ, RZ, RZ ;  /* 0x000000ffff067224 */ /* 0x000fe200078e00ff */
[----:B------:R-:W-:-:S04]  /*0380*/  VIMNMX R8, PT, PT, R7, 0x8, PT ;  /* 0x0000000807087848 */ /* 0x000fc80003fe0100 */
[-C--:B------:R-:W-:Y:S02]  /*0390*/  IABS R10, R8.reuse ;  /* 0x00000008000a7213 */ /* 0x080fe40000000000 */
[----:B------:R-:W-:Y:S02]  /*03a0*/  IABS R0, R8 ;  /* 0x0000000800007213 */ /* 0x000fe40000000000 */
[----:B------:R-:W1:Y:S08]  /*03b0*/  I2F.RP R9, R10 ;  /* 0x0000000a00097306 */ /* 0x000e700000209400 */
[----:B-1----:R-:W1:Y:S02]  /*03c0*/  MUFU.RCP R9, R9 ;  /* 0x0000000900097308 */ /* 0x002e640000001000 */
[----:B-1----:R-:W-:-:S06]  /*03d0*/  VIADD R7, R9, 0xffffffe ;  /* 0x0ffffffe09077836 */ /* 0x002fcc0000000000 */
[----:B------:R-:W1:Y:S02]  /*03e0*/  F2I.FTZ.U32.TRUNC.NTZ R7, R7 ;  /* 0x0000000700077305 */ /* 0x000e64000021f000 */
[----:B-1----:R-:W-:-:S05]  /*03f0*/  IMAD.MOV R11, RZ, RZ, -R7 ;  /* 0x000000ffff0b7224 */ /* 0x002fca00078e0a07 */
[----:B------:R-:W-:Y:S02]  /*0400*/  MOV R5, R11 ;  /* 0x0000000b00057202 */ /* 0x000fe40000000f00 */
[----:B------:R-:W-:-:S03]  /*0410*/  IABS R11, R13 ;  /* 0x0000000d000b7213 */ /* 0x000fc60000000000 */
[----:B------:R-:W-:-:S04]  /*0420*/  IMAD R5, R5, R10, RZ ;  /* 0x0000000a05057224 */ /* 0x000fc800078e02ff */
[----:B------:R-:W-:-:S04]  /*0430*/  IMAD.HI.U32 R6, R7, R5, R6 ;  /* 0x0000000507067227 */ /* 0x000fc800078e0006 */
[----:B------:R-:W-:Y:S02]  /*0440*/  IMAD.MOV R5, RZ, RZ, -R0 ;  /* 0x000000ffff057224 */ /* 0x000fe400078e0a00 */
[----:B------:R-:W-:Y:S01]  /*0450*/  IMAD.HI.U32 R0, R6, R11, RZ ;  /* 0x0000000b06007227 */ /* 0x000fe200078e00ff */
[----:B--2---:R-:W-:Y:S02]  /*0460*/  LOP3.LUT R6, R14, 0x3f, RZ, 0xc0, !PT ;  /* 0x0000003f0e067812 */ /* 0x004fe400078ec0ff */
[----:B------:R-:W-:Y:S01]  /*0470*/  CS2R R14, SRZ ;  /* 0x00000000000e7805 */ /* 0x000fe2000001ff00 */
[----:B------:R-:W-:-:S05]  /*0480*/  IMAD R5, R0, R5, R11 ;  /* 0x0000000500057224 */ /* 0x000fca00078e020b */
[----:B------:R-:W-:-:S13]  /*0490*/  ISETP.GT.U32.AND P1, PT, R10, R5, PT ;  /* 0x000000050a00720c */ /* 0x000fda0003f24070 */
[----:B------:R-:W-:Y:S02]  /*04a0*/  @!P1 IMAD.IADD R5, R5, 0x1, -R10 ;  /* 0x0000000105059824 */ /* 0x000fe400078e0a0a */
[----:B------:R-:W-:Y:S01]  /*04b0*/  @!P1 VIADD R0, R0, 0x1 ;  /* 0x0000000100009836 */ /* 0x000fe20000000000 */
[----:B------:R-:W-:Y:S02]  /*04c0*/  ISETP.NE.AND P1, PT, R8, RZ, PT ;  /* 0x000000ff0800720c */ /* 0x000fe40003f25270 */
[----:B------:R-:W-:Y:S02]  /*04d0*/  ISETP.GE.U32.AND P0, PT, R5, R10, PT ;  /* 0x0000000a0500720c */ /* 0x000fe40003f06070 */
[----:B------:R-:W-:Y:S02]  /*04e0*/  CS2R R10, SRZ ;  /* 0x00000000000a7805 */ /* 0x000fe4000001ff00 */
[----:B------:R-:W-:-:S04]  /*04f0*/  LOP3.LUT R5, R13, R8, RZ, 0x3c, !PT ;  /* 0x000000080d057212 */ /* 0x000fc800078e3cff */
[----:B------:R-:W-:-:S05]  /*0500*/  ISETP.GE.AND P2, PT, R5, RZ, PT ;  /* 0x000000ff0500720c */ /* 0x000fca0003f46270 */
[----:B------:R-:W-:-:S08]  /*0510*/  @P0 VIADD R0, R0, 0x1 ;  /* 0x0000000100000836 */ /* 0x000fd00000000000 */
[----:B------:R-:W-:Y:S01]  /*0520*/  @!P2 IMAD.MOV R0, RZ, RZ, -R0 ;  /* 0x000000ffff00a224 */ /* 0x000fe200078e0a00 */
[----:B------:R-:W-:-:S05]  /*0530*/  @!P1 LOP3.LUT R0, RZ, R8, RZ, 0x33, !PT ;  /* 0x00000008ff009212 */ /* 0x000fca00078e33ff */
[----:B------:R-:W-:Y:S02]  /*0540*/  IMAD.MOV R5, RZ, RZ, -R0 ;  /* 0x000000ffff057224 */ /* 0x000fe400078e0a00 */
[----:B------:R-:W-:Y:S02]  /*0550*/  IMAD.SHL.U32 R0, R0, 0x200, RZ ;  /* 0x0000020000007824 */ /* 0x000fe400078e00ff */
[----:B------:R-:W-:Y:S01]  /*0560*/  IMAD R5, R8, R5, R13 ;  /* 0x0000000508057224 */ /* 0x000fe200078e020d */
[----:B------:R-:W-:Y:S02]  /*0570*/  CS2R R8, SRZ ;  /* 0x0000000000087805 */ /* 0x000fe4000001ff00 */
[----:B------:R-:W-:Y:S01]  /*0580*/  CS2R R12, SRZ ;  /* 0x00000000000c7805 */ /* 0x000fe2000001ff00 */
[----:B------:R-:W-:-:S04]  /*0590*/  IMAD.IADD R5, R4, 0x1, R5 ;  /* 0x0000000104057824 */ /* 0x000fc800078e0205 */
[----:B------:R-:W-:Y:S01]  /*05a0*/  IMAD R4, R5, 0x40, R6 ;  /* 0x0000004005047824 */ /* 0x000fe200078e0206 */
[----:B------:R-:W-:-:S04]  /*05b0*/  CS2R R6, SRZ ;  /* 0x0000000000067805 */ /* 0x000fc8000001ff00 */
[----:B------:R1:W-:Y:S04]  /*05c0*/  STL [R1+0x724], R4 ;  /* 0x0007240401007387 */ /* 0x0003e80000100800 */
[----:B------:R2:W-:Y:S04]  /*05d0*/  STL [R1+0x14], RZ ;  /* 0x000014ff01007387 */ /* 0x0005e80000100800 */
[----:B------:R2:W-:Y:S01]  /*05e0*/  STL [R1+0x8], RZ ;  /* 0x000008ff01007387 */ /* 0x0005e20000100800 */
[----:B-1----:R-:W-:-:S03]  /*05f0*/  CS2R R4, SRZ ;  /* 0x0000000000047805 */ /* 0x002fc6000001ff00 */
[----:B------:R2:W-:Y:S04]  /*0600*/  STL [R1+0xc], RZ ;  /* 0x00000cff01007387 */ /* 0x0005e80000100800 */
[----:B------:R2:W-:Y:S04]  /*0610*/  STL [R1], RZ ;  /* 0x000000ff01007387 */ /* 0x0005e80000100800 */
[----:B------:R2:W-:Y:S04]  /*0620*/  STL [R1+0x4], RZ ;  /* 0x000004ff01007387 */ /* 0x0005e80000100800 */
[----:B------:R2:W-:Y:S01]  /*0630*/  STL [R1+0x6a4], R0 ;  /* 0x0006a40001007387 */ /* 0x0005e20000100800 */
[----:B0-----:R-:W-:Y:S05]  /*0640*/  BRA.U !UP0, `(.L_x_0) ;  /* 0x0000020108507547 */ /* 0x001fea000b800000 */
[----:B------:R-:W3:Y:S01]  /*0650*/  LDL R29, [R1+0x724] ;  /* 0x00072400011d7983 */ /* 0x000ee20000100800 */
[----:B------:R-:W-:Y:S01]  /*0660*/  IABS R4, R2 ;  /* 0x0000000200047213 */ /* 0x000fe20000000000 */
[----:B------:R-:W-:Y:S01]  /*0670*/  IMAD.MOV.U32 R27, RZ, RZ, R0 ;  /* 0x000000ffff1b7224 */ /* 0x000fe200078e0000 */
[----:B------:R-:W-:Y:S01]  /*0680*/  IABS R5, R3 ;  /* 0x0000000300057213 */ /* 0x000fe20000000000 */
[----:B------:R-:W0:Y:S01]  /*0690*/  S2R R28, SR_TID.X ;  /* 0x00000000001c7919 */ /* 0x000e220000002100 */
[----:B------:R-:W1:Y:S01]  /*06a0*/  I2F.RP R10, R4 ;  /* 0x00000004000a7306 */ /* 0x000e620000209400 */
[----:B------:R-:W4:Y:S01]  /*06b0*/  LDCU UR12, c[0x0][0x3a4] ;  /* 0x00007480ff0c77ac */ /* 0x000f220008000800 */
[----:B------:R-:W2:Y:S06]  /*06c0*/  LDCU UR10, c[0x0][0x3b0] ;  /* 0x00007600ff0a77ac */ /* 0x000eac0008000800 */
[----:B--2---:R-:W2:Y:S01]  /*06d0*/  I2F.RP R0, R5 ;  /* 0x0000000500007306 */ /* 0x004ea20000209400 */
[----:B------:R-:W0:Y:S01]  /*06e0*/  LDCU UR6, c[0x0][0x3ac] ;  /* 0x00007580ff0677ac */ /* 0x000e220008000800 */
[----:B------:R-:W0:Y:S06]  /*06f0*/  LDCU UR11, c[0x0][0x3a8] ;  /* 0x00007500ff0b77ac */ /* 0x000e2c0008000800 */
[----:B-1----:R-:W1:Y:S01]  /*0700*/  MUFU.RCP R10, R10 ;  /* 0x0000000a000a7308 */ /* 0x002e620000001000 */
[----:B------:R-:W0:Y:S01]  /*0710*/  LDCU UR13, c[0x0][0x3a8] ;  /* 0x00007500ff0d77ac */ /* 0x000e220008000800 */
[----:B------:R-:W0:Y:S06]  /*0720*/  LDCU UR14, c[0x0][0x3a8] ;  /* 0x00007500ff0e77ac */ /* 0x000e2c0008000800 */
[----:B--2---:R-:W2:Y:S01]  /*0730*/  MUFU.RCP R0, R0 ;  /* 0x0000000000007308 */ /* 0x004ea20000001000 */
[----:B------:R-:W0:Y:S01]  /*0740*/  LDCU UR15, c[0x0][0x3a8] ;  /* 0x00007500ff0f77ac */ /* 0x000e220008000800 */
[----:B------:R-:W0:Y:S01]  /*0750*/  LDCU UR16, c[0x0][0x3a8] ;  /* 0x00007500ff1077ac */ /* 0x000e220008000800 */
[----:B-1----:R-:W-:Y:S01]  /*0760*/  VIADD R6, R10, 0xffffffe ;  /* 0x0ffffffe0a067836 */ /* 0x002fe20000000000 */
[----:B------:R-:W1:Y:S04]  /*0770*/  LDCU UR17, c[0x0][0x3a8] ;  /* 0x00007500ff1177ac */ /* 0x000e680008000800 */
[----:B------:R0:W1:Y:S01]  /*0780*/  F2I.FTZ.U32.TRUNC.NTZ R7, R6 ;  /* 0x0000000600077305 */ /* 0x000062000021f000 */
[----:B------:R-:W3:Y:S01]  /*0790*/  LDCU UR18, c[0x0][0x3a8] ;  /* 0x00007500ff1277ac */ /* 0x000ee20008000800 */
[----:B--2---:R-:W-:Y:S01]  /*07a0*/  VIADD R8, R0, 0xffffffe ;  /* 0x0ffffffe00087836 */ /* 0x004fe20000000000 */
[----:B------:R-:W2:Y:S05]  /*07b0*/  LDCU UR19, c[0x0][0x3a8] ;  /* 0x00007500ff1377ac */ /* 0x000eaa0008000800 */
[----:B------:R-:W2:Y:S01]  /*07c0*/  F2I.FTZ.U32.TRUNC.NTZ R9, R8 ;  /* 0x0000000800097305 */ /* 0x000ea2000021f000 */
[----:B0-----:R-:W-:Y:S01]  /*07d0*/  IMAD.MOV.U32 R6, RZ, RZ, RZ ;  /* 0x000000ffff067224 */ /* 0x001fe200078e00ff */
[----:B------:R-:W0:Y:S01]  /*07e0*/  LDCU UR20, c[0x0][0x3a8] ;  /* 0x00007500ff1477ac */ /* 0x000e220008000800 */
[----:B-1----:R-:W-:Y:S01]  /*07f0*/  IMAD.MOV R11, RZ, RZ, -R7 ;  /* 0x000000ffff0b7224 */ /* 0x002fe200078e0a07 */
[----:B------:R-:W-:-:S03]  /*0800*/  LOP3.LUT R28, R28, 0x180, RZ, 0xc0, !PT ;  /* 0x000001801c1c7812 */ /* 0x000fc600078ec0ff */
[----:B------:R-:W-:Y:S02]  /*0810*/  IMAD R11, R11, R4, RZ ;  /* 0x000000040b0b7224 */ /* 0x000fe400078e02ff */
[----:B--2---:R-:W-:Y:S02]  /*0820*/  IMAD.MOV R0, RZ, RZ, -R9 ;  /* 0x000000ffff007224 */ /* 0x004fe400078e0a09 */
[----:B------:R-:W-:Y:S01]  /*0830*/  IMAD.HI.U32 R7, R7, R11, R6 ;  /* 0x0000000b07077227 */ /* 0x000fe200078e0006 */
[----:B------:R-:W-:-:S03]  /*0840*/  LEA.HI R6, R28, R27, RZ, 0x19 ;  /* 0x0000001b1c067211 */ /* 0x000fc600078fc8ff */
[----:B------:R-:W-:Y:S02]  /*0850*/  IMAD R11, R0, R5, RZ ;  /* 0x00000005000b7224 */ /* 0x000fe400078e02ff */
[----:B------:R-:W-:Y:S01]  /*0860*/  IMAD.MOV.U32 R8, RZ, RZ, RZ ;  /* 0x000000ffff087224 */ /* 0x000fe200078e00ff */
[----:B------:R-:W-:-:S03]  /*0870*/  IABS R14, R6 ;  /* 0x00000006000e7213 */ /* 0x000fc60000000000 */
[----:B------:R-:W-:-:S06]  /*0880*/  IMAD.HI.U32 R0, R9, R11, R8 ;  /* 0x0000000b09007227 */ /* 0x000fcc00078e0008 */
[----:B------:R-:W-:-:S04]  /*0890*/  IMAD.HI.U32 R8, R0, R14, RZ ;  /* 0x0000000e00087227 */ /* 0x000fc800078e00ff */
[----:B------:R-:W-:-:S04]  /*08a0*/  IMAD.MOV R9, RZ, RZ, -R8 ;  /* 0x000000ffff097224 */ /* 0x000fc800078e0a08 */
[----:B------:R-:W-:-:S05]  /*08b0*/  IMAD R14, R5, R9, R14 ;  /* 0x00000009050e7224 */ /* 0x000fca00078e020e */
[----:B------:R-:W-:Y:S01]  /*08c0*/  ISETP.GT.U32.AND P1, PT, R5, R14, PT ;  /* 0x0000000e0500720c */ /* 0x000fe20003f24070 */
[C---:B------:R-:W-:Y:S02]  /*08d0*/  VIADD R15, R6.reuse, 0x1fc ;  /* 0x000001fc060f7836 */ /* 0x040fe40000000000 */
[----:B------:R-:W-:-:S03]  /*08e0*/  VIADD R13, R6, 0x1f8 ;  /* 0x000001f8060d7836 */ /* 0x000fc60000000000 */
[----:B------:R-:W-:Y:S01]  /*08f0*/  IABS R12, R15 ;  /* 0x0000000f000c7213 */ /* 0x000fe20000000000 */
[----:B------:R-:W-:Y:S01]  /*0900*/  VIADD R11, R6, 0x1f4 ;  /* 0x000001f4060b7836 */ /* 0x000fe20000000000 */
[----:B------:R-:W-:-:S03]  /*0910*/  IABS R20, R13 ;  /* 0x0000000d00147213 */ /* 0x000fc60000000000 */
[----:B------:R-:W-:-:S04]  /*0920*/  IMAD.HI.U32 R8, R0, R12, RZ ;  /* 0x0000000c00087227 */ /* 0x000fc800078e00ff */
[----:B------:R-:W-:Y:S01]  /*0930*/  @!P1 IMAD.IADD R14, R14, 0x1, -R5 ;  /* 0x000000010e0e9824 */ /* 0x000fe200078e0a05 */
[----:B------:R-:W-:Y:S01]  /*0940*/  IABS R18, R11 ;  /* 0x0000000b00127213 */ /* 0x000fe20000000000 */
[----:B------:R-:W-:Y:S02]  /*0950*/  IMAD.MOV R8, RZ, RZ, -R8 ;  /* 0x000000ffff087224 */ /* 0x000fe400078e0a08 */
[----:B------:R-:W-:Y:S01]  /*0960*/  IMAD.HI.U32 R9, R0, R20, RZ ;  /* 0x0000001400097227 */ /* 0x000fe200078e00ff */
[----:B------:R-:W-:-:S03]  /*0970*/  ISETP.GT.U32.AND P4, PT, R5, R14, PT ;  /* 0x0000000e0500720c */ /* 0x000fc60003f84070 */
[----:B------:R-:W-:Y:S02]  /*0980*/  IMAD R12, R5, R8, R12 ;  /* 0x00000008050c7224 */ /* 0x000fe400078e020c */
[----:B------:R-:W-:-:S03]  /*0990*/  IMAD.MOV R9, RZ, RZ, -R9 ;  /* 0x000000ffff097224 */ /* 0x000fc600078e0a09 */
[C---:B------:R-:W-:Y:S01]  /*09a0*/  ISETP.GT.U32.AND P1, PT, R5.reuse, R12, PT ;  /* 0x0000000c0500720c */ /* 0x040fe20003f24070 */
[----:B------:R-:W-:-:S04]  /*09b0*/  IMAD R20, R5, R9, R20 ;  /* 0x0000000905147224 */ /* 0x000fc800078e0214 */
[--C-:B------:R-:W-:Y:S01]  /*09c0*/  @!P4 IMAD.IADD R14, R14, 0x1, -R5.reuse ;  /* 0x000000010e0ec824 */ /* 0x100fe200078e0a05 */
[----:B------:R-:W-:Y:S02]  /*09d0*/  ISETP.GT.U32.AND P4, PT, R5, R20, PT ;  /* 0x000000140500720c */ /* 0x000fe40003f84070 */
[----:B------:R-:W-:Y:S01]  /*09e0*/  ISETP.GE.AND P5, PT, R15, RZ, PT ;  /* 0x000000ff0f00720c */ /* 0x000fe20003fa6270 */
[C---:B------:R-:W-:Y:S01]  /*09f0*/  VIADD R15, R6.reuse, 0x1f0 ;  /* 0x000001f0060f7836 */ /* 0x040fe20000000000 */
[----:B------:R-:W-:Y:S01]  /*0a00*/  ISETP.GE.AND P2, PT, R11, RZ, PT ;  /* 0x000000ff0b00720c */ /* 0x000fe20003f46270 */
[----:B------:R-:W-:Y:S02]  /*0a10*/  VIADD R11, R6, 0x1ec ;  /* 0x000001ec060b7836 */ /* 0x000fe40000000000 */
[----:B------:R-:W-:Y:S01]  /*0a20*/  @!P1 IMAD.IADD R12, R12, 0x1, -R5 ;  /* 0x000000010c0c9824 */ /* 0x000fe200078e0a05 */
[----:B------:R-:W-:Y:S01]  /*0a30*/  ISETP.GE.AND P0, PT, R13, RZ, PT ;  /* 0x000000ff0d00720c */ /* 0x000fe20003f06270 */
[----:B------:R-:W-:Y:S01]  /*0a40*/  VIADD R13, R6, 0x1e8 ;  /* 0x000001e8060d7836 */ /* 0x000fe20000000000 */
[----:B------:R-:W-:-:S02]  /*0a50*/  IABS R16, R15 ;  /* 0x0000000f00107213 */ /* 0x000fc40000000000 */
[----:B------:R-:W-:Y:S01]  /*0a60*/  ISETP.GT.U32.AND P1, PT, R5, R12, PT ;  /* 0x0000000c0500720c */ /* 0x000fe20003f24070 */
[----:B------:R-:W-:Y:S01]  /*0a70*/  @!P4 IMAD.IADD R20, R20, 0x1, -R5 ;  /* 0x000000011414c824 */ /* 0x000fe200078e0a05 */
[----:B------:R-:W-:Y:S01]  /*0a80*/  IABS R8, R11 ;  /* 0x0000000b00087213 */ /* 0x000fe20000000000 */
[----:B------:R-:W-:-:S04]  /*0a90*/  IMAD.HI.U32 R9, R0, R16, RZ ;  /* 0x0000001000097227 */ /* 0x000fc800078e00ff */
[----:B------:R-:W-:-:S04]  /*0aa0*/  IMAD.HI.U32 R17, R0, R8, RZ ;  /* 0x0000000800117227 */ /* 0x000fc800078e00ff */
[----:B------:R-:W-:Y:S02]  /*0ab0*/  IMAD.MOV R9, RZ, RZ, -R9 ;  /* 0x000000ffff097224 */ /* 0x000fe400078e0a09 */
[----:B------:R-:W-:Y:S02]  /*0ac0*/  IMAD.MOV R17, RZ, RZ, -R17 ;  /* 0x000000ffff117224 */ /* 0x000fe400078e0a11 */
[C---:B------:R-:W-:Y:S02]  /*0ad0*/  IMAD R16, R5.reuse, R9, R16 ;  /* 0x0000000905107224 */ /* 0x040fe400078e0210 */
[----:B------:R-:W-:Y:S02]  /*0ae0*/  @!P1 IMAD.IADD R12, R12, 0x1, -R5 ;  /* 0x000000010c0c9824 */ /* 0x000fe400078e0a05 */
[----:B------:R-:W-:Y:S02]  /*0af0*/  IMAD R8, R5, R17, R8 ;  /* 0x0000001105087224 */ /* 0x000fe400078e0208 */
[----:B------:R-:W-:-:S02]  /*0b00*/  VIADD R9, R6, 0x1e4 ;  /* 0x000001e406097836 */ /* 0x000fc40000000000 */
[----:B------:R-:W-:Y:S01]  /*0b10*/  IMAD.MOV.U32 R21, RZ, RZ, R12 ;  /* 0x000000ffff157224 */ /* 0x000fe200078e000c */
[----:B------:R-:W-:Y:S02]  /*0b20*/  ISETP.GT.U32.AND P4, PT, R5, R8, PT ;  /* 0x000000080500720c */ /* 0x000fe40003f84070 */
[----:B------:R-:W-:Y:S01]  /*0b30*/  IABS R17, R9 ;  /* 0x0000000900117213 */ /* 0x000fe20000000000 */
[----:B------:R-:W-:-:S04]  /*0b40*/  @!P5 IMAD.MOV R21, RZ, RZ, -R21 ;  /* 0x000000ffff15d224 */ /* 0x000fc800078e0a15 */
[----:B------:R-:W-:-:S04]  /*0b50*/  IMAD.HI.U32 R12, R0, R17, RZ ;  /* 0x00000011000c7227 */ /* 0x000fc800078e00ff */
[----:B------:R-:W-:Y:S02]  /*0b60*/  IMAD.MOV R12, RZ, RZ, -R12 ;  /* 0x000000ffff0c7224 */ /* 0x000fe400078e0a0c */
[----:B------:R-:W-:Y:S02]  /*0b70*/  @!P4 IMAD.IADD R8, R8, 0x1, -R5 ;  /* 0x000000010808c824 */ /* 0x000fe400078e0a05 */
[----:B------:R-:W-:Y:S02]  /*0b80*/  IMAD R12, R5, R12, R17 ;  /* 0x0000000c050c7224 */ /* 0x000fe400078e0211 */
[----:B------:R-:W-:Y:S01]  /*0b90*/  VIADD R17, R6, 0x1dc ;  /* 0x000001dc06117836 */ /* 0x000fe20000000000 */
[----:B------:R-:W-:Y:S02]  /*0ba0*/  ISETP.GE.AND P5, PT, R15, RZ, PT ;  /* 0x000000ff0f00720c */ /* 0x000fe40003fa6270 */
[----:B---3--:R-:W-:-:S05]  /*0bb0*/  IABS R10, R29 ;  /* 0x0000001d000a7213 */ /* 0x008fca0000000000 */
[----:B------:R-:W-:-:S05]  /*0bc0*/  IMAD.HI.U32 R7, R7, R10, RZ ;  /* 0x0000000a07077227 */ /* 0x000fca00078e00ff */
[----:B------:R-:W-:-:S05]  /*0bd0*/  IADD3 R7, PT, PT, -R7, RZ, RZ ;  /* 0x000000ff07077210 */ /* 0x000fca0007ffe1ff */
[----:B------:R-:W-:-:S05]  /*0be0*/  IMAD R7, R4, R7, R10 ;  /* 0x0000000704077224 */ /* 0x000fca00078e020a */
[----:B------:R-:W-:-:S13]  /*0bf0*/  ISETP.GT.U32.AND P3, PT, R4, R7, PT ;  /* 0x000000070400720c */ /* 0x000fda0003f64070 */
[----:B------:R-:W-:-:S05]  /*0c00*/  @!P3 IMAD.IADD R7, R7, 0x1, -R4 ;  /* 0x000000010707b824 */ /* 0x000fca00078e0a04 */
[----:B------:R-:W-:Y:S01]  /*0c10*/  ISETP.GT.U32.AND P3, PT, R4, R7, PT ;  /* 0x000000070400720c */ /* 0x000fe20003f64070 */
[----:B------:R-:W-:Y:S01]  /*0c20*/  IMAD.HI.U32 R10, R0, R18, RZ ;  /* 0x00000012000a7227 */ /* 0x000fe200078e00ff */
[----:B------:R-:W-:-:S03]  /*0c30*/  ISETP.GE.AND P6, PT, R29, RZ, PT ;  /* 0x000000ff1d00720c */ /* 0x000fc60003fc6270 */
[----:B------:R-:W-:-:S04]  /*0c40*/  IMAD.MOV R10, RZ, RZ, -R10 ;  /* 0x000000ffff0a7224 */ /* 0x000fc800078e0a0a */
[----:B------:R-:W-:-:S04]  /*0c50*/  IMAD R18, R5, R10, R18 ;  /* 0x0000000a05127224 */ /* 0x000fc800078e0212 */
[----:B------:R-:W-:Y:S01]  /*0c60*/  @!P3 IMAD.IADD R7, R7, 0x1, -R4 ;  /* 0x000000010707b824 */ /* 0x000fe200078e0a04 */
[----:B------:R-:W-:-:S03]  /*0c70*/  ISETP.NE.AND P3, PT, R2, RZ, PT ;  /* 0x000000ff0200720c */ /* 0x000fc60003f65270 */
[----:B------:R-:W-:-:S04]  /*0c80*/  IMAD.MOV.U32 R4, RZ, RZ, R7 ;  /* 0x000000ffff047224 */ /* 0x000fc800078e0007 */
[----:B------:R-:W-:Y:S01]  /*0c90*/  @!P6 IMAD.MOV R4, RZ, RZ, -R4 ;  /* 0x000000ffff04e224 */ /* 0x000fe200078e0a04 */
[----:B------:R-:W-:Y:S02]  /*0ca0*/  ISETP.GT.U32.AND P6, PT, R5, R18, PT ;  /* 0x000000120500720c */ /* 0x000fe40003fc4070 */
[----:B------:R-:W-:-:S03]  /*0cb0*/  IABS R10, R13 ;  /* 0x0000000d000a7213 */ /* 0x000fc60000000000 */
[----:B------:R-:W-:Y:S02]  /*0cc0*/  @!P3 LOP3.LUT R4, RZ, R2, RZ, 0x33, !PT ;  /* 0x00000002ff04b212 */ /* 0x000fe400078e33ff */
[----:B------:R-:W-:Y:S01]  /*0cd0*/  ISETP.GE.AND P3, PT, R6, RZ, PT ;  /* 0x000000ff0600720c */ /* 0x000fe20003f66270 */
[----:B------:R-:W-:-:S05]  /*0ce0*/  IMAD.HI.U32 R19, R0, R10, RZ ;  /* 0x0000000a00137227 */ /* 0x000fca00078e00ff */
[--C-:B------:R-:W-:Y:S01]  /*0cf0*/  @!P6 IMAD.IADD R18, R18, 0x1, -R5.reuse ;  /* 0x000000011212e824 */ /* 0x100fe200078e0a05 */
[----:B------:R-:W-:Y:S02]  /*0d00*/  ISETP.GT.U32.AND P6, PT, R5, R20, PT ;  /* 0x000000140500720c */ /* 0x000fe40003fc4070 */
[----:B------:R-:W-:Y:S02]  /*0d10*/  IADD3 R19, PT, PT, -R19, RZ, RZ ;  /* 0x000000ff13137210 */ /* 0x000fe40007ffe1ff */
[C---:B------:R-:W-:Y:S02]  /*0d20*/  ISETP.GT.U32.AND P1, PT, R5.reuse, R18, PT ;  /* 0x000000120500720c */ /* 0x040fe40003f24070 */
[----:B------:R-:W-:Y:S01]  /*0d30*/  @!P3 IMAD.MOV R14, RZ, RZ, -R14 ;  /* 0x000000ffff0eb224 */ /* 0x000fe200078e0a0e */
[C---:B------:R-:W-:Y:S01]  /*0d40*/  ISETP.GT.U32.AND P3, PT, R5.reuse, R16, PT ;  /* 0x000000100500720c */ /* 0x040fe20003f64070 */
[C---:B------:R-:W-:Y:S01]  /*0d50*/  IMAD R10, R5.reuse, R19, R10 ;  /* 0x00000013050a7224 */ /* 0x040fe200078e020a */
[----:B------:R1:W-:Y:S04]  /*0d60*/  STL [R1+0x7f4], R4 ;  /* 0x0007f40401007387 */ /* 0x0003e80000100800 */
[----:B------:R-:W-:Y:S01]  /*0d70*/  @!P6 IMAD.IADD R20, R20, 0x1, -R5 ;  /* 0x000000011414e824 */ /* 0x000fe200078e0a05 */
[----:B------:R-:W-:Y:S01]  /*0d80*/  ISETP.GT.U32.AND P6, PT, R5, R10, PT ;  /* 0x0000000a0500720c */ /* 0x000fe20003fc4070 */
[----:B------:R-:W-:-:S02]  /*0d90*/  VIADD R7, R6, 0x1e0 ;  /* 0x000001e006077836 */ /* 0x000fc40000000000 */
[----:B-1----:R-:W-:Y:S02]  /*0da0*/  IMAD.MOV.U32 R4, RZ, RZ, R20 ;  /* 0x000000ffff047224 */ /* 0x002fe400078e0014 */
[--C-:B------:R-:W-:Y:S02]  /*0db0*/  @!P1 IMAD.IADD R18, R18, 0x1, -R5.reuse ;  /* 0x0000000112129824 */ /* 0x100fe400078e0a05 */
[----:B------:R-:W-:Y:S01]  /*0dc0*/  @!P0 IMAD.MOV R4, RZ, RZ, -R4 ;  /* 0x000000ffff048224 */ /* 0x000fe200078e0a04 */
[----:B------:R-:W-:Y:S01]  /*0dd0*/  IABS R2, R7 ;  /* 0x0000000700027213 */ /* 0x000fe20000000000 */
[----:B------:R-:W-:Y:S01]  /*0de0*/  @!P3 IMAD.IADD R16, R16, 0x1, -R5 ;  /* 0x000000011010b824 */ /* 0x000fe200078e0a05 */
[----:B------:R-:W-:Y:S01]  /*0df0*/  STL [R1+0x1c], R21 ;  /* 0x00001c1501007387 */ /* 0x000fe20000100800 */
[----:B------:R-:W-:-:S03]  /*0e00*/  ISETP.GE.AND P1, PT, R11, RZ, PT ;  /* 0x000000ff0b00720c */ /* 0x000fc60003f26270 */
[----:B------:R1:W-:Y:S01]  /*0e10*/  STL [R1+0xc], R4 ;  /* 0x00000c0401007387 */ /* 0x0003e20000100800 */
[----:B------:R-:W-:Y:S01]  /*0e20*/  ISETP.GT.U32.AND P4, PT, R5, R16, PT ;  /* 0x000000100500720c */ /* 0x000fe20003f84070 */
[----:B------:R-:W-:Y:S01]  /*0e30*/  IMAD.HI.U32 R11, R0, R2, RZ ;  /* 0x00000002000b7227 */ /* 0x000fe200078e00ff */
[----:B------:R-:W-:-:S03]  /*0e40*/  ISETP.GE.AND P3, PT, R13, RZ, PT ;  /* 0x000000ff0d00720c */ /* 0x000fc60003f66270 */
[----:B------:R-:W-:Y:S01]  /*0e50*/  @!P6 IMAD.IADD R10, R10, 0x1, -R5 ;  /* 0x000000010a0ae824 */ /* 0x000fe200078e0a05 */
[----:B-1----:R-:W-:Y:S01]  /*0e60*/  MOV R4, R18 ;  /* 0x0000001200047202 */ /* 0x002fe20000000f00 */
[----:B------:R-:W-:-:S04]  /*0e70*/  IMAD.MOV R11, RZ, RZ, -R11 ;  /* 0x000000ffff0b7224 */ /* 0x000fc800078e0a0b */
[----:B------:R-:W-:Y:S01]  /*0e80*/  @!P2 IMAD.MOV R4, RZ, RZ, -R4 ;  /* 0x000000ffff04a224 */ /* 0x000fe200078e0a04 */
[C---:B------:R-:W-:Y:S01]  /*0e90*/  ISETP.GT.U32.AND P2, PT, R5.reuse, R12, PT ;  /* 0x0000000c0500720c */ /* 0x040fe20003f44070 */
[----:B------:R-:W-:Y:S01]  /*0ea0*/  VIADD R13, R6, 0x1d8 ;  /* 0x000001d8060d7836 */ /* 0x000fe20000000000 */
[C---:B------:R-:W-:Y:S01]  /*0eb0*/  ISETP.GT.U32.AND P0, PT, R5.reuse, R10, PT ;  /* 0x0000000a0500720c */ /* 0x040fe20003f04070 */
[C---:B------:R-:W-:Y:S01]  /*0ec0*/  IMAD R2, R5.reuse, R11, R2 ;  /* 0x0000000b05027224 */ /* 0x040fe200078e0202 */
[----:B------:R-:W-:Y:S02]  /*0ed0*/  ISETP.GT.U32.AND P6, PT, R5, R8, PT ;  /* 0x000000080500720c */ /* 0x000fe40003fc4070 */
[----:B------:R-:W-:Y:S02]  /*0ee0*/  IABS R11, R17 ;  /* 0x00000011000b7213 */ /* 0x000fe40000000000 */
[----:B------:R-:W-:Y:S01]  /*0ef0*/  IABS R15, R13 ;  /* 0x0000000d000f7213 */ /* 0x000fe20000000000 */
[----:B------:R-:W-:Y:S01]  /*0f00*/  @!P4 IMAD.IADD R16, R16, 0x1, -R5 ;  /* 0x000000011010c824 */ /* 0x000fe200078e0a05 */
[----:B------:R-:W-:Y:S01]  /*0f10*/  ISETP.GE.AND P4, PT, R9, RZ, PT ;  /* 0x000000ff0900720c */ /* 0x000fe20003f86270 */
[----:B------:R-:W-:Y:S01]  /*0f20*/  IMAD.MOV.U32 R9, RZ, RZ, R11 ;  /* 0x000000ffff097224 */ /* 0x000fe200078e000b */
[----:B------:R1:W-:Y:S01]  /*0f30*/  STL [R1+0x60], R4 ;  /* 0x0000600401007387 */ /* 0x0003e20000100800 */
[----:B------:R-:W-:-:S02]  /*0f40*/  IMAD.MOV.U32 R11, RZ, RZ, R15 ;  /* 0x000000ffff0b7224 */ /* 0x000fc400078e000f */
[----:B------:R-:W-:Y:S02]  /*0f50*/  VIADD R15, R6, 0x1d4 ;  /* 0x000001d4060f7836 */ /* 0x000fe40000000000 */
[--C-:B------:R-:W-:Y:S01]  /*0f60*/  @!P2 IMAD.IADD R12, R12, 0x1, -R5.reuse ;  /* 0x000000010c0ca824 */ /* 0x100fe200078e0a05 */
[----:B------:R-:W-:Y:S01]  /*0f70*/  ISETP.GE.AND P2, PT, R17, RZ, PT ;  /* 0x000000ff1100720c */ /* 0x000fe20003f46270 */
[--C-:B------:R-:W-:Y:S02]  /*0f80*/  @!P0 IMAD.IADD R10, R10, 0x1, -R5.reuse ;  /* 0x000000010a0a8824 */ /* 0x100fe400078e0a05 */
[----:B-1----:R-:W-:Y:S01]  /*0f90*/  IMAD.MOV.U32 R4, RZ, RZ, R16 ;  /* 0x000000ffff047224 */ /* 0x002fe200078e0010 */
[----:B------:R-:W-:Y:S01]  /*0fa0*/  ISETP.GE.AND P0, PT, R7, RZ, PT ;  /* 0x000000ff0700720c */ /* 0x000fe20003f06270 */
[----:B------:R-:W-:Y:S01]  /*0fb0*/  @!P6 IMAD.IADD R8, R8, 0x1, -R5 ;  /* 0x000000010808e824 */ /* 0x000fe200078e0a05 */
[C---:B------:R-:W-:Y:S01]  /*0fc0*/  ISETP.GT.U32.AND P6, PT, R5.reuse, R2, PT ;  /* 0x000000020500720c */ /* 0x040fe20003fc4070 */
[----:B------:R-:W-:Y:S01]  /*0fd0*/  @!P5 IMAD.MOV R4, RZ, RZ, -R4 ;  /* 0x000000ffff04d224 */ /* 0x000fe200078e0a04 */
[----:B------:R-:W-:Y:S01]  /*0fe0*/  IABS R17, R15 ;  /* 0x0000000f00117213 */ /* 0x000fe20000000000 */
[----:B------:R-:W-:Y:S01]  /*0ff0*/  IMAD.HI.U32 R7, R0, R9, RZ ;  /* 0x0000000900077227 */ /* 0x000fe200078e00ff */
[----:B------:R-:W-:-:S03]  /*1000*/  ISETP.GT.U32.AND P5, PT, R5, R12, PT ;  /* 0x0000000c0500720c */ /* 0x000fc60003fa4070 */
[----:B------:R-:W-:Y:S02]  /*1010*/  IMAD.MOV R16, RZ, RZ, -R7 ;  /* 0x000000ffff107224 */ /* 0x000fe400078e0a07 */
[----:B------:R-:W-:Y:S01]  /*1020*/  IMAD.MOV.U32 R7, RZ, RZ, R17 ;  /* 0x000000ffff077224 */ /* 0x000fe200078e0011 */
[----:B------:R1:W-:Y:S01]  /*1030*/  STL [R1+0x68], R4 ;  /* 0x0000680401007387 */ /* 0x0003e20000100800 */
[----:B------:R-:W-:-:S04]  /*1040*/  IMAD.HI.U32 R18, R0, R11, RZ ;  /* 0x0000000b00127227 */ /* 0x000fc800078e00ff */
[----:B------:R-:W-:Y:S02]  /*1050*/  @!P6 IMAD.IADD R2, R2, 0x1, -R5 ;  /* 0x000000010202e824 */ /* 0x000fe400078e0a05 */
[----:B-1----:R-:W-:Y:S02]  /*1060*/  IMAD.MOV.U32 R4, RZ, RZ, R10 ;  /* 0x000000ffff047224 */ /* 0x002fe400078e000a */
[----:B------:R-:W-:-:S04]  /*1070*/  IMAD.HI.U32 R10, R0, R7, RZ ;  /* 0x00000007000a7227 */ /* 0x000fc800078e00ff */
[----:B------:R-:W-:Y:S02]  /*1080*/  IMAD.MOV R10, RZ, RZ, -R10 ;  /* 0x000000ffff0a7224 */ /* 0x000fe400078e0a0a */
[----:B------:R-:W-:Y:S02]  /*1090*/  @!P5 IMAD.IADD R12, R12, 0x1, -R5 ;  /* 0x000000010c0cd824 */ /* 0x000fe400078e0a05 */
[----:B------:R-:W-:Y:S02]  /*10a0*/  IMAD.MOV R18, RZ, RZ, -R18 ;  /* 0x000000ffff127224 */ /* 0x000fe400078e0a12 */
[C---:B------:R-:W-:Y:S01]  /*10b0*/  IMAD R9, R5.reuse, R16, R9 ;  /* 0x0000001005097224 */ /* 0x040fe200078e0209 */
[C---:B------:R-:W-:Y:S01]  /*10c0*/  ISETP.GT.U32.AND P6, PT, R5.reuse, R2, PT ;  /* 0x000000020500720c */ /* 0x040fe20003fc4070 */
[----:B------:R-:W-:Y:S02]  /*10d0*/  IMAD.MOV.U32 R19, RZ, RZ, R8 ;  /* 0x000000ffff137224 */ /* 0x000fe400078e0008 */
[----:B------:R-:W-:-:S02]  /*10e0*/  IMAD R7, R5, R10, R7 ;  /* 0x0000000a05077224 */ /* 0x000fc400078e0207 */
[----:B------:R-:W-:Y:S02]  /*10f0*/  IMAD.MOV.U32 R16, RZ, RZ, R12 ;  /* 0x000000ffff107224 */ /* 0x000fe400078e000c */
[C---:B------:R-:W-:Y:S02]  /*1100*/  IMAD R8, R5.reuse, R18, R11 ;  /* 0x0000001205087224 */ /* 0x040fe400078e020b */
[----:B------:R-:W-:Y:S01]  /*1110*/  @!P1 IMAD.MOV R19, RZ, RZ, -R19 ;  /* 0x000000ffff139224 */ /* 0x000fe200078e0a13 */
[C---:B------:R-:W-:Y:S01]  /*1120*/  ISETP.GT.U32.AND P1, PT, R5.reuse, R9, PT ;  /* 0x000000090500720c */ /* 0x040fe20003f24070 */
[----:B------:R-:W-:Y:S01]  /*1130*/  @!P4 IMAD.MOV R16, RZ, RZ, -R16 ;  /* 0x000000ffff10c224 */ /* 0x000fe200078e0a10 */
[C---:B------:R-:W-:Y:S02]  /*1140*/  ISETP.GT.U32.AND P4, PT, R5.reuse, R7, PT ;  /* 0x000000070500720c */ /* 0x040fe40003f84070 */
[----:B------:R-:W-:Y:S02]  /*1150*/  ISETP.GT.U32.AND P5, PT, R5, R8, PT ;  /* 0x000000080500720c */ /* 0x000fe40003fa4070 */
[----:B------:R-:W-:Y:S01]  /*1160*/  @!P3 IADD3 R4, PT, PT, -R4, RZ, RZ ;  /* 0x000000ff0404b210 */ /* 0x000fe20007ffe1ff */
[----:B------:R-:W-:Y:S01]  /*1170*/  @!P6 IMAD.IADD R2, R2, 0x1, -R5 ;  /* 0x000000010202e824 */ /* 0x000fe200078e0a05 */
[----:B------:R-:W-:Y:S01]  /*1180*/  ISETP.GE.AND P3, PT, R13, RZ, PT ;  /* 0x000000ff0d00720c */ /* 0x000fe20003f66270 */
[C---:B------:R-:W-:Y:S01]  /*1190*/  VIADD R13, R6.reuse, 0x1cc ;  /* 0x000001cc060d7836 */ /* 0x040fe20000000000 */
[----:B------:R-:W-:Y:S01]  /*11a0*/  STL [R1+0x6c], R19 ;  /* 0x00006c1301007387 */ /* 0x000fe20000100800 */
[----:B------:R-:W-:-:S02]  /*11b0*/  VIADD R11, R6, 0x1d0 ;  /* 0x000001d0060b7836 */ /* 0x000fc40000000000 */
[--C-:B------:R-:W-:Y:S01]  /*11c0*/  @!P1 IMAD.IADD R9, R9, 0x1, -R5.reuse ;  /* 0x0000000109099824 */ /* 0x100fe200078e0a05 */
[----:B------:R1:W-:Y:S01]  /*11d0*/  STL [R1+0x70], R4 ;  /* 0x0000700401007387 */ /* 0x0003e20000100800 */
[--C-:B------:R-:W-:Y:S01]  /*11e0*/  @!P4 IMAD.IADD R7, R7, 0x1, -R5.reuse ;  /* 0x000000010707c824 */ /* 0x100fe200078e0a05 */
[----:B------:R-:W-:Y:S01]  /*11f0*/  IABS R22, R13 ;  /* 0x0000000d00167213 */ /* 0x000fe20000000000 */
[----:B------:R-:W-:Y:S01]  /*1200*/  @!P5 IMAD.IADD R8, R8, 0x1, -R5 ;  /* 0x000000010808d824 */ /* 0x000fe200078e0a05 */
[----:B------:R-:W-:Y:S01]  /*1210*/  IABS R23, R11 ;  /* 0x0000000b00177213 */ /* 0x000fe20000000000 */
[----:B-1----:R-:W-:Y:S01]  /*1220*/  IMAD.MOV.U32 R4, RZ, RZ, R2 ;  /* 0x000000ffff047224 */ /* 0x002fe200078e0002 */
[C---:B------:R-:W-:Y:S02]  /*1230*/  ISETP.GT.U32.AND P1, PT, R5.reuse, R9, PT ;  /* 0x000000090500720c */ /* 0x040fe40003f24070 */
[----:B------:R-:W-:Y:S01]  /*1240*/  ISETP.GT.U32.AND P4, PT, R5, R7, PT ;  /* 0x000000070500720c */ /* 0x000fe20003f84070 */
[----:B------:R-:W-:Y:S01]  /*1250*/  @!P0 IMAD.MOV R4, RZ, RZ, -R4 ;  /* 0x000000ffff048224 */ /* 0x000fe200078e0a04 */
[----:B------:R-:W-:Y:S01]  /*1260*/  ISETP.GE.AND P0, PT, R11, RZ, PT ;  /* 0x000000ff0b00720c */ /* 0x000fe20003f06270 */
[----:B------:R-:W-:Y:S01]  /*1270*/  IMAD.HI.U32 R11, R0, R22, RZ ;  /* 0x00000016000b7227 */ /* 0x000fe200078e00ff */
[----:B------:R-:W-:-:S03]  /*1280*/  ISETP.GT.U32.AND P5, PT, R5, R8, PT ;  /* 0x000000080500720c */ /* 0x000fc60003fa4070 */
[----:B------:R-:W-:-:S04]  /*1290*/  IMAD.MOV R11, RZ, RZ, -R11 ;  /* 0x000000ffff0b7224 */ /* 0x000fc800078e0a0b */
[----:B------:R-:W-:Y:S02]  /*12a0*/  IMAD R22, R5, R11, R22 ;  /* 0x0000000b05167224 */ /* 0x000fe400078e0216 */
[----:B------:R-:W-:Y:S02]  /*12b0*/  VIADD R10, R6, 0x1c8 ;  /* 0x000001c8060a7836 */ /* 0x000fe40000000000 */
[----:B------:R-:W-:-:S04]  /*12c0*/  IMAD.HI.U32 R2, R0, R23, RZ ;  /* 0x0000001700027227 */ /* 0x000fc800078e00ff */
[--C-:B------:R-:W-:Y:S02]  /*12d0*/  @!P1 IMAD.IADD R9, R9, 0x1, -R5.reuse ;  /* 0x0000000109099824 */ /* 0x100fe400078e0a05 */
[--C-:B------:R-:W-:Y:S01]  /*12e0*/  @!P4 IMAD.IADD R7, R7, 0x1, -R5.reuse ;  /* 0x000000010707c824 */ /* 0x100fe200078e0a05 */
[----:B------:R-:W-:Y:S01]  /*12f0*/  ISETP.GT.U32.AND P4, PT, R5, R22, PT ;  /* 0x000000160500720c */ /* 0x000fe20003f84070 */
[----:B------:R-:W-:Y:S01]  /*1300*/  @!P5 IMAD.IADD R8, R8, 0x1, -R5 ;  /* 0x000000010808d824 */ /* 0x000fe200078e0a05 */
[----:B------:R-:W-:Y:S01]  /*1310*/  ISETP.GE.AND P1, PT, R13, RZ, PT ;  /* 0x000000ff0d00720c */ /* 0x000fe20003f26270 */
[----:B------:R-:W-:Y:S01]  /*1320*/  IMAD.MOV R13, RZ, RZ, -R2 ;  /* 0x000000ffff0d7224 */ /* 0x000fe200078e0a02 */
[----:B------:R-:W-:Y:S01]  /*1330*/  ISETP.GE.AND P6, PT, R15, RZ, PT ;  /* 0x000000ff0f00720c */ /* 0x000fe20003fc6270 */
[----:B------:R-:W-:Y:S01]  /*1340*/  STL [R1+0x1a4], R16 ;  /* 0x0001a41001007387 */ /* 0x000fe20000100800 */
[----:B------:R-:W-:Y:S02]  /*1350*/  IABS R21, R10 ;  /* 0x0000000a00157213 */ /* 0x000fe40000000000 */
[----:B------:R-:W-:Y:S01]  /*1360*/  MOV R15, R9 ;  /* 0x00000009000f7202 */ /* 0x000fe20000000f00 */
[----:B------:R1:W-:Y:S01]  /*1370*/  STL [R1+0x1b8], R4 ;  /* 0x0001b80401007387 */ /* 0x0003e20000100800 */
[----:B------:R-:W-:-:S02]  /*1380*/  IMAD R23, R5, R13, R23 ;  /* 0x0000000d05177224 */ /* 0x000fc400078e0217 */
[----:B------:R-:W-:-:S04]  /*1390*/  IMAD.HI.U32 R12, R0, R21, RZ ;  /* 0x00000015000c7227 */ /* 0x000fc800078e00ff */
[----:B------:R-:W-:Y:S02]  /*13a0*/  VIADD R20, R6, 0x1c4 ;  /* 0x000001c406147836 */ /* 0x000fe40000000000 */
[----:B-1----:R-:W-:Y:S02]  /*13b0*/  IMAD.MOV.U32 R4, RZ, RZ, R8 ;  /* 0x000000ffff047224 */ /* 0x002fe400078e0008 */
[----:B------:R-:W-:Y:S01]  /*13c0*/  @!P2 IMAD.MOV R15, RZ, RZ, -R15 ;  /* 0x000000ffff0fa224 */ /* 0x000fe200078e0a0f */
[C---:B------:R-:W-:Y:S01]  /*13d0*/  ISETP.GT.U32.AND P2, PT, R5.reuse, R23, PT ;  /* 0x000000170500720c */ /* 0x040fe20003f44070 */
[----:B------:R-:W-:Y:S01]  /*13e0*/  @!P3 IMAD.MOV R4, RZ, RZ, -R4 ;  /* 0x000000ffff04b224 */ /* 0x000fe200078e0a04 */
[----:B------:R-:W-:Y:S01]  /*13f0*/  ISETP.GE.AND P3, PT, R20, RZ, PT ;  /* 0x000000ff1400720c */ /* 0x000fe20003f66270 */
[----:B------:R-:W-:Y:S02]  /*1400*/  IMAD.MOV R2, RZ, RZ, -R12 ;  /* 0x000000ffff027224 */ /* 0x000fe400078e0a0c */
[----:B------:R-:W-:Y:S01]  /*1410*/  VIADD R11, R6, 0x1c0 ;  /* 0x000001c0060b7836 */ /* 0x000fe20000000000 */
[----:B------:R-:W-:Y:S01]  /*1420*/  STL [R1+0x1bc], R15 ;  /* 0x0001bc0f01007387 */ /* 0x000fe20000100800 */
[----:B------:R-:W-:Y:S01]  /*1430*/  @!P4 IMAD.IADD R22, R22, 0x1, -R5 ;  /* 0x000000011616c824 */ /* 0x000fe200078e0a05 */
[----:B------:R-:W-:Y:S01]  /*1440*/  IABS R20, R20 ;  /* 0x0000001400147213 */ /* 0x000fe20000000000 */
[----:B------:R-:W-:Y:S01]  /*1450*/  IMAD R21, R5, R2, R21 ;  /* 0x0000000205157224 */ /* 0x000fe200078e0215 */
[----:B------:R1:W-:Y:S01]  /*1460*/  STL [R1+0x1c0], R4 ;  /* 0x0001c00401007387 */ /* 0x0003e20000100800 */
[----:B------:R-:W-:-:S02]  /*1470*/  IABS R19, R11 ;  /* 0x0000000b00137213 */ /* 0x000fc40000000000 */
[----:B------:R-:W-:Y:S01]  /*1480*/  ISETP.GT.U32.AND P4, PT, R5, R22, PT ;  /* 0x000000160500720c */ /* 0x000fe20003f84070 */
[----:B------:R-:W-:Y:S01]  /*1490*/  IMAD.HI.U32 R12, R0, R20, RZ ;  /* 0x00000014000c7227 */ /* 0x000fe200078e00ff */
[----:B------:R-:W-:-:S03]  /*14a0*/  ISETP.GE.AND P5, PT, R10, RZ, PT ;  /* 0x000000ff0a00720c */ /* 0x000fc60003fa6270 */
[----:B-1----:R-:W-:Y:S02]  /*14b0*/  IMAD.MOV.U32 R4, RZ, RZ, R7 ;  /* 0x000000ffff047224 */ /* 0x002fe400078e0007 */
[----:B------:R-:W-:-:S04]  /*14c0*/  IMAD.HI.U32 R10, R0, R19, RZ ;  /* 0x00000013000a7227 */ /* 0x000fc800078e00ff */
[----:B------:R-:W-:Y:S01]  /*14d0*/  @!P6 IMAD.MOV R4, RZ, RZ, -R4 ;  /* 0x000000ffff04e224 */ /* 0x000fe200078e0a04 */
[----:B------:R-:W-:Y:S01]  /*14e0*/  ISETP.GT.U32.AND P6, PT, R5, R21, PT ;  /* 0x000000150500720c */ /* 0x000fe20003fc4070 */
[----:B------:R-:W-:Y:S02]  /*14f0*/  VIADD R9, R6, 0x1bc ;  /* 0x000001bc06097836 */ /* 0x000fe40000000000 */
[----:B------:R-:W-:Y:S02]  /*1500*/  IMAD.MOV R12, RZ, RZ, -R12 ;  /* 0x000000ffff0c7224 */ /* 0x000fe400078e0a0c */
[----:B------:R-:W-:Y:S02]  /*1510*/  @!P2 IMAD.IADD R23, R23, 0x1, -R5 ;  /* 0x000000011717a824 */ /* 0x000fe400078e0a05 */
[----:B------:R-:W-:Y:S01]  /*1520*/  IMAD.MOV R10, RZ, RZ, -R10 ;  /* 0x000000ffff0a7224 */ /* 0x000fe200078e0a0a */
[----:B------:R-:W-:Y:S01]  /*1530*/  IABS R15, R9 ;  /* 0x00000009000f7213 */ /* 0x000fe20000000000 */
[C---:B------:R-:W-:Y:S01]  /*1540*/  IMAD R20, R5.reuse, R12, R20 ;  /* 0x0000000c05147224 */ /* 0x040fe200078e0214 */
[C---:B------:R-:W-:Y:S01]  /*1550*/  ISETP.GT.U32.AND P2, PT, R5.reuse, R23, PT ;  /* 0x000000170500720c */ /* 0x040fe20003f44070 */
[----:B------:R-:W-:-:S02]  /*1560*/  IMAD R19, R5, R10, R19 ;  /* 0x0000000a05137224 */ /* 0x000fc400078e0213 */
[----:B------:R-:W-:Y:S01]  /*1570*/  @!P4 IMAD.IADD R22, R22, 0x1, -R5 ;  /* 0x000000011616c824 */ /* 0x000fe200078e0a05 */
[----:B------:R-:W-:Y:S01]  /*1580*/  ISETP.GT.U32.AND P4, PT, R5, R20, PT ;  /* 0x000000140500720c */ /* 0x000fe20003f84070 */
[----:B------:R-:W-:-:S04]  /*1590*/  IMAD.HI.U32 R16, R0, R15, RZ ;  /* 0x0000000f00107227 */ /* 0x000fc800078e00ff */
[--C-:B------:R-:W-:Y:S01]  /*15a0*/  @!P6 IMAD.IADD R21, R21, 0x1, -R5.reuse ;  /* 0x000000011515e824 */ /* 0x100fe200078e0a05 */
[----:B------:R-:W-:Y:S01]  /*15b0*/  ISETP.GT.U32.AND P6, PT, R5, R19, PT ;  /* 0x000000130500720c */ /* 0x000fe20003fc4070 */
[C---:B------:R-:W-:Y:S02]  /*15c0*/  VIADD R8, R6.reuse, 0x1b8 ;  /* 0x000001b806087836 */ /* 0x040fe40000000000 */
[----:B------:R-:W-:Y:S02]  /*15d0*/  IMAD.MOV R7, RZ, RZ, -R16 ;  /* 0x000000ffff077224 */ /* 0x000fe400078e0a10 */
[----:B------:R-:W-:Y:S01]  /*15e0*/  @!P2 IMAD.IADD R23, R23, 0x1, -R5 ;  /* 0x000000011717a824 */ /* 0x000fe200078e0a05 */
[----:B------:R-:W-:Y:S01]  /*15f0*/  IABS R13, R8 ;  /* 0x00000008000d7213 */ /* 0x000fe20000000000 */
[----:B------:R-:W-:Y:S02]  /*1600*/  IMAD R15, R5, R7, R15 ;  /* 0x00000007050f7224 */ /* 0x000fe400078e020f */
[C---:B------:R-:W-:Y:S01]  /*1610*/  VIADD R7, R6.reuse, 0x1b4 ;  /* 0x000001b406077836 */ /* 0x040fe20000000000 */
[----:B------:R1:W-:Y:S01]  /*1620*/  STL [R1+0x1b4], R4 ;  /* 0x0001b40401007387 */ /* 0x0003e20000100800 */
[----:B------:R-:W-:Y:S01]  /*1630*/  IADD3 R16, PT, PT, R6, 0x1b0, RZ ;  /* 0x000001b006107810 */ /* 0x000fe20007ffe0ff */
[----:B------:R-:W-:Y:S01]  /*1640*/  @!P4 IMAD.IADD R20, R20, 0x1, -R5 ;  /* 0x000000011414c824 */ /* 0x000fe200078e0a05 */
[----:B------:R-:W-:Y:S01]  /*1650*/  ISETP.GE.AND P2, PT, R11, RZ, PT ;  /* 0x000000ff0b00720c */ /* 0x000fe20003f46270 */
[----:B------:R-:W-:Y:S01]  /*1660*/  IMAD.HI.U32 R2, R0, R13, RZ ;  /* 0x0000000d00027227 */ /* 0x000fe200078e00ff */
[----:B------:R-:W-:-:S02]  /*1670*/  ISETP.GT.U32.AND P4, PT, R5, R21, PT ;  /* 0x000000150500720c */ /* 0x000fc40003f84070 */
[----:B------:R-:W-:Y:S01]  /*1680*/  IABS R11, R7 ;  /* 0x00000007000b7213 */ /* 0x000fe20000000000 */
[----:B------:R-:W-:Y:S02]  /*1690*/  @!P6 IMAD.IADD R19, R19, 0x1, -R5 ;  /* 0x000000011313e824 */ /* 0x000fe400078e0a05 */
[----:B-1----:R-:W-:Y:S01]  /*16a0*/  IMAD.MOV.U32 R4, RZ, RZ, R23 ;  /* 0x000000ffff047224 */ /* 0x002fe200078e0017 */
[----:B------:R-:W-:Y:S01]  /*16b0*/  IABS R10, R16 ;  /* 0x00000010000a7213 */ /* 0x000fe20000000000 */
[----:B------:R-:W-:Y:S02]  /*16c0*/  IMAD.MOV R2, RZ, RZ, -R2 ;  /* 0x000000ffff027224 */ /* 0x000fe400078e0a02 */
[----:B------:R-:W-:Y:S01]  /*16d0*/  @!P0 IMAD.MOV R4, RZ, RZ, -R4 ;  /* 0x000000ffff048224 */ /* 0x000fe200078e0a04 */
[C---:B------:R-:W-:Y:S01]  /*16e0*/  ISETP.GT.U32.AND P0, PT, R5.reuse, R20, PT ;  /* 0x000000140500720c */ /* 0x040fe20003f04070 */
[----:B------:R-:W-:Y:S01]  /*16f0*/  IMAD.HI.U32 R23, R0, R11, RZ ;  /* 0x0000000b00177227 */ /* 0x000fe200078e00ff */
[----:B------:R-:W-:-:S03]  /*1700*/  ISETP.GT.U32.AND P6, PT, R5, R19, PT ;  /* 0x000000130500720c */ /* 0x000fc60003fc4070 */
[----:B------:R-:W-:Y:S01]  /*1710*/  IMAD.HI.U32 R24, R0, R10, RZ ;  /* 0x0000000a00187227 */ /* 0x000fe200078e00ff */
[----:B------:R1:W-:Y:S03]  /*1720*/  STL [R1+0x74], R4 ;  /* 0x0000740401007387 */ /* 0x0003e60000100800 */
[----:B------:R-:W-:Y:S02]  /*1730*/  IMAD R13, R5, R2, R13 ;  /* 0x00000002050d7224 */ /* 0x000fe400078e020d */
[----:B------:R-:W-:Y:S02]  /*1740*/  IMAD.MOV R23, RZ, RZ, -R23 ;  /* 0x000000ffff177224 */ /* 0x000fe400078e0a17 */
[----:B------:R-:W-:Y:S02]  /*1750*/  IMAD.MOV R24, RZ, RZ, -R24 ;  /* 0x000000ffff187224 */ /* 0x000fe400078e0a18 */
[----:B------:R-:W-:-:S02]  /*1760*/  @!P4 IMAD.IADD R21, R21, 0x1, -R5 ;  /* 0x000000011515c824 */ /* 0x000fc400078e0a05 */
[----:B-1----:R-:W-:Y:S01]  /*1770*/  IMAD.MOV.U32 R4, RZ, RZ, R22 ;  /* 0x000000ffff047224 */ /* 0x002fe200078e0016 */
[C---:B------:R-:W-:Y:S01]  /*1780*/  ISETP.GT.U32.AND P4, PT, R5.reuse, R13, PT ;  /* 0x0000000d0500720c */ /* 0x040fe20003f84070 */
[C---:B------:R-:W-:Y:S02]  /*1790*/  IMAD R11, R5.reuse, R23, R11 ;  /* 0x00000017050b7224 */ /* 0x040fe400078e020b */
[----:B------:R-:W-:Y:S01]  /*17a0*/  @!P1 IMAD.MOV R4, RZ, RZ, -R4 ;  /* 0x000000ffff049224 */ /* 0x000fe200078e0a04 */
[C---:B------:R-:W-:Y:S01]  /*17b0*/  ISETP.GT.U32.AND P1, PT, R5.reuse, R15, PT ;  /* 0x0000000f0500720c */ /* 0x040fe20003f24070 */
[C---:B------:R-:W-:Y:S02]  /*17c0*/  IMAD R10, R5.reuse, R24, R10 ;  /* 0x00000018050a7224 */ /* 0x040fe400078e020a */
[----:B------:R-:W-:Y:S02]  /*17d0*/  VIADD R17, R6, 0x1ac ;  /* 0x000001ac06117836 */ /* 0x000fe40000000000 */
[--C-:B------:R-:W-:Y:S01]  /*17e0*/  @!P0 IMAD.IADD R20, R20, 0x1, -R5.reuse ;  /* 0x0000000114148824 */ /* 0x100fe200078e0a05 */
[----:B------:R-:W-:Y:S01]  /*17f0*/  ISETP.GT.U32.AND P0, PT, R5, R11, PT ;  /* 0x0000000b0500720c */ /* 0x000fe20003f04070 */
[----:B------:R-:W-:Y:S01]  /*1800*/  @!P6 IMAD.IADD R19, R19, 0x1, -R5 ;  /* 0x000000011313e824 */ /* 0x000fe200078e0a05 */
[----:B------:R-:W-:Y:S01]  /*1810*/  ISETP.GT.U32.AND P6, PT, R5, R10, PT ;  /* 0x0000000a0500720c */ /* 0x000fe20003fc4070 */
[----:B------:R-:W-:Y:S01]  /*1820*/  VIADD R18, R6, 0x1a8 ;  /* 0x000001a806127836 */ /* 0x000fe20000000000 */
[----:B------:R-:W-:Y:S01]  /*1830*/  IABS R12, R17 ;  /* 0x00000011000c7213 */ /* 0x000fe20000000000 */
[----:B------:R1:W-:Y:S01]  /*1840*/  STL [R1+0x8c], R4 ;  /* 0x00008c0401007387 */ /* 0x0003e20000100800 */
[----:B------:R-:W-:Y:S01]  /*1850*/  IMAD.MOV.U32 R25, RZ, RZ, R21 ;  /* 0x000000ffff197224 */ /* 0x000fe200078e0015 */
[----:B------:R-:W-:-:S02]  /*1860*/  @!P4 IADD3 R13, PT, PT, R13, -R5, RZ ;  /* 0x800000050d0dc210 */ /* 0x000fc40007ffe0ff */
[----:B------:R-:W-:Y:S01]  /*1870*/  IABS R2, R18 ;  /* 0x0000001200027213 */ /* 0x000fe20000000000 */
[----:B------:R-:W-:-:S04]  /*1880*/  IMAD.HI.U32 R22, R0, R12, RZ ;  /* 0x0000000c00167227 */ /* 0x000fc800078e00ff */
[----:B-1----:R-:W-:Y:S02]  /*1890*/  IMAD.MOV.U32 R4, RZ, RZ, R20 ;  /* 0x000000ffff047224 */ /* 0x002fe400078e0014 */
[----:B------:R-:W-:Y:S01]  /*18a0*/  @!P5 IMAD.MOV R25, RZ, RZ, -R25 ;  /* 0x000000ffff19d224 */ /* 0x000fe200078e0a19 */
[----:B------:R-:W-:Y:S01]  /*18b0*/  ISETP.GT.U32.AND P5, PT, R5, R13, PT ;  /* 0x0000000d0500720c */ /* 0x000fe20003fa4070 */
[----:B------:R-:W-:Y:S02]  /*18c0*/  @!P1 IMAD.IADD R15, R15, 0x1, -R5 ;  /* 0x000000010f0f9824 */ /* 0x000fe400078e0a05 */
[----:B------:R-:W-:Y:S02]  /*18d0*/  @!P3 IMAD.MOV R4, RZ, RZ, -R4 ;  /* 0x000000ffff04b224 */ /* 0x000fe400078e0a04 */
[----:B------:R-:W-:Y:S01]  /*18e0*/  IMAD.HI.U32 R23, R0, R2, RZ ;  /* 0x0000000200177227 */ /* 0x000fe200078e00ff */
[----:B------:R-:W-:Y:S03]  /*18f0*/  STL [R1+0x94], R25 ;  /* 0x0000941901007387 */ /* 0x000fe60000100800 */
[----:B------:R-:W-:-:S02]  /*1900*/  IMAD.MOV R22, RZ, RZ, -R22 ;  /* 0x000000ffff167224 */ /* 0x000fc400078e0a16 */
[--C-:B------:R-:W-:Y:S01]  /*1910*/  @!P0 IMAD.IADD R11, R11, 0x1, -R5.reuse ;  /* 0x000000010b0b8824 */ /* 0x100fe200078e0a05 */
[----:B------:R-:W-:Y:S01]  /*1920*/  ISETP.GE.AND P4, PT, R8, RZ, PT ;  /* 0x000000ff0800720c */ /* 0x000fe20003f86270 */
[----:B------:R-:W-:Y:S01]  /*1930*/  @!P6 IMAD.IADD R10, R10, 0x1, -R5 ;  /* 0x000000010a0ae824 */ /* 0x000fe200078e0a05 */
[C---:B------:R-:W-:Y:S01]  /*1940*/  ISETP.GT.U32.AND P0, PT, R5.reuse, R15, PT ;  /* 0x0000000f0500720c */ /* 0x040fe20003f04070 */
[----:B------:R1:W-:Y:S01]  /*1950*/  STL [R1+0x98], R4 ;  /* 0x0000980401007387 */ /* 0x0003e20000100800 */
[----:B------:R-:W-:Y:S01]  /*1960*/  IMAD.MOV R23, RZ, RZ, -R23 ;  /* 0x000000ffff177224 */ /* 0x000fe200078e0a17 */
[C---:B------:R-:W-:Y:S01]  /*1970*/  ISETP.GT.U32.AND P6, PT, R5.reuse, R11, PT ;  /* 0x0000000b0500720c */ /* 0x040fe20003fc4070 */
[----:B------:R-:W-:Y:S01]  /*1980*/  IMAD R8, R5, R22, R12 ;  /* 0x0000001605087224 */ /* 0x000fe200078e020c */
[----:B------:R-:W-:Y:S01]  /*1990*/  ISETP.GE.AND P1, PT, R9, RZ, PT ;  /* 0x000000ff0900720c */ /* 0x000fe20003f26270 */
[C---:B------:R-:W-:Y:S01]  /*19a0*/  IMAD R2, R5.reuse, R23, R2 ;  /* 0x0000001705027224 */ /* 0x040fe200078e0202 */
[----:B------:R-:W-:Y:S01]  /*19b0*/  ISETP.GT.U32.AND P3, PT, R5, R10, PT ;  /* 0x0000000a0500720c */ /* 0x000fe20003f64070 */
[----:B-1----:R-:W-:-:S02]  /*19c0*/  IMAD.MOV.U32 R4, RZ, RZ, R19 ;  /* 0x000000ffff047224 */ /* 0x002fc400078e0013 */
[C---:B------:R-:W-:Y:S02]  /*19d0*/  VIADD R9, R6.reuse, 0x1a0 ;  /* 0x000001a006097836 */ /* 0x040fe40000000000 */
[----:B------:R-:W-:Y:S01]  /*19e0*/  @!P2 IMAD.MOV R4, RZ, RZ, -R4 ;  /* 0x000000ffff04a224 */ /* 0x000fe200078e0a04 */
[----:B------:R-:W-:Y:S01]  /*19f0*/  ISETP.GT.U32.AND P2, PT, R5, R8, PT ;  /* 0x000000080500720c */ /* 0x000fe20003f44070 */
[----:B------:R-:W-:Y:S01]  /*1a00*/  VIADD R12, R6, 0x1a4 ;  /* 0x000001a4060c7836 */ /* 0x000fe20000000000 */
[----:B------:R-:W-:Y:S01]  /*1a10*/  IABS R20, R9 ;  /* 0x0000000900147213 */ /* 0x000fe20000000000 */
[--C-:B------:R-:W-:Y:S01]  /*1a20*/  @!P5 IMAD.IADD R13, R13, 0x1, -R5.reuse ;  /* 0x000000010d0dd824 */ /* 0x100fe200078e0a05 */
[----:B------:R-:W-:Y:S01]  /*1a30*/  ISETP.GT.U32.AND P5, PT, R5, R2, PT ;  /* 0x000000020500720c */ /* 0x000fe20003fa4070 */
[--C-:B------:R-:W-:Y:S01]  /*1a40*/  @!P0 IMAD.IADD R15, R15, 0x1, -R5.reuse ;  /* 0x000000010f0f8824 */ /* 0x100fe200078e0a05 */
[----:B------:R-:W-:Y:S01]  /*1a50*/  IABS R19, R12 ;  /* 0x0000000c00137213 */ /* 0x000fe20000000000 */
[--C-:B------:R-:W-:Y:S01]  /*1a60*/  @!P6 IMAD.IADD R11, R11, 0x1, -R5.reuse ;  /* 0x000000010b0be824 */ /* 0x100fe200078e0a05 */
[----:B------:R-:W-:Y:S01]  /*1a70*/  ISETP.GE.AND P0, PT, R7, RZ, PT ;  /* 0x000000ff0700720c */ /* 0x000fe20003f06270 */
[----:B------:R-:W-:Y:S01]  /*1a80*/  IMAD.MOV.U32 R7, RZ, RZ, R20 ;  /* 0x000000ffff077224 */ /* 0x000fe200078e0014 */
[----:B------:R-:W-:Y:S01]  /*1a90*/  ISETP.GE.AND P6, PT, R16, RZ, PT ;  /* 0x000000ff1000720c */ /* 0x000fe20003fc6270 */
[----:B------:R-:W-:Y:S01]  /*1aa0*/  IMAD.HI.U32 R16, R0, R19, RZ ;  /* 0x0000001300107227 */ /* 0x000fe200078e00ff */
[----:B------:R1:W-:Y:S03]  /*1ab0*/  STL [R1+0x9c], R4 ;  /* 0x00009c0401007387 */ /* 0x0003e60000100800 */
[----:B------:R-:W-:Y:S01]  /*1ac0*/  @!P3 IMAD.IADD R10, R10, 0x1, -R5 ;  /* 0x000000010a0ab824 */ /* 0x000fe200078e0a05 */
[----:B------:R-:W-:Y:S01]  /*1ad0*/  ISETP.GE.AND P3, PT, R17, RZ, PT ;  /* 0x000000ff1100720c */ /* 0x000fe20003f66270 */
[----:B------:R-:W-:-:S02]  /*1ae0*/  IMAD.MOV.U32 R21, RZ, RZ, R15 ;  /* 0x000000ffff157224 */ /* 0x000fc400078e000f */
[----:B------:R-:W-:-:S04]  /*1af0*/  IMAD.HI.U32 R17, R0, R7, RZ ;  /* 0x0000000700117227 */ /* 0x000fc800078e00ff */
[----:B------:R-:W-:Y:S02]  /*1b00*/  @!P2 IMAD.IADD R8, R8, 0x1, -R5 ;  /* 0x000000010808a824 */ /* 0x000fe400078e0a05 */
[----:B-1----:R-:W-:Y:S02]  /*1b10*/  IMAD.MOV.U32 R4, RZ, RZ, R13 ;  /* 0x000000ffff047224 */ /* 0x002fe400078e000d */
[----:B------:R-:W-:Y:S02]  /*1b20*/  IMAD.MOV R16, RZ, RZ, -R16 ;  /* 0x000000ffff107224 */ /* 0x000fe400078e0a10 */
[----:B------:R-:W-:Y:S01]  /*1b30*/  @!P1 IMAD.MOV R21, RZ, RZ, -R21 ;  /* 0x000000ffff159224 */ /* 0x000fe200078e0a15 */
[----:B------:R-:W-:Y:S01]  /*1b40*/  IADD3 R15, PT, PT, -R17, RZ, RZ ;  /* 0x000000ff110f7210 */ /* 0x000fe20007ffe1ff */
[----:B------:R-:W-:Y:S01]  /*1b50*/  @!P5 IMAD.IADD R2, R2, 0x1, -R5 ;  /* 0x000000010202d824 */ /* 0x000fe200078e0a05 */
[C---:B------:R-:W-:Y:S01]  /*1b60*/  ISETP.GT.U32.AND P1, PT, R5.reuse, R8, PT ;  /* 0x000000080500720c */ /* 0x040fe20003f24070 */
[----:B------:R-:W-:Y:S01]  /*1b70*/  @!P4 IMAD.MOV R4, RZ, RZ, -R4 ;  /* 0x000000ffff04c224 */ /* 0x000fe200078e0a04 */
[----:B------:R-:W-:Y:S01]  /*1b80*/  ISETP.GE.AND P5, PT, R12, RZ, PT ;  /* 0x000000ff0c00720c */ /* 0x000fe20003fa6270 */
[C---:B------:R-:W-:Y:S01]  /*1b90*/  IMAD R12, R5.reuse, R16, R19 ;  /* 0x00000010050c7224 */ /* 0x040fe200078e0213 */
[----:B------:R-:W-:Y:S01]  /*1ba0*/  STL [R1+0xa4], R21 ;  /* 0x0000a41501007387 */ /* 0x000fe20000100800 */
[----:B------:R-:W-:-:S02]  /*1bb0*/  IMAD R7, R5, R15, R7 ;  /* 0x0000000f05077224 */ /* 0x000fc400078e0207 */
[----:B------:R-:W-:Y:S01]  /*1bc0*/  @!P0 IMAD.MOV R11, RZ, RZ, -R11 ;  /* 0x000000ffff0b8224 */ /* 0x000fe200078e0a0b */
[----:B------:R1:W-:Y:S01]  /*1bd0*/  STL [R1+0xa8], R4 ;  /* 0x0000a80401007387 */ /* 0x0003e20000100800 */
[C---:B------:R-:W-:Y:S02]  /*1be0*/  ISETP.GT.U32.AND P0, PT, R5.reuse, R12, PT ;  /* 0x0000000c0500720c */ /* 0x040fe40003f04070 */
[----:B------:R-:W-:Y:S01]  /*1bf0*/  ISETP.GT.U32.AND P4, PT, R5, R2, PT ;  /* 0x000000020500720c */ /* 0x000fe20003f84070 */
[----:B-1----:R-:W-:-:S04]  /*1c00*/  IMAD.MOV.U32 R4, RZ, RZ, R10 ;  /* 0x000000ffff047224 */ /* 0x002fc800078e000a */
[----:B------:R-:W-:Y:S01]  /*1c10*/  @!P6 IMAD.MOV R4, RZ, RZ, -R4 ;  /* 0x000000ffff04e224 */ /* 0x000fe200078e0a04 */
[----:B------:R-:W-:Y:S01]  /*1c20*/  ISETP.GT.U32.AND P6, PT, R5, R7, PT ;  /* 0x000000070500720c */ /* 0x000fe20003fc4070 */
[----:B------:R-:W-:Y:S02]  /*1c30*/  VIADD R10, R6, 0x19c ;  /* 0x0000019c060a7836 */ /* 0x000fe40000000000 */
[----:B------:R-:W-:Y:S01]  /*1c40*/  @!P1 IMAD.IADD R8, R8, 0x1, -R5 ;  /* 0x0000000108089824 */ /* 0x000fe200078e0a05 */
[----:B------:R1:W-:Y:S01]  /*1c50*/  STL [R1+0xac], R11 ;  /* 0x0000ac0b01007387 */ /* 0x0003e20000100800 */
[----:B------:R-:W-:-:S03]  /*1c60*/  ISETP.GE.AND P1, PT, R9, RZ, PT ;  /* 0x000000ff0900720c */ /* 0x000fc60003f26270 */
[----:B------:R2:W-:Y:S01]  /*1c70*/  STL [R1+0xb4], R4 ;  /* 0x0000b40401007387 */ /* 0x0005e20000100800 */
[----:B------:R-:W-:Y:S01]  /*1c80*/  IABS R9, R10 ;  /* 0x0000000a00097213 */ /* 0x000fe20000000000 */
[----:B------:R-:W-:Y:S02]  /*1c90*/  @!P0 IMAD.IADD R12, R12, 0x1, -R5 ;  /* 0x000000010c0c8824 */ /* 0x000fe400078e0a05 */
[----:B-1----:R-:W-:Y:S02]  /*1ca0*/  VIADD R11, R6, 0x198 ;  /* 0x00000198060b7836 */ /* 0x002fe40000000000 */
[----:B--2---:R-:W-:-:S03]  /*1cb0*/  IMAD.MOV.U32 R4, RZ, RZ, R8 ;  /* 0x000000ffff047224 */ /* 0x004fc600078e0008 */
[----:B------:R-:W-:Y:S01]  /*1cc0*/  IABS R13, R11 ;  /* 0x0000000b000d7213 */ /* 0x000fe20000000000 */
[----:B------:R-:W-:Y:S01]  /*1cd0*/  @!P4 IMAD.IADD R2, R2, 0x1, -R5 ;  /* 0x000000010202c824 */ /* 0x000fe200078e0a05 */
[----:B------:R-:W-:Y:S01]  /*1ce0*/  ISETP.GE.AND P0, PT, R11, RZ, PT ;  /* 0x000000ff0b00720c */ /* 0x000fe20003f06270 */
[----:B------:R-:W-:Y:S02]  /*1cf0*/  @!P3 IMAD.MOV R4, RZ, RZ, -R4 ;  /* 0x000000ffff04b224 */ /* 0x000fe400078e0a04 */
[----:B------:R-:W-:-:S04]  /*1d00*/  IMAD.HI.U32 R11, R0, R9, RZ ;  /* 0x00000009000b7227 */ /* 0x000fc800078e00ff */
[----:B------:R-:W-:Y:S01]  /*1d10*/  @!P6 IMAD.IADD R7, R7, 0x1, -R5 ;  /* 0x000000010707e824 */ /* 0x000fe200078e0a05 */
[----:B------:R-:W-:Y:S01]  /*1d20*/  ISETP.GT.U32.AND P6, PT, R5, R12, PT ;  /* 0x0000000c0500720c */ /* 0x000fe20003fc4070 */
[----:B------:R1:W-:Y:S01]  /*1d30*/  STL [R1+0xc8], R4 ;  /* 0x0000c80401007387 */ /* 0x0003e20000100800 */
[----:B------:R-:W-:Y:S01]  /*1d40*/  ISETP.GE.AND P4, PT, R10, RZ, PT ;  /* 0x000000ff0a00720c */ /* 0x000fe20003f86270 */
[----:B------:R-:W-:Y:S02]  /*1d50*/  IMAD.MOV.U32 R10, RZ, RZ, R13 ;  /* 0x000000ffff0a7224 */ /* 0x000fe400078e000d */
[----:B-1----:R-:W-:Y:S01]  /*1d60*/  IMAD.MOV.U32 R4, RZ, RZ, R2 ;  /* 0x000000ffff047224 */ /* 0x002fe200078e0002 */
[----:B------:R-:W-:Y:S01]  /*1d70*/  IADD3 R2, PT, PT, -R11, RZ, RZ ;  /* 0x000000ff0b027210 */ /* 0x000fe20007ffe1ff */
[----:B------:R-:W-:-:S04]  /*1d80*/  IMAD.HI.U32 R8, R0, R10, RZ ;  /* 0x0000000a00087227 */ /* 0x000fc800078e00ff */
[C---:B------:R-:W-:Y:S01]  /*1d90*/  IMAD R9, R5.reuse, R2, R9 ;  /* 0x0000000205097224 */ /* 0x040fe200078e0209 */
[----:B------:R-:W-:Y:S01]  /*1da0*/  ISETP.GE.AND P2, PT, R18, RZ, PT ;  /* 0x000000ff1200720c */ /* 0x000fe20003f46270 */
[----:B------:R-:W-:Y:S01]  /*1db0*/  @!P6 IMAD.IADD R12, R12, 0x1, -R5 ;  /* 0x000000010c0ce824 */ /* 0x000fe200078e0a05 */
[C---:B------:R-:W-:Y:S01]  /*1dc0*/  ISETP.GT.U32.AND P3, PT, R5.reuse, R7, PT ;  /* 0x000000070500720c */ /* 0x040fe20003f64070 */
[----:B------:R-:W-:Y:S01]  /*1dd0*/  IMAD.MOV R8, RZ, RZ, -R8 ;  /* 0x000000ffff087224 */ /* 0x000fe200078e0a08 */
[C---:B------:R-:W-:Y:S01]  /*1de0*/  ISETP.GT.U32.AND P6, PT, R5.reuse, R9, PT ;  /* 0x000000090500720c */ /* 0x040fe20003fc4070 */
[----:B------:R-:W-:Y:S02]  /*1df0*/  IMAD.MOV.U32 R16, RZ, RZ, R12 ;  /* 0x000000ffff107224 */ /* 0x000fe400078e000c */
[----:B------:R-:W-:Y:S02]  /*1e00*/  IMAD R8, R5, R8, R10 ;  /* 0x0000000805087224 */ /* 0x000fe400078e020a */
[----:B------:R-:W-:-:S02]  /*1e10*/  VIADD R15, R6, 0x194 ;  /* 0x00000194060f7836 */ /* 0x000fc40000000000 */
[----:B------:R-:W-:Y:S01]  /*1e20*/  @!P5 IMAD.MOV R16, RZ, RZ, -R16 ;  /* 0x000000ffff10d224 */ /* 0x000fe200078e0a10 */
[----:B------:R-:W-:Y:S01]  /*1e30*/  ISETP.GT.U32.AND P5, PT, R5, R8, PT ;  /* 0x000000080500720c */ /* 0x000fe20003fa4070 */
[----:B------:R-:W-:Y:S01]  /*1e40*/  @!P2 IMAD.MOV R4, RZ, RZ, -R4 ;  /* 0x000000ffff04a224 */ /* 0x000fe200078e0a04 */
[----:B------:R-:W-:Y:S01]  /*1e50*/  ISETP.GE.AND P2, PT, R15, RZ, PT ;  /* 0x000000ff0f00720c */ /* 0x000fe20003f46270 */
[--C-:B------:R-:W-:Y:S01]  /*1e60*/  @!P3 IMAD.IADD R7, R7, 0x1, -R5.reuse ;  /* 0x000000010707b824 */ /* 0x100fe200078e0a05 */
[----:B------:R-:W-:Y:S01]  /*1e70*/  IABS R15, R15 ;  /* 0x0000000f000f7213 */ /* 0x000fe20000000000 */
[----:B------:R-:W-:Y:S01]  /*1e80*/  @!P6 IMAD.IADD R9, R9, 0x1, -R5 ;  /* 0x000000010909e824 */ /* 0x000fe200078e0a05 */
[----:B------:R1:W-:Y:S01]  /*1e90*/  STL [R1+0xcc], R4 ;  /* 0x0000cc0401007387 */ /* 0x0003e20000100800 */
[----:B------:R-:W-:Y:S02]  /*1ea0*/  VIADD R13, R6, 0x18c ;  /* 0x0000018c060d7836 */ /* 0x000fe40000000000 */
[----:B------:R-:W-:Y:S01]  /*1eb0*/  IMAD.HI.U32 R10, R0, R15, RZ ;  /* 0x0000000f000a7227 */ /* 0x000fe200078e00ff */
[----:B------:R-:W-:-:S03]  /*1ec0*/  ISETP.GT.U32.AND P6, PT, R5, R9, PT ;  /* 0x000000090500720c */ /* 0x000fc60003fc4070 */
[----:B-1----:R-:W-:Y:S02]  /*1ed0*/  IMAD.MOV.U32 R4, RZ, RZ, R7 ;  /* 0x000000ffff047224 */ /* 0x002fe400078e0007 */
[C---:B------:R-:W-:Y:S02]  /*1ee0*/  VIADD R11, R6.reuse, 0x190 ;  /* 0x00000190060b7836 */ /* 0x040fe40000000000 */
[----:B------:R-:W-:Y:S01]  /*1ef0*/  @!P1 IMAD.MOV R4, RZ, RZ, -R4 ;  /* 0x000000ffff049224 */ /* 0x000fe200078e0a04 */
[----:B------:R-:W-:Y:S01]  /*1f00*/  ISETP.GE.AND P1, PT, R13, RZ, PT ;  /* 0x000000ff0d00720c */ /* 0x000fe20003f26270 */
[----:B------:R-:W-:Y:S01]  /*1f10*/  VIADD R2, R6, 0x188 ;  /* 0x0000018806027836 */ /* 0x000fe20000000000 */
[----:B------:R-:W-:Y:S01]  /*1f20*/  IABS R13, R13 ;  /* 0x0000000d000d7213 */ /* 0x000fe20000000000 */
[----:B------:R-:W-:Y:S02]  /*1f30*/  IMAD.MOV R10, RZ, RZ, -R10 ;  /* 0x000000ffff0a7224 */ /* 0x000fe400078e0a0a */
[----:B------:R-:W-:Y:S01]  /*1f40*/  @!P5 IMAD.IADD R8, R8, 0x1, -R5 ;  /* 0x000000010808d824 */ /* 0x000fe200078e0a05 */
[----:B------:R-:W-:Y:S01]  /*1f50*/  ISETP.GE.AND P3, PT, R11, RZ, PT ;  /* 0x000000ff0b00720c */ /* 0x000fe20003f66270 */
[----:B------:R-:W-:Y:S01]  /*1f60*/  IMAD R15, R5, R10, R15 ;  /* 0x0000000a050f7224 */ /* 0x000fe200078e020f */
[----:B------:R-:W-:Y:S01]  /*1f70*/  IABS R11, R11 ;  /* 0x0000000b000b7213 */ /* 0x000fe20000000000 */
[----:B------:R1:W-:Y:S01]  /*1f80*/  STL [R1+0xd4], R16 ;  /* 0x0000d41001007387 */ /* 0x0003e20000100800 */
[----:B------:R-:W-:-:S02]  /*1f90*/  IABS R12, R2 ;  /* 0x00000002000c7213 */ /* 0x000fc40000000000 */
[----:B------:R-:W-:Y:S01]  /*1fa0*/  ISETP.GT.U32.AND P5, PT, R5, R8, PT ;  /* 0x000000080500720c */ /* 0x000fe20003fa4070 */
[----:B------:R-:W-:Y:S01]  /*1fb0*/  @!P6 IMAD.IADD R9, R9, 0x1, -R5 ;  /* 0x000000010909e824 */ /* 0x000fe200078e0a05 */
[----:B------:R-:W-:Y:S01]  /*1fc0*/  ISETP.GT.U32.AND P6, PT, R5, R15, PT ;  /* 0x0000000f0500720c */ /* 0x000fe20003fc4070 */
[----:B------:R-:W-:-:S04]  /*1fd0*/  IMAD.HI.U32 R7, R0, R11, RZ ;  /* 0x0000000b00077227 */ /* 0x000fc800078e00ff */
[----:B-1----:R-:W-:-:S04]  /*1fe0*/  IMAD.HI.U32 R16, R0, R13, RZ ;  /* 0x0000000d00107227 */ /* 0x002fc800078e00ff */
[----:B------:R-:W-:-:S04]  /*1ff0*/  IMAD.HI.U32 R10, R0, R12, RZ ;  /* 0x0000000c000a7227 */ /* 0x000fc800078e00ff */
[----:B------:R-:W-:Y:S02]  /*2000*/  IMAD.MOV R16, RZ, RZ, -R16 ;  /* 0x000000ffff107224 */ /* 0x000fe400078e0a10 */
[----:B------:R-:W-:Y:S02]  /*2010*/  IMAD.MOV R7, RZ, RZ, -R7 ;  /* 0x000000ffff077224 */ /* 0x000fe400078e0a07 */
[----:B------:R-:W-:Y:S02]  /*2020*/  IMAD.MOV R10, RZ, RZ, -R10 ;  /* 0x000000ffff0a7224 */ /* 0x000fe400078e0a0a */
[C---:B------:R-:W-:Y:S01]  /*2030*/  IMAD R13, R5.reuse, R16, R13 ;  /* 0x00000010050d7224 */ /* 0x040fe200078e020d */
[----:B------:R1:W-:Y:S01]  /*2040*/  STL [R1+0xd8], R4 ;  /* 0x0000d80401007387 */ /* 0x0003e20000100800 */
[C---:B------:R-:W-:Y:S02]  /*2050*/  IMAD R11, R5.reuse, R7, R11 ;  /* 0x00000007050b7224 */ /* 0x040fe400078e020b */
[----:B------:R-:W-:-:S02]  /*2060*/  IMAD R12, R5, R10, R12 ;  /* 0x0000000a050c7224 */ /* 0x000fc400078e020c */
[--C-:B------:R-:W-:Y:S01]  /*2070*/  @!P5 IMAD.IADD R8, R8, 0x1, -R5.reuse ;  /* 0x000000010808d824 */ /* 0x100fe200078e0a05 */
[----:B------:R-:W-:Y:S02]  /*2080*/  ISETP.GT.U32.AND P5, PT, R5, R13, PT ;  /* 0x0000000d0500720c */ /* 0x000fe40003fa4070 */
[----:B-1----:R-:W-:Y:S01]  /*2090*/  MOV R4, R9 ;  /* 0x0000000900047202 */ /* 0x002fe20000000f00 */
[----:B------:R-:W-:Y:S01]  /*20a0*/  @!P6 IMAD.IADD R15, R15, 0x1, -R5 ;  /* 0x000000010f0fe824 */ /* 0x000fe200078e0a05 */
[----:B------:R-:W-:-:S03]  /*20b0*/  ISETP.GT.U32.AND P6, PT, R5, R12, PT ;  /* 0x0000000c0500720c */ /* 0x000fc60003fc4070 */
[----:B------:R-:W-:Y:S01]  /*20c0*/  @!P4 IMAD.MOV R4, RZ, RZ, -R4 ;  /* 0x000000ffff04c224 */ /* 0x000fe200078e0a04 */
[----:B------:R-:W-:Y:S01]  /*20d0*/  ISETP.GT.U32.AND P4, PT, R5, R11, PT ;  /* 0x0000000b0500720c */ /* 0x000fe20003f84070 */
[C---:B------:R-:W-:Y:S02]  /*20e0*/  VIADD R21, R6.reuse, 0x184 ;  /* 0x0000018406157836 */ /* 0x040fe40000000000 */
[----:B------:R-:W-:Y:S02]  /*20f0*/  VIADD R18, R6, 0x180 ;  /* 0x0000018006127836 */ /* 0x000fe40000000000 */
[--C-:B------:R-:W-:Y:S01]  /*2100*/  @!P5 IMAD.IADD R13, R13, 0x1, -R5.reuse ;  /* 0x000000010d0dd824 */ /* 0x100fe200078e0a05 */
[----:B------:R-:W-:Y:S02]  /*2110*/  IABS R7, R21 ;  /* 0x0000001500077213 */ /* 0x000fe40000000000 */
[----:B------:R-:W-:Y:S01]  /*2120*/  IABS R17, R18 ;  /* 0x0000001200117213 */ /* 0x000fe20000000000 */
[----:B------:R1:W-:Y:S01]  /*2130*/  STL [R1+0xf8], R4 ;  /* 0x0000f80401007387 */ /* 0x0003e20000100800 */
[----:B------:R-:W-:Y:S01]  /*2140*/  @!P6 IMAD.IADD R12, R12, 0x1, -R5 ;  /* 0x000000010c0ce824 */ /* 0x000fe200078e0a05 */
[----:B------:R-:W-:-:S02]  /*2150*/  ISETP.GT.U32.AND P6, PT, R5, R13, PT ;  /* 0x0000000d0500720c */ /* 0x000fc40003fc4070 */
[----:B------:R-:W-:Y:S01]  /*2160*/  @!P4 IMAD.IADD R11, R11, 0x1, -R5 ;  /* 0x000000010b0bc824 */ /* 0x000fe200078e0a05 */
[----:B------:R-:W-:Y:S01]  /*2170*/  ISETP.GT.U32.AND P4, PT, R5, R15, PT ;  /* 0x0000000f0500720c */ /* 0x000fe20003f84070 */
[----:B------:R-:W-:-:S04]  /*2180*/  IMAD.HI.U32 R9, R0, R7, RZ ;  /* 0x0000000700097227 */ /* 0x000fc800078e00ff */
[----:B-1----:R-:W-:Y:S02]  /*2190*/  IMAD.MOV.U32 R4, RZ, RZ, R8 ;  /* 0x000000ffff047224 */ /* 0x002fe400078e0008 */
[----:B------:R-:W-:-:S04]  /*21a0*/  IMAD.HI.U32 R8, R0, R17, RZ ;  /* 0x0000001100087227 */ /* 0x000fc800078e00ff */
[----:B------:R-:W-:Y:S02]  /*21b0*/  IMAD.MOV R9, RZ, RZ, -R9 ;  /* 0x000000ffff097224 */ /* 0x000fe400078e0a09 */
[----:B------:R-:W-:Y:S02]  /*21c0*/  IMAD.MOV R8, RZ, RZ, -R8 ;  /* 0x000000ffff087224 */ /* 0x000fe400078e0a08 */
[----:B------:R-:W-:Y:S01]  /*21d0*/  @!P0 IMAD.MOV R4, RZ, RZ, -R4 ;  /* 0x000000ffff048224 */ /* 0x000fe200078e0a04 */
[C---:B------:R-:W-:Y:S01]  /*21e0*/  ISETP.GT.U32.AND P0, PT, R5.reuse, R12, PT ;  /* 0x0000000c0500720c */ /* 0x040fe20003f04070 */
[C---:B------:R-:W-:Y:S02]  /*21f0*/  IMAD R7, R5.reuse, R9, R7 ;  /* 0x0000000905077224 */ /* 0x040fe400078e0207 */
[----:B------:R-:W-:Y:S02]  /*2200*/  IMAD R17, R5, R8, R17 ;  /* 0x0000000805117224 */ /* 0x000fe400078e0211 */
[--C-:B------:R-:W-:Y:S01]  /*2210*/  @!P4 IMAD.IADD R15, R15, 0x1, -R5.reuse ;  /* 0x000000010f0fc824 */ /* 0x100fe200078e0a05 */
[----:B------:R-:W-:Y:S01]  /*2220*/  ISETP.GT.U32.AND P4, PT, R5, R7, PT ;  /* 0x000000070500720c */ /* 0x000fe20003f84070 */
[----:B------:R-:W-:Y:S01]  /*2230*/  @!P6 IMAD.IADD R13, R13, 0x1, -R5 ;  /* 0x000000010d0de824 */ /* 0x000fe200078e0a05 */
[C---:B------:R-:W-:Y:S01]  /*2240*/  ISETP.GT.U32.AND P6, PT, R5.reuse, R17, PT ;  /* 0x000000110500720c */ /* 0x040fe20003fc4070 */
[C---:B------:R-:W-:Y:S01]  /*2250*/  VIADD R8, R6.reuse, 0x174 ;  /* 0x0000017406087836 */ /* 0x040fe20000000000 */
[----:B------:R-:W-:Y:S01]  /*2260*/  ISETP.GT.U32.AND P5, PT, R5, R11, PT ;  /* 0x0000000b0500720c */ /* 0x000fe20003fa4070 */
[----:B------:R-:W-:-:S02]  /*2270*/  VIADD R10, R6, 0x17c ;  /* 0x0000017c060a7836 */ /* 0x000fc40000000000 */
[----:B------:R-:W-:Y:S02]  /*2280*/  @!P0 IADD3 R12, PT, PT, R12, -R5, RZ ;  /* 0x800000050c0c8210 */ /* 0x000fe40007ffe0ff */
[----:B------:R-:W-:Y:S02]  /*2290*/  ISETP.GE.AND P0, PT, R21, RZ, PT ;  /* 0x000000ff1500720c */ /* 0x000fe40003f06270 */
[----:B------:R-:W-:Y:S02]  /*22a0*/  IABS R21, R8 ;  /* 0x0000000800157213 */ /* 0x000fe40000000000 */
[----:B------:R-:W-:Y:S01]  /*22b0*/  IABS R20, R10 ;  /* 0x0000000a00147213 */ /* 0x000fe20000000000 */
[--C-:B------:R-:W-:Y:S01]  /*22c0*/  @!P4 IMAD.IADD R7, R7, 0x1, -R5.reuse ;  /* 0x000000010707c824 */ /* 0x100fe200078e0a05 */
[----:B------:R-:W-:Y:S01]  /*22d0*/  ISETP.GE.AND P4, PT, R18, RZ, PT ;  /* 0x000000ff1200720c */ /* 0x000fe20003f86270 */
[----:B------:R-:W-:Y:S02]  /*22e0*/  @!P6 IMAD.IADD R17, R17, 0x1, -R5 ;  /* 0x000000011111e824 */ /* 0x000fe400078e0a05 */
[----:B------:R-:W-:-:S02]  /*22f0*/  IMAD.MOV.U32 R18, RZ, RZ, R21 ;  /* 0x000000ffff127224 */ /* 0x000fc400078e0015 */
[----:B------:R-:W-:Y:S01]  /*2300*/  VIADD R9, R6, 0x178 ;  /* 0x0000017806097836 */ /* 0x000fe20000000000 */
[----:B------:R-:W-:Y:S01]  /*2310*/  ISETP.GT.U32.AND P6, PT, R5, R17, PT ;  /* 0x000000110500720c */ /* 0x000fe20003fc4070 */
[----:B------:R-:W-:Y:S02]  /*2320*/  @!P5 IMAD.IADD R11, R11, 0x1, -R5 ;  /* 0x000000010b0bd824 */ /* 0x000fe400078e0a05 */
[C---:B------:R-:W-:Y:S01]  /*2330*/  IMAD.HI.U32 R16, R0.reuse, R20, RZ ;  /* 0x0000001400107227 */ /* 0x040fe200078e00ff */
[----:B------:R1:W-:Y:S03]  /*2340*/  STL [R1+0xfc], R4 ;  /* 0x0000fc0401007387 */ /* 0x0003e60000100800 */
[----:B------:R-:W-:Y:S02]  /*2350*/  IMAD.MOV.U32 R22, RZ, RZ, R15 ;  /* 0x000000ffff167224 */ /* 0x000fe400078e000f */
[----:B------:R-:W-:Y:S01]  /*2360*/  IMAD.HI.U32 R15, R0, R18, RZ ;  /* 0x00000012000f7227 */ /* 0x000fe200078e00ff */
[----:B------:R-:W-:-:S03]  /*2370*/  IABS R19, R9 ;  /* 0x0000000900137213 */ /* 0x000fc60000000000 */
[----:B------:R-:W-:Y:S02]  /*2380*/  IMAD.MOV R16, RZ, RZ, -R16 ;  /* 0x000000ffff107224 */ /* 0x000fe400078e0a10 */
[----:B-1----:R-:W-:Y:S02]  /*2390*/  IMAD.MOV.U32 R4, RZ, RZ, R11 ;  /* 0x000000ffff047224 */ /* 0x002fe400078e000b */
[----:B------:R-:W-:Y:S02]  /*23a0*/  IMAD.MOV R11, RZ, RZ, -R15 ;  /* 0x000000ffff0b7224 */ /* 0x000fe400078e0a0f */
[----:B------:R-:W-:Y:S01]  /*23b0*/  @!P2 IMAD.MOV R22, RZ, RZ, -R22 ;  /* 0x000000ffff16a224 */ /* 0x000fe200078e0a16 */
[C---:B------:R-:W-:Y:S01]  /*23c0*/  ISETP.GT.U32.AND P2, PT, R5.reuse, R7, PT ;  /* 0x000000070500720c */ /* 0x040fe20003f44070 */
[C---:B------:R-:W-:Y:S01]  /*23d0*/  IMAD R20, R5.reuse, R16, R20 ;  /* 0x0000001005147224 */ /* 0x040fe200078e0214 */
[----:B------:R-:W-:Y:S01]  /*23e0*/  ISETP.GE.AND P5, PT, R2, RZ, PT ;  /* 0x000000ff0200720c */ /* 0x000fe20003fa6270 */
[----:B------:R-:W-:-:S02]  /*23f0*/  IMAD R18, R5, R11, R18 ;  /* 0x0000000b05127224 */ /* 0x000fc400078e0212 */
[----:B------:R-:W-:-:S04]  /*2400*/  IMAD.HI.U32 R2, R0, R19, RZ ;  /* 0x0000001300027227 */ /* 0x000fc800078e00ff */
[----:B------:R-:W-:Y:S01]  /*2410*/  @!P3 IMAD.MOV R4, RZ, RZ, -R4 ;  /* 0x000000ffff04b224 */ /* 0x000fe200078e0a04 */
[----:B------:R-:W-:Y:S01]  /*2420*/  ISETP.GT.U32.AND P3, PT, R5, R20, PT ;  /* 0x000000140500720c */ /* 0x000fe20003f64070 */
[----:B------:R-:W-:Y:S01]  /*2430*/  @!P6 IMAD.IADD R17, R17, 0x1, -R5 ;  /* 0x000000011111e824 */ /* 0x000fe200078e0a05 */
[C---:B------:R-:W-:Y:S01]  /*2440*/  ISETP.GT.U32.AND P6, PT, R5.reuse, R18, PT ;  /* 0x000000120500720c */ /* 0x040fe20003fc4070 */
[----:B------:R-:W-:Y:S01]  /*2450*/  IMAD.MOV R2, RZ, RZ, -R2 ;  /* 0x000000ffff027224 */ /* 0x000fe200078e0a02 */
[----:B------:R-:W-:Y:S03]  /*2460*/  STL [R1+0x100], R22 ;  /* 0x0001001601007387 */ /* 0x000fe60000100800 */
[----:B------:R-:W-:Y:S01]  /*2470*/  IMAD R19, R5, R2, R19 ;  /* 0x0000000205137224 */ /* 0x000fe200078e0213 */
[----:B------:R1:W-:Y:S01]  /*2480*/  STL [R1+0x108], R4 ;  /* 0x0001080401007387 */ /* 0x0003e20000100800 */
[----:B------:R-:W-:Y:S01]  /*2490*/  @!P2 IMAD.IADD R7, R7, 0x1, -R5 ;  /* 0x000000010707a824 */ /* 0x000fe200078e0a05 */
[----:B------:R-:W-:Y:S01]  /*24a0*/  ISETP.GE.AND P2, PT, R9, RZ, PT ;  /* 0x000000ff0900720c */ /* 0x000fe20003f46270 */
[----:B------:R-:W-:-:S02]  /*24b0*/  VIADD R9, R6, 0x16c ;  /* 0x0000016c06097836 */ /* 0x000fc40000000000 */
[----:B-1----:R-:W-:-:S04]  /*24c0*/  IMAD.MOV.U32 R4, RZ, RZ, R12 ;  /* 0x000000ffff047224 */ /* 0x002fc800078e000c */
[----:B------:R-:W-:Y:S01]  /*24d0*/  @!P5 IMAD.MOV R4, RZ, RZ, -R4 ;  /* 0x000000ffff04d224 */ /* 0x000fe200078e0a04 */
[C---:B------:R-:W-:Y:S01]  /*24e0*/  ISETP.GT.U32.AND P5, PT, R5.reuse, R19, PT ;  /* 0x000000130500720c */ /* 0x040fe20003fa4070 */
[--C-:B------:R-:W-:Y:S01]  /*24f0*/  @!P3 IMAD.IADD R20, R20, 0x1, -R5.reuse ;  /* 0x000000011414b824 */ /* 0x100fe200078e0a05 */
[----:B------:R-:W-:Y:S01]  /*2500*/  ISETP.GE.AND P3, PT, R8, RZ, PT ;  /* 0x000000ff0800720c */ /* 0x000fe20003f66270 */
[----:B------:R-:W-:Y:S01]  /*2510*/  @!P6 IMAD.IADD R18, R18, 0x1, -R5 ;  /* 0x000000011212e824 */ /* 0x000fe200078e0a05 */
[----:B------:R-:W-:Y:S01]  /*2520*/  IABS R8, R9 ;  /* 0x0000000900087213 */ /* 0x000fe20000000000 */
[----:B------:R-:W-:Y:S02]  /*2530*/  VIADD R2, R6, 0x170 ;  /* 0x0000017006027836 */ /* 0x000fe40000000000 */
[----:B------:R-:W-:Y:S01]  /*2540*/  @!P1 IMAD.MOV R13, RZ, RZ, -R13 ;  /* 0x000000ffff0d9224 */ /* 0x000fe200078e0a0d */
[----:B------:R-:W-:Y:S01]  /*2550*/  ISETP.GE.AND P1, PT, R10, RZ, PT ;  /* 0x000000ff0a00720c */ /* 0x000fe20003f26270 */
[----:B------:R-:W-:Y:S01]  /*2560*/  IMAD.HI.U32 R10, R0, R8, RZ ;  /* 0x00000008000a7227 */ /* 0x000fe200078e00ff */
[----:B------:R-:W-:-:S02]  /*2570*/  ISETP.GT.U32.AND P6, PT, R5, R18, PT ;  /* 0x000000120500720c */ /* 0x000fc40003fc4070 */
[----:B------:R-:W-:Y:S01]  /*2580*/  IABS R15, R2 ;  /* 0x00000002000f7213 */ /* 0x000fe20000000000 */
[----:B------:R-:W-:Y:S01]  /*2590*/  @!P5 IMAD.IADD R19, R19, 0x1, -R5 ;  /* 0x000000011313d824 */ /* 0x000fe200078e0a05 */
[----:B------:R-:W-:Y:S01]  /*25a0*/  ISETP.GT.U32.AND P5, PT, R5, R20, PT ;  /* 0x000000140500720c */ /* 0x000fe20003fa4070 */
[----:B------:R-:W-:Y:S02]  /*25b0*/  IMAD.MOV R10, RZ, RZ, -R10 ;  /* 0x000000ffff0a7224 */ /* 0x000fe400078e0a0a */
[----:B------:R-:W-:-:S04]  /*25c0*/  IMAD.HI.U32 R11, R0, R15, RZ ;  /* 0x0000000f000b7227 */ /* 0x000fc800078e00ff */
[C---:B------:R-:W-:Y:S02]  /*25d0*/  IMAD R8, R5.reuse, R10, R8 ;  /* 0x0000000a05087224 */ /* 0x040fe400078e0208 */
[----:B------:R-:W-:Y:S02]  /*25e0*/  IMAD.MOV R11, RZ, RZ, -R11 ;  /* 0x000000ffff0b7224 */ /* 0x000fe400078e0a0b */
[----:B------:R-:W-:Y:S01]  /*25f0*/  @!P6 IMAD.IADD R18, R18, 0x1, -R5 ;  /* 0x000000011212e824 */ /* 0x000fe200078e0a05 */
[C---:B------:R-:W-:Y:S01]  /*2600*/  ISETP.GT.U32.AND P6, PT, R5.reuse, R8, PT ;  /* 0x000000080500720c */ /* 0x040fe20003fc4070 */
[----:B------:R-:W-:Y:S01]  /*2610*/  IMAD R15, R5, R11, R15 ;  /* 0x0000000b050f7224 */ /* 0x000fe200078e020f */
[----:B------:R-:W-:Y:S01]  /*2620*/  STL [R1+0x10c], R13 ;  /* 0x00010c0d01007387 */ /* 0x000fe20000100800 */
[----:B------:R-:W-:-:S03]  /*2630*/  @!P5 IMAD.IADD R20, R20, 0x1, -R5 ;  /* 0x000000011414d824 */ /* 0x000fc600078e0a05 */
[----:B------:R1:W-:Y:S01]  /*2640*/  STL [R1+0x114], R4 ;  /* 0x0001140401007387 */ /* 0x0003e20000100800 */
[----:B------:R-:W-:Y:S01]  /*2650*/  ISETP.GT.U32.AND P5, PT, R5, R15, PT ;  /* 0x0000000f0500720c */ /* 0x000fe20003fa4070 */
[----:B------:R-:W-:Y:S02]  /*2660*/  VIADD R10, R6, 0x160 ;  /* 0x00000160060a7836 */ /* 0x000fe40000000000 */
[----:B-1----:R-:W-:-:S04]  /*2670*/  IMAD.MOV.U32 R4, RZ, RZ, R7 ;  /* 0x000000ffff047224 */ /* 0x002fc800078e0007 */
[----:B------:R-:W-:Y:S01]  /*2680*/  @!P0 IMAD.MOV R4, RZ, RZ, -R4 ;  /* 0x000000ffff048224 */ /* 0x000fe200078e0a04 */
[----:B------:R-:W-:Y:S01]  /*2690*/  ISETP.GT.U32.AND P0, PT, R5, R19, PT ;  /* 0x000000130500720c */ /* 0x000fe20003f04070 */
[----:B------:R-:W-:Y:S01]  /*26a0*/  @!P6 IMAD.IADD R8, R8, 0x1, -R5 ;  /* 0x000000010808e824 */ /* 0x000fe200078e0a05 */
[C---:B------:R-:W-:Y:S02]  /*26b0*/  IADD3 R12, PT, PT, R6.reuse, 0x168, RZ ;  /* 0x00000168060c7810 */ /* 0x040fe40007ffe0ff */
[----:B------:R1:W-:Y:S01]  /*26c0*/  STL [R1+0x118], R4 ;  /* 0x0001180401007387 */ /* 0x0003e20000100800 */
[----:B------:R-:W-:Y:S01]  /*26d0*/  IABS R13, R10 ;  /* 0x0000000a000d7213 */ /* 0x000fe20000000000 */
[----:B------:R-:W-:Y:S01]  /*26e0*/  VIADD R7, R6, 0x164 ;  /* 0x0000016406077836 */ /* 0x000fe20000000000 */
[----:B------:R-:W-:Y:S01]  /*26f0*/  IABS R16, R12 ;  /* 0x0000000c00107213 */ /* 0x000fe20000000000 */
[----:B------:R-:W-:Y:S02]  /*2700*/  IMAD.MOV.U32 R22, RZ, RZ, R17 ;  /* 0x000000ffff167224 */ /* 0x000fe400078e0011 */
[----:B-1----:R-:W-:-:S02]  /*2710*/  IMAD.MOV.U32 R4, RZ, RZ, R20 ;  /* 0x000000ffff047224 */ /* 0x002fc400078e0014 */
[--C-:B------:R-:W-:Y:S02]  /*2720*/  @!P5 IMAD.IADD R15, R15, 0x1, -R5.reuse ;  /* 0x000000010f0fd824 */ /* 0x100fe400078e0a05 */
[----:B------:R-:W-:Y:S01]  /*2730*/  @!P1 IMAD.MOV R4, RZ, RZ, -R4 ;  /* 0x000000ffff049224 */ /* 0x000fe200078e0a04 */
[----:B------:R-:W-:Y:S01]  /*2740*/  ISETP.GT.U32.AND P1, PT, R5, R8, PT ;  /* 0x000000080500720c */ /* 0x000fe20003f24070 */
[----:B------:R-:W-:Y:S01]  /*2750*/  IMAD.HI.U32 R17, R0, R13, RZ ;  /* 0x0000000d00117227 */ /* 0x000fe200078e00ff */
[----:B------:R-:W-:Y:S02]  /*2760*/  IABS R11, R7 ;  /* 0x00000007000b7213 */ /* 0x000fe40000000000 */
[----:B------:R-:W-:Y:S01]  /*2770*/  @!P4 IADD3 R22, PT, PT, -R22, RZ, RZ ;  /* 0x000000ff1616c210 */ /* 0x000fe20007ffe1ff */
[----:B------:R-:W-:Y:S02]  /*2780*/  @!P0 IMAD.IADD R19, R19, 0x1, -R5 ;  /* 0x0000000113138824 */ /* 0x000fe400078e0a05 */
[----:B------:R-:W-:Y:S01]  /*2790*/  IMAD.HI.U32 R21, R0, R16, RZ ;  /* 0x0000001000157227 */ /* 0x000fe200078e00ff */
[----:B------:R-:W-:-:S02]  /*27a0*/  ISETP.GT.U32.AND P4, PT, R5, R15, PT ;  /* 0x0000000f0500720c */ /* 0x000fc40003f84070 */
[----:B------:R-:W-:Y:S01]  /*27b0*/  ISETP.GE.AND P0, PT, R2, RZ, PT ;  /* 0x000000ff0200720c */ /* 0x000fe20003f06270 */
[----:B------:R-:W-:Y:S02]  /*27c0*/  IMAD.MOV R17, RZ, RZ, -R17 ;  /* 0x000000ffff117224 */ /* 0x000fe400078e0a11 */
[----:B------:R-:W-:Y:S01]  /*27d0*/  IMAD.HI.U32 R2, R0, R11, RZ ;  /* 0x0000000b00027227 */ /* 0x000fe200078e00ff */
[----:B------:R-:W-:Y:S03]  /*27e0*/  STL [R1+0x120], R22 ;  /* 0x0001201601007387 */ /* 0x000fe60000100800 */
[----:B------:R-:W-:Y:S02]  /*27f0*/  IMAD.MOV R21, RZ, RZ, -R21 ;  /* 0x000000ffff157224 */ /* 0x000fe400078e0a15 */
[----:B------:R-:W-:Y:S01]  /*2800*/  @!P2 IMAD.MOV R19, RZ, RZ, -R19 ;  /* 0x000000ffff13a224 */ /* 0x000fe200078e0a13 */
[----:B------:R-:W-:Y:S01]  /*2810*/  ISETP.GE.AND P2, PT, R12, RZ, PT ;  /* 0x000000ff0c00720c */ /* 0x000fe20003f46270 */
[----:B------:R-:W-:Y:S01]  /*2820*/  IMAD R12, R5, R17, R13 ;  /* 0x00000011050c7224 */ /* 0x000fe200078e020d */
[----:B------:R1:W-:Y:S01]  /*2830*/  STL [R1+0x128], R4 ;  /* 0x0001280401007387 */ /* 0x0003e20000100800 */
[----:B------:R-:W-:-:S02]  /*2840*/  IMAD.MOV R2, RZ, RZ, -R2 ;  /* 0x000000ffff027224 */ /* 0x000fc400078e0a02 */
[C---:B------:R-:W-:Y:S02]  /*2850*/  IMAD R16, R5.reuse, R21, R16 ;  /* 0x0000001505107224 */ /* 0x040fe400078e0210 */
[----:B------:R-:W-:Y:S01]  /*2860*/  @!P1 IMAD.IADD R8, R8, 0x1, -R5 ;  /* 0x0000000108089824 */ /* 0x000fe200078e0a05 */
[C---:B------:R-:W-:Y:S01]  /*2870*/  ISETP.GT.U32.AND P1, PT, R5.reuse, R12, PT ;  /* 0x0000000c0500720c */ /* 0x040fe20003f24070 */
[C---:B------:R-:W-:Y:S02]  /*2880*/  IMAD R11, R5.reuse, R2, R11 ;  /* 0x00000002050b7224 */ /* 0x040fe400078e020b */
[----:B-1----:R-:W-:Y:S01]  /*2890*/  IMAD.MOV.U32 R4, RZ, RZ, R18 ;  /* 0x000000ffff047224 */ /* 0x002fe200078e0012 */
[----:B------:R-:W-:Y:S01]  /*28a0*/  ISETP.GT.U32.AND P6, PT, R5, R16, PT ;  /* 0x000000100500720c */ /* 0x000fe20003fc4070 */
[----:B------:R-:W-:Y:S02]  /*28b0*/  @!P4 IMAD.IADD R15, R15, 0x1, -R5 ;  /* 0x000000010f0fc824 */ /* 0x000fe400078e0a05 */
[----:B------:R-:W-:Y:S01]  /*28c0*/  @!P3 IMAD.MOV R4, RZ, RZ, -R4 ;  /* 0x000000ffff04b224 */ /* 0x000fe200078e0a04 */
[----:B------:R-:W-:Y:S01]  /*28d0*/  STL [R1+0x138], R19 ;  /* 0x0001381301007387 */ /* 0x000fe20000100800 */
[----:B------:R-:W-:-:S02]  /*28e0*/  ISETP.GT.U32.AND P3, PT, R5, R11, PT ;  /* 0x0000000b0500720c */ /* 0x000fc40003f64070 */
[----:B------:R-:W-:Y:S01]  /*28f0*/  ISETP.GE.AND P4, PT, R7, RZ, PT ;  /* 0x000000ff0700720c */ /* 0x000fe20003f86270 */
[----:B------:R1:W-:Y:S01]  /*2900*/  STL [R1+0x13c], R4 ;  /* 0x00013c0401007387 */ /* 0x0003e20000100800 */
[C---:B------:R-:W-:Y:S01]  /*2910*/  VIADD R7, R6.reuse, 0x158 ;  /* 0x0000015806077836 */ /* 0x040fe20000000000 */
[----:B------:R-:W-:Y:S01]  /*2920*/  ISETP.GE.AND P5, PT, R9, RZ, PT ;  /* 0x000000ff0900720c */ /* 0x000fe20003fa6270 */
[----:B------:R-:W-:Y:S02]  /*2930*/  VIADD R9, R6, 0x15c ;  /* 0x0000015c06097836 */ /* 0x000fe40000000000 */
[----:B------:R-:W-:Y:S02]  /*2940*/  @!P1 IMAD.IADD R12, R12, 0x1, -R5 ;  /* 0x000000010c0c9824 */ /* 0x000fe400078e0a05 */
[----:B-1----:R-:W-:Y:S01]  /*2950*/  IMAD.MOV.U32 R4, RZ, RZ, R15 ;  /* 0x000000ffff047224 */ /* 0x002fe200078e000f */
[----:B------:R-:W-:-:S03]  /*2960*/  IABS R15, R7 ;  /* 0x00000007000f7213 */ /* 0x000fc60000000000 */
[----:B------:R-:W-:Y:S01]  /*2970*/  @!P0 IMAD.MOV R4, RZ, RZ, -R4 ;  /* 0x000000ffff048224 */ /* 0x000fe200078e0a04 */
[----:B------:R-:W-:Y:S01]  /*2980*/  IABS R2, R9 ;  /* 0x0000000900027213 */ /* 0x000fe20000000000 */
[--C-:B------:R-:W-:Y:S01]  /*2990*/  @!P6 IMAD.IADD R16, R16, 0x1, -R5.reuse ;  /* 0x000000011010e824 */ /* 0x100fe200078e0a05 */
[----:B------:R-:W-:Y:S02]  /*29a0*/  ISETP.GT.U32.AND P1, PT, R5, R12, PT ;  /* 0x0000000c0500720c */ /* 0x000fe40003f24070 */
[----:B------:R1:W-:Y:S01]  /*29b0*/  STL [R1+0x154], R4 ;  /* 0x0001540401007387 */ /* 0x0003e20000100800 */
[----:B------:R-:W-:Y:S01]  /*29c0*/  @!P3 IMAD.IADD R11, R11, 0x1, -R5 ;  /* 0x000000010b0bb824 */ /* 0x000fe200078e0a05 */
[----:B------:R-:W-:Y:S01]  /*29d0*/  ISETP.GT.U32.AND P3, PT, R5, R16, PT ;  /* 0x000000100500720c */ /* 0x000fe20003f64070 */
[----:B------:R-:W-:-:S04]  /*29e0*/  IMAD.HI.U32 R13, R0, R2, RZ ;  /* 0x00000002000d7227 */ /* 0x000fc800078e00ff */
[----:B-1----:R-:W-:Y:S02]  /*29f0*/  IMAD.MOV.U32 R4, RZ, RZ, R8 ;  /* 0x000000ffff047224 */ /* 0x002fe400078e0008 */
[----:B------:R-:W-:Y:S01]  /*2a00*/  IMAD.HI.U32 R8, R0, R15, RZ ;  /* 0x0000000f00087227 */ /* 0x000fe200078e00ff */
[----:B------:R-:W-:-:S03]  /*2a10*/  ISETP.GT.U32.AND P0, PT, R5, R11, PT ;  /* 0x0000000b0500720c */ /* 0x000fc60003f04070 */
[----:B------:R-:W-:Y:S02]  /*2a20*/  IMAD.MOV R8, RZ, RZ, -R8 ;  /* 0x000000ffff087224 */ /* 0x000fe400078e0a08 */
[----:B------:R-:W-:Y:S02]  /*2a30*/  IMAD.MOV R13, RZ, RZ, -R13 ;  /* 0x000000ffff0d7224 */ /* 0x000fe400078e0a0d */
[C---:B------:R-:W-:Y:S01]  /*2a40*/  IMAD R15, R5.reuse, R8, R15 ;  /* 0x00000008050f7224 */ /* 0x040fe200078e020f */
[----:B------:R-:W-:Y:S01]  /*2a50*/  ISETP.GE.AND P6, PT, R10, RZ, PT ;  /* 0x000000ff0a00720c */ /* 0x000fe20003fc6270 */
[C---:B------:R-:W-:Y:S02]  /*2a60*/  IMAD R2, R5.reuse, R13, R2 ;  /* 0x0000000d05027224 */ /* 0x040fe400078e0202 */
[----:B------:R-:W-:Y:S02]  /*2a70*/  VIADD R10, R6, 0x154 ;  /* 0x00000154060a7836 */ /* 0x000fe40000000000 */
[----:B------:R-:W-:Y:S01]  /*2a80*/  @!P1 IMAD.IADD R12, R12, 0x1, -R5 ;  /* 0x000000010c0c9824 */ /* 0x000fe200078e0a05 */
[----:B------:R-:W-:-:S02]  /*2a90*/  ISETP.GT.U32.AND P1, PT, R5, R15, PT ;  /* 0x0000000f0500720c */ /* 0x000fc40003f24070 */
[----:B------:R-:W-:Y:S02]  /*2aa0*/  @!P3 IADD3 R16, PT, PT, R16, -R5, RZ ;  /* 0x800000051010b210 */ /* 0x000fe40007ffe0ff */
[----:B------:R-:W-:Y:S02]  /*2ab0*/  ISETP.GT.U32.AND P3, PT, R5, R2, PT ;  /* 0x000000020500720c */ /* 0x000fe40003f64070 */
[----:B------:R-:W-:Y:S01]  /*2ac0*/  IABS R13, R10 ;  /* 0x0000000a000d7213 */ /* 0x000fe20000000000 */
[----:B------:R-:W-:Y:S01]  /*2ad0*/  @!P0 IMAD.IADD R11, R11, 0x1, -R5 ;  /* 0x000000010b0b8824 */ /* 0x000fe200078e0a05 */
[----:B------:R-:W-:Y:S01]  /*2ae0*/  ISETP.GE.AND P0, PT, R7, RZ, PT ;  /* 0x000000ff0700720c */ /* 0x000fe20003f06270 */
[----:B------:R-:W-:Y:S02]  /*2af0*/  @!P5 IMAD.MOV R4, RZ, RZ, -R4 ;  /* 0x000000ffff04d224 */ /* 0x000fe400078e0a04 */
[----:B------:R-:W-:Y:S02]  /*2b00*/  VIADD R7, R6, 0x150 ;  /* 0x0000015006077836 */ /* 0x000fe40000000000 */
[----:B------:R-:W-:Y:S01]  /*2b10*/  IMAD.HI.U32 R18, R0, R13, RZ ;  /* 0x0000000d00127227 */ /* 0x000fe200078e00ff */
[----:B------:R-:W-:Y:S01]  /*2b20*/  ISETP.GE.AND P5, PT, R9, RZ, PT ;  /* 0x000000ff0900720c */ /* 0x000fe20003fa6270 */
[----:B------:R1:W-:Y:S01]  /*2b30*/  STL [R1+0x158], R4 ;  /* 0x0001580401007387 */ /* 0x0003e20000100800 */
[----:B------:R-:W-:Y:S01]  /*2b40*/  IABS R9, R7 ;  /* 0x0000000700097213 */ /* 0x000fe20000000000 */
[----:B------:R-:W-:-:S02]  /*2b50*/  IMAD.MOV R18, RZ, RZ, -R18 ;  /* 0x000000ffff127224 */ /* 0x000fc400078e0a12 */
[--C-:B------:R-:W-:Y:S02]  /*2b60*/  @!P1 IMAD.IADD R15, R15, 0x1, -R5.reuse ;  /* 0x000000010f0f9824 */ /* 0x100fe400078e0a05 */
[----:B------:R-:W-:Y:S01]  /*2b70*/  @!P3 IMAD.IADD R2, R2, 0x1, -R5 ;  /* 0x000000010202b824 */ /* 0x000fe200078e0a05 */
[----:B------:R-:W-:Y:S01]  /*2b80*/  ISETP.GE.AND P3, PT, R10, RZ, PT ;  /* 0x000000ff0a00720c */ /* 0x000fe20003f66270 */
[C---:B------:R-:W-:Y:S02]  /*2b90*/  IMAD R13, R5.reuse, R18, R13 ;  /* 0x00000012050d7224 */ /* 0x040fe400078e020d */
[----:B-1----:R-:W-:Y:S01]  /*2ba0*/  IMAD.MOV.U32 R4, RZ, RZ, R16 ;  /* 0x000000ffff047224 */ /* 0x002fe200078e0010 */
[----:B------:R-:W-:Y:S01]  /*2bb0*/  ISETP.GT.U32.AND P1, PT, R5, R15, PT ;  /* 0x0000000f0500720c */ /* 0x000fe20003f24070 */
[----:B------:R-:W-:Y:S02]  /*2bc0*/  IMAD.MOV.U32 R16, RZ, RZ, R11 ;  /* 0x000000ffff107224 */ /* 0x000fe400078e000b */
[----:B------:R-:W-:-:S02]  /*2bd0*/  VIADD R8, R6, 0x14c ;  /* 0x0000014c06087836 */ /* 0x000fc40000000000 */
[----:B------:R-:W-:Y:S01]  /*2be0*/  @!P2 IMAD.MOV R4, RZ, RZ, -R4 ;  /* 0x000000ffff04a224 */ /* 0x000fe200078e0a04 */
[----:B------:R-:W-:Y:S01]  /*2bf0*/  ISETP.GT.U32.AND P2, PT, R5, R2, PT ;  /* 0x000000020500720c */ /* 0x000fe20003f44070 */
[----:B------:R-:W-:Y:S01]  /*2c00*/  IMAD.HI.U32 R10, R0, R9, RZ ;  /* 0x00000009000a7227 */ /* 0x000fe200078e00ff */
[----:B------:R-:W-:-:S03]  /*2c10*/  IABS R17, R8 ;  /* 0x0000000800117213 */ /* 0x000fc60000000000 */
[----:B------:R-:W-:Y:S01]  /*2c20*/  @!P4 IMAD.MOV R16, RZ, RZ, -R16 ;  /* 0x000000ffff10c224 */ /* 0x000fe200078e0a10 */
[----:B------:R-:W-:Y:S01]  /*2c30*/  ISETP.GT.U32.AND P4, PT, R5, R13, PT ;  /* 0x0000000d0500720c */ /* 0x000fe20003f84070 */
[----:B------:R-:W-:Y:S02]  /*2c40*/  IMAD.MOV R10, RZ, RZ, -R10 ;  /* 0x000000ffff0a7224 */ /* 0x000fe400078e0a0a */
[----:B------:R-:W-:-:S04]  /*2c50*/  IMAD.HI.U32 R11, R0, R17, RZ ;  /* 0x00000011000b7227 */ /* 0x000fc800078e00ff */
[----:B------:R-:W-:Y:S01]  /*2c60*/  IMAD R9, R5, R10, R9 ;  /* 0x0000000a05097224 */ /* 0x000fe200078e0209 */
[----:B------:R-:W-:Y:S01]  /*2c70*/  @!P1 IADD3 R15, PT, PT, R15, -R5, RZ ;  /* 0x800000050f0f9210 */ /* 0x000fe20007ffe0ff */
[----:B------:R-:W-:Y:S02]  /*2c80*/  IMAD.MOV R11, RZ, RZ, -R11 ;  /* 0x000000ffff0b7224 */ /* 0x000fe400078e0a0b */
[--C-:B------:R-:W-:Y:S01]  /*2c90*/  @!P2 IMAD.IADD R2, R2, 0x1, -R5.reuse ;  /* 0x000000010202a824 */ /* 0x100fe200078e0a05 */
[----:B------:R-:W-:Y:S01]  /*2ca0*/  ISETP.GT.U32.AND P1, PT, R5, R9, PT ;  /* 0x000000090500720c */ /* 0x000fe20003f24070 */
[----:B------:R1:W-:Y:S01]  /*2cb0*/  STL [R1+0x15c], R4 ;  /* 0x00015c0401007387 */ /* 0x0003e20000100800 */
[----:B------:R-:W-:Y:S02]  /*2cc0*/  @!P4 IMAD.IADD R13, R13, 0x1, -R5 ;  /* 0x000000010d0dc824 */ /* 0x000fe400078e0a05 */
[C---:B------:R-:W-:Y:S01]  /*2cd0*/  IMAD R17, R5.reuse, R11, R17 ;  /* 0x0000000b05117224 */ /* 0x040fe200078e0211 */
[----:B------:R2:W-:Y:S02]  /*2ce0*/  STL [R1+0x160], R16 ;  /* 0x0001601001007387 */ /* 0x0005e40000100800 */
[----:B------:R-:W-:Y:S01]  /*2cf0*/  ISETP.GT.U32.AND P4, PT, R5, R13, PT ;  /* 0x0000000d0500720c */ /* 0x000fe20003f84070 */
[----:B-1----:R-:W-:-:S02]  /*2d00*/  IMAD.MOV.U32 R4, RZ, RZ, R12 ;  /* 0x000000ffff047224 */ /* 0x002fc400078e000c */
[----:B--2---:R-:W-:Y:S02]  /*2d10*/  IMAD.MOV.U32 R16, RZ, RZ, R2 ;  /* 0x000000ffff107224 */ /* 0x004fe400078e0002 */
[----:B------:R-:W-:Y:S02]  /*2d20*/  @!P6 IMAD.MOV R4, RZ, RZ, -R4 ;  /* 0x000000ffff04e224 */ /* 0x000fe400078e0a04 */
[----:B------:R-:W-:Y:S01]  /*2d30*/  @!P5 IMAD.MOV R16, RZ, RZ, -R16 ;  /* 0x000000ffff10d224 */ /* 0x000fe200078e0a10 */
[----:B------:R-:W-:Y:S01]  /*2d40*/  ISETP.GT.U32.AND P5, PT, R5, R17, PT ;  /* 0x000000110500720c */ /* 0x000fe20003fa4070 */
[----:B------:R-:W-:Y:S01]  /*2d50*/  @!P1 IMAD.IADD R9, R9, 0x1, -R5 ;  /* 0x0000000109099824 */ /* 0x000fe200078e0a05 */
[----:B------:R1:W-:Y:S01]  /*2d60*/  STL [R1+0x164], R4 ;  /* 0x0001640401007387 */ /* 0x0003e20000100800 */
[C---:B------:R-:W-:Y:S02]  /*2d70*/  VIADD R12, R6.reuse, 0x148 ;  /* 0x00000148060c7836 */ /* 0x040fe40000000000 */
[----:B------:R-:W-:Y:S01]  /*2d80*/  VIADD R11, R6, 0x144 ;  /* 0x00000144060b7836 */ /* 0x000fe20000000000 */
[----:B------:R-:W-:Y:S01]  /*2d90*/  ISETP.GT.U32.AND P1, PT, R5, R9, PT ;  /* 0x000000090500720c */ /* 0x000fe20003f24070 */
[----:B-1----:R-:W-:Y:S01]  /*2da0*/  IMAD.MOV.U32 R4, RZ, RZ, R15 ;  /* 0x000000ffff047224 */ /* 0x002fe200078e000f */
[----:B------:R-:W-:Y:S01]  /*2db0*/  ISETP.GE.AND P2, PT, R8, RZ, PT ;  /* 0x000000ff0800720c */ /* 0x000fe20003f46270 */
[----:B------:R-:W-:-:S02]  /*2dc0*/  @!P4 IMAD.IADD R13, R13, 0x1, -R5 ;  /* 0x000000010d0dc824 */ /* 0x000fc400078e0a05 */
[----:B------:R-:W-:Y:S01]  /*2dd0*/  @!P0 IMAD.MOV R4, RZ, RZ, -R4 ;  /* 0x000000ffff048224 */ /* 0x000fe200078e0a04 */
[----:B------:R-:W-:Y:S01]  /*2de0*/  IABS R8, R12 ;  /* 0x0000000c00087213 */ /* 0x000fe20000000000 */
[----:B------:R-:W-:Y:S01]  /*2df0*/  STL [R1+0x168], R16 ;  /* 0x0001681001007387 */ /* 0x000fe20000100800 */
[----:B------:R-:W-:Y:S01]  /*2e00*/  IABS R10, R11 ;  /* 0x0000000b000a7213 */ /* 0x000fe20000000000 */
[----:B------:R-:W-:Y:S02]  /*2e10*/  @!P5 IMAD.IADD R17, R17, 0x1, -R5 ;  /* 0x000000011111d824 */ /* 0x000fe400078e0a05 */
[----:B------:R1:W-:Y:S01]  /*2e20*/  STL [R1+0x16c], R4 ;  /* 0x00016c0401007387 */ /* 0x0003e20000100800 */
[----:B------:R-:W-:Y:S01]  /*2e30*/  ISETP.GE.AND P6, PT, R7, RZ, PT ;  /* 0x000000ff0700720c */ /* 0x000fe20003fc6270 */
[----:B------:R-:W-:Y:S01]  /*2e40*/  IMAD.HI.U32 R15, R0, R8, RZ ;  /* 0x00000008000f7227 */ /* 0x000fe200078e00ff */
[----:B------:R-:W-:Y:S02]  /*2e50*/  ISETP.GE.AND P4, PT, R11, RZ, PT ;  /* 0x000000ff0b00720c */ /* 0x000fe40003f86270 */
[----:B------:R-:W-:Y:S01]  /*2e60*/  ISETP.GT.U32.AND P5, PT, R5, R17, PT ;  /* 0x000000110500720c */ /* 0x000fe20003fa4070 */
[----:B------:R-:W-:-:S02]  /*2e70*/  VIADD R7, R6, 0x140 ;  /* 0x0000014006077836 */ /* 0x000fc40000000000 */
[----:B------:R-:W-:-:S04]  /*2e80*/  IMAD.HI.U32 R11, R0, R10, RZ ;  /* 0x0000000a000b7227 */ /* 0x000fc800078e00ff */
[----:B-1----:R-:W-:Y:S02]  /*2e90*/  IMAD.MOV.U32 R4, RZ, RZ, R13 ;  /* 0x000000ffff047224 */ /* 0x002fe400078e000d */
[----:B------:R-:W-:Y:S02]  /*2ea0*/  IMAD.MOV R15, RZ, RZ, -R15 ;  /* 0x000000ffff0f7224 */ /* 0x000fe400078e0a0f */
[----:B------:R-:W-:Y:S01]  /*2eb0*/  @!P3 IMAD.MOV R4, RZ, RZ, -R4 ;  /* 0x000000ffff04b224 */ /* 0x000fe200078e0a04 */
[----:B------:R-:W-:Y:S01]  /*2ec0*/  IABS R2, R7 ;  /* 0x0000000700027213 */ /* 0x000fe20000000000 */
[----:B------:R-:W-:Y:S02]  /*2ed0*/  IMAD.MOV R11, RZ, RZ, -R11 ;  /* 0x000000ffff0b7224 */ /* 0x000fe400078e0a0b */
[----:B------:R-:W-:Y:S01]  /*2ee0*/  @!P1 IMAD.IADD R9, R9, 0x1, -R5 ;  /* 0x0000000109099824 */ /* 0x000fe200078e0a05 */
[----:B------:R-:W-:Y:S01]  /*2ef0*/  ISETP.GE.AND P3, PT, R7, RZ, PT ;  /* 0x000000ff0700720c */ /* 0x000fe20003f66270 */
[C---:B------:R-:W-:Y:S01]  /*2f00*/  IMAD R8, R5.reuse, R15, R8 ;  /* 0x0000000f05087224 */ /* 0x040fe200078e0208 */
[----:B------:R1:W-:Y:S01]  /*2f10*/  STL [R1+0x178], R4 ;  /* 0x0001780401007387 */ /* 0x0003e20000100800 */
[C---:B------:R-:W-:Y:S01]  /*2f20*/  IMAD R7, R5.reuse, R11, R10 ;  /* 0x0000000b05077224 */ /* 0x040fe200078e020a */
[----:B------:R-:W-:Y:S01]  /*2f30*/  ISETP.GE.AND P0, PT, R12, RZ, PT ;  /* 0x000000ff0c00720c */ /* 0x000fe20003f06270 */
[----:B------:R-:W-:Y:S01]  /*2f40*/  IMAD.HI.U32 R12, R0, R2, RZ ;  /* 0x00000002000c7227 */ /* 0x000fe200078e00ff */
[----:B------:R-:W-:-:S03]  /*2f50*/  ISETP.GT.U32.AND P1, PT, R5, R8, PT ;  /* 0x000000080500720c */ /* 0x000fc60003f24070 */
[----:B-1----:R-:W-:Y:S02]  /*2f60*/  IMAD.MOV.U32 R4, RZ, RZ, R9 ;  /* 0x000000ffff047224 */ /* 0x002fe400078e0009 */
[----:B------:R-:W-:Y:S02]  /*2f70*/  IMAD.MOV R12, RZ, RZ, -R12 ;  /* 0x000000ffff0c7224 */ /* 0x000fe400078e0a0c */
[----:B------:R-:W-:Y:S01]  /*2f80*/  @!P6 IMAD.MOV R4, RZ, RZ, -R4 ;  /* 0x000000ffff04e224 */ /* 0x000fe200078e0a04 */
[----:B------:R-:W-:Y:S01]  /*2f90*/  ISETP.GT.U32.AND P6, PT, R5, R7, PT ;  /* 0x000000070500720c */ /* 0x000fe20003fc4070 */
[----:B------:R-:W-:Y:S02]  /*2fa0*/  @!P5 IMAD.IADD R17, R17, 0x1, -R5 ;  /* 0x000000011111d824 */ /* 0x000fe400078e0a05 */
[----:B------:R-:W-:Y:S01]  /*2fb0*/  IMAD R2, R5, R12, R2 ;  /* 0x0000000c05027224 */ /* 0x000fe200078e0202 */
[----:B------:R1:W-:Y:S01]  /*2fc0*/  STL [R1+0x17c], R4 ;  /* 0x00017c0401007387 */ /* 0x0003e20000100800 */
[----:B------:R-:W-:-:S02]  /*2fd0*/  VIADD R12, R6, 0x13c ;  /* 0x0000013c060c7836 */ /* 0x000fc40000000000 */
[----:B------:R-:W-:Y:S02]  /*2fe0*/  @!P1 IMAD.IADD R8, R8, 0x1, -R5 ;  /* 0x0000000108089824 */ /* 0x000fe400078e0a05 */
[----:B-1----:R-:W-:-:S04]  /*2ff0*/  IMAD.MOV.U32 R4, RZ, RZ, R17 ;  /* 0x000000ffff047224 */ /* 0x002fc800078e0011 */
[----:B------:R-:W-:Y:S01]  /*3000*/  @!P2 IMAD.MOV R4, RZ, RZ, -R4 ;  /* 0x000000ffff04a224 */ /* 0x000fe200078e0a04 */
[----:B------:R-:W-:Y:S01]  /*3010*/  ISETP.GT.U32.AND P2, PT, R5, R2, PT ;  /* 0x000000020500720c */ /* 0x000fe20003f44070 */
[----:B------:R-:W-:Y:S01]  /*3020*/  @!P6 IMAD.IADD R7, R7, 0x1, -R5 ;  /* 0x000000010707e824 */ /* 0x000fe200078e0a05 */
[----:B------:R-:W-:Y:S01]  /*3030*/  ISETP.GE.AND P5, PT, R12, RZ, PT ;  /* 0x000000ff0c00720c */ /* 0x000fe20003fa6270 */
[----:B------:R-:W-:Y:S01]  /*3040*/  VIADD R9, R6, 0x138 ;  /* 0x0000013806097836 */ /* 0x000fe20000000000 */
[C---:B------:R-:W-:Y:S02]  /*3050*/  ISETP.GT.U32.AND P1, PT, R5.reuse, R8, PT ;  /* 0x000000080500720c */ /* 0x040fe40003f24070 */
[----:B------:R-:W-:Y:S02]  /*3060*/  IABS R12, R12 ;  /* 0x0000000c000c7213 */ /* 0x000fe40000000000 */
[----:B------:R-:W-:Y:S02]  /*3070*/  ISETP.GT.U32.AND P6, PT, R5, R7, PT ;  /* 0x000000070500720c */ /* 0x000fe40003fc4070 */
[----:B------:R-:W-:Y:S01]  /*3080*/  IABS R13, R9 ;  /* 0x00000009000d7213 */ /* 0x000fe20000000000 */
[----:B------:R-:W-:-:S04]  /*3090*/  IMAD.HI.U32 R17, R0, R12, RZ ;  /* 0x0000000c00117227 */ /* 0x000fc800078e00ff */
[----:B------:R-:W-:Y:S02]  /*30a0*/  @!P2 IMAD.IADD R2, R2, 0x1, -R5 ;  /* 0x000000010202a824 */ /* 0x000fe400078e0a05 */
[----:B------:R-:W-:Y:S02]  /*30b0*/  VIADD R11, R6, 0x130 ;  /* 0x00000130060b7836 */ /* 0x000fe40000000000 */
[----:B------:R-:W-:Y:S01]  /*30c0*/  IMAD.MOV R17, RZ, RZ, -R17 ;  /* 0x000000ffff117224 */ /* 0x000fe200078e0a11 */
[----:B------:R-:W-:Y:S01]  /*30d0*/  ISETP.GT.U32.AND P2, PT, R5, R2, PT ;  /* 0x000000020500720c */ /* 0x000fe20003f44070 */
[----:B------:R-:W-:Y:S01]  /*30e0*/  IMAD.HI.U32 R18, R0, R13, RZ ;  /* 0x0000000d00127227 */ /* 0x000fe200078e00ff */
[----:B------:R-:W-:-:S03]  /*30f0*/  IABS R16, R11 ;  /* 0x0000000b00107213 */ /* 0x000fc60000000000 */
[--C-:B------:R-:W-:Y:S02]  /*3100*/  @!P1 IMAD.IADD R8, R8, 0x1, -R5.reuse ;  /* 0x0000000108089824 */ /* 0x100fe400078e0a05 */
[----:B------:R-:W-:Y:S02]  /*3110*/  IMAD R12, R5, R17, R12 ;  /* 0x00000011050c7224 */ /* 0x000fe400078e020c */
[----:B------:R-:W-:Y:S02]  /*3120*/  @!P6 IMAD.IADD R7, R7, 0x1, -R5 ;  /* 0x000000010707e824 */ /* 0x000fe400078e0a05 */
[----:B------:R-:W-:Y:S01]  /*3130*/  IMAD.MOV R18, RZ, RZ, -R18 ;  /* 0x000000ffff127224 */ /* 0x000fe200078e0a12 */
[----:B------:R1:W-:Y:S01]  /*3140*/  STL [R1+0x180], R4 ;  /* 0x0001800401007387 */ /* 0x0003e20000100800 */
[----:B------:R-:W-:Y:S01]  /*3150*/  IMAD.MOV.U32 R20, RZ, RZ, R8 ;  /* 0x000000ffff147224 */ /* 0x000fe200078e0008 */
[----:B------:R-:W-:Y:S01]  /*3160*/  IADD3 R10, PT, PT, R6, 0x134, RZ ;  /* 0x00000134060a7810 */ /* 0x000fe20007ffe0ff */
[----:B------:R-:W-:Y:S01]  /*3170*/  IMAD R13, R5, R18, R13 ;  /* 0x00000012050d7224 */ /* 0x000fe200078e020d */
[----:B------:R-:W-:Y:S01]  /*3180*/  ISETP.GE.AND P1, PT, R9, RZ, PT ;  /* 0x000000ff0900720c */ /* 0x000fe20003f26270 */
[----:B------:R-:W-:Y:S01]  /*3190*/  IMAD.HI.U32 R9, R0, R16, RZ ;  /* 0x0000001000097227 */ /* 0x000fe200078e00ff */
[----:B------:R-:W-:-:S03]  /*31a0*/  ISETP.GT.U32.AND P6, PT, R5, R12, PT ;  /* 0x0000000c0500720c */ /* 0x000fc60003fc4070 */
[----:B-1----:R-:W-:Y:S02]  /*31b0*/  IMAD.MOV.U32 R4, RZ, RZ, R7 ;  /* 0x000000ffff047224 */ /* 0x002fe400078e0007 */
[----:B------:R-:W-:Y:S01]  /*31c0*/  @!P0 IMAD.MOV R20, RZ, RZ, -R20 ;  /* 0x000000ffff148224 */ /* 0x000fe200078e0a14 */
[----:B------:R-:W-:Y:S01]  /*31d0*/  IABS R15, R10 ;  /* 0x0000000a000f7213 */ /* 0x000fe20000000000 */
[----:B------:R-:W-:Y:S01]  /*31e0*/  @!P4 IMAD.MOV R4, RZ, RZ, -R4 ;  /* 0x000000ffff04c224 */ /* 0x000fe200078e0a04 */
[----:B------:R-:W-:Y:S01]  /*31f0*/  ISETP.GT.U32.AND P0, PT, R5, R13, PT ;  /* 0x0000000d0500720c */ /* 0x000fe20003f04070 */
[----:B------:R-:W-:Y:S02]  /*3200*/  IMAD.MOV R9, RZ, RZ, -R9 ;  /* 0x000000ffff097224 */ /* 0x000fe400078e0a09 */
[----:B------:R-:W-:Y:S01]  /*3210*/  @!P2 IMAD.IADD R2, R2, 0x1, -R5 ;  /* 0x000000010202a824 */ /* 0x000fe200078e0a05 */
[----:B------:R-:W-:Y:S01]  /*3220*/  STL [R1+0x184], R20 ;  /* 0x0001841401007387 */ /* 0x000fe20000100800 */
[----:B------:R-:W-:-:S03]  /*3230*/  IMAD.HI.U32 R19, R0, R15, RZ ;  /* 0x0000000f00137227 */ /* 0x000fc600078e00ff */
[----:B------:R1:W-:Y:S01]  /*3240*/  STL [R1+0x18c], R4 ;  /* 0x00018c0401007387 */ /* 0x0003e20000100800 */
[----:B------:R-:W-:Y:S02]  /*3250*/  IMAD R16, R5, R9, R16 ;  /* 0x0000000905107224 */ /* 0x000fe400078e0210 */
[----:B------:R-:W-:Y:S02]  /*3260*/  IMAD.MOV R19, RZ, RZ, -R19 ;  /* 0x000000ffff137224 */ /* 0x000fe400078e0a13 */
[----:B------:R-:W-:Y:S02]  /*3270*/  @!P6 IMAD.IADD R12, R12, 0x1, -R5 ;  /* 0x000000010c0ce824 */ /* 0x000fe400078e0a05 */
[----:B-1----:R-:W-:-:S04]  /*3280*/  IMAD.MOV.U32 R4, RZ, RZ, R2 ;  /* 0x000000ffff047224 */ /* 0x002fc800078e0002 */
[----:B------:R-:W-:Y:S01]  /*3290*/  @!P3 IMAD.MOV R4, RZ, RZ, -R4 ;  /* 0x000000ffff04b224 */ /* 0x000fe200078e0a04 */
[C---:B------:R-:W-:Y:S01]  /*32a0*/  ISETP.GT.U32.AND P3, PT, R5.reuse, R16, PT ;  /* 0x000000100500720c */ /* 0x040fe20003f64070 */
[C---:B------:R-:W-:Y:S01]  /*32b0*/  IMAD R7, R5.reuse, R19, R15 ;  /* 0x0000001305077224 */ /* 0x040fe200078e020f */
[----:B------:R-:W-:Y:S01]  /*32c0*/  ISETP.GT.U32.AND P6, PT, R5, R12, PT ;  /* 0x0000000c0500720c */ /* 0x000fe20003fc4070 */
[----:B------:R-:W-:Y:S01]  /*32d0*/  @!P0 IMAD.IADD R13, R13, 0x1, -R5 ;  /* 0x000000010d0d8824 */ /* 0x000fe200078e0a05 */
[C---:B------:R-:W-:Y:S01]  /*32e0*/  IADD3 R8, PT, PT, R6.reuse, 0x12c, RZ ;  /* 0x0000012c06087810 */ /* 0x040fe20007ffe0ff */
[----:B------:R-:W-:Y:S01]  /*32f0*/  VIADD R9, R6, 0x128 ;  /* 0x0000012806097836 */ /* 0x000fe20000000000 */
[C---:B------:R-:W-:Y:S02]  /*3300*/  ISETP.GT.U32.AND P2, PT, R5.reuse, R7, PT ;  /* 0x000000070500720c */ /* 0x040fe40003f44070 */
[----:B------:R-:W-:Y:S02]  /*3310*/  ISETP.GT.U32.AND P0, PT, R5, R13, PT ;  /* 0x0000000d0500720c */ /* 0x000fe40003f04070 */
[----:B------:R-:W-:-:S02]  /*3320*/  IABS R17, R8 ;  /* 0x0000000800117213 */ /* 0x000fc40000000000 */
[----:B------:R-:W-:Y:S01]  /*3330*/  IABS R2, R9 ;  /* 0x0000000900027213 */ /* 0x000fe20000000000 */
[----:B------:R-:W-:Y:S02]  /*3340*/  @!P3 IMAD.IADD R16, R16, 0x1, -R5 ;  /* 0x000000011010b824 */ /* 0x000fe400078e0a05 */
[----:B------:R-:W-:-:S03]  /*3350*/  IMAD.HI.U32 R18, R0, R17, RZ ;  /* 0x0000001100127227 */ /* 0x000fc600078e00ff */
[----:B------:R-:W-:Y:S01]  /*3360*/  ISETP.GT.U32.AND P3, PT, R5, R16, PT ;  /* 0x000000100500720c */ /* 0x000fe20003f64070 */
[----:B------:R-:W-:Y:S01]  /*3370*/  @!P6 IMAD.IADD R12, R12, 0x1, -R5 ;  /* 0x000000010c0ce824 */ /* 0x000fe200078e0a05 */
[----:B------:R-:W-:Y:S01]  /*3380*/  ISETP.GE.AND P6, PT, R11, RZ, PT ;  /* 0x000000ff0b00720c */ /* 0x000fe20003fc6270 */
[----:B------:R-:W-:-:S04]  /*3390*/  IMAD.HI.U32 R11, R0, R2, RZ ;  /* 0x00000002000b7227 */ /* 0x000fc800078e00ff */
[----:B------:R-:W-:Y:S02]  /*33a0*/  IMAD.MOV R18, RZ, RZ, -R18 ;  /* 0x000000ffff127224 */ /* 0x000fe400078e0a12 */
[--C-:B------:R-:W-:Y:S02]  /*33b0*/  @!P2 IMAD.IADD R7, R7, 0x1, -R5.reuse ;  /* 0x000000010707a824 */ /* 0x100fe400078e0a05 */
[----:B------:R-:W-:Y:S02]  /*33c0*/  @!P0 IMAD.IADD R13, R13, 0x1, -R5 ;  /* 0x000000010d0d8824 */ /* 0x000fe400078e0a05 */
[----:B------:R-:W-:Y:S01]  /*33d0*/  IMAD.MOV R11, RZ, RZ, -R11 ;  /* 0x000000ffff0b7224 */ /* 0x000fe200078e0a0b */
[----:B------:R1:W-:Y:S01]  /*33e0*/  STL [R1+0x194], R4 ;  /* 0x0001940401007387 */ /* 0x0003e20000100800 */
[C---:B------:R-:W-:Y:S01]  /*33f0*/  IMAD R17, R5.reuse, R18, R17 ;  /* 0x0000001205117224 */ /* 0x040fe200078e0211 */
[----:B------:R-:W-:Y:S01]  /*3400*/  ISETP.GT.U32.AND P2, PT, R5, R7, PT ;  /* 0x000000070500720c */ /* 0x000fe20003f44070 */
[----:B------:R-:W-:-:S03]  /*3410*/  @!P3 IMAD.IADD R16, R16, 0x1, -R5 ;  /* 0x000000011010b824 */ /* 0x000fc600078e0a05 */
[C---:B------:R-:W-:Y:S01]  /*3420*/  ISETP.GT.U32.AND P0, PT, R5.reuse, R17, PT ;  /* 0x000000110500720c */ /* 0x040fe20003f04070 */
[----:B-1----:R-:W-:Y:S02]  /*3430*/  IMAD.MOV.U32 R4, RZ, RZ, R13 ;  /* 0x000000ffff047224 */ /* 0x002fe400078e000d */
[----:B------:R-:W-:Y:S02]  /*3440*/  IMAD R13, R5, R11, R2 ;  /* 0x0000000b050d7224 */ /* 0x000fe400078e0202 */
[----:B------:R-:W-:-:S03]  /*3450*/  IMAD.MOV.U32 R19, RZ, RZ, R12 ;  /* 0x000000ffff137224 */ /* 0x000fc600078e000c */
[----:B------:R-:W-:Y:S01]  /*3460*/  ISETP.GT.U32.AND P3, PT, R5, R13, PT ;  /* 0x0000000d0500720c */ /* 0x000fe20003f64070 */
[----:B------:R-:W-:Y:S01]  /*3470*/  @!P5 IMAD.MOV R19, RZ, RZ, -R19 ;  /* 0x000000ffff13d224 */ /* 0x000fe200078e0a13 */
[----:B------:R-:W-:Y:S01]  /*3480*/  ISETP.GE.AND P4, PT, R10, RZ, PT ;  /* 0x000000ff0a00720c */ /* 0x000fe20003f86270 */
[----:B------:R-:W-:Y:S01]  /*3490*/  @!P1 IMAD.MOV R4, RZ, RZ, -R4 ;  /* 0x000000ffff049224 */ /* 0x000fe200078e0a04 */
[----:B------:R-:W-:Y:S01]  /*34a0*/  @!P2 IADD3 R7, PT, PT, R7, -R5, RZ ;  /* 0x800000050707a210 */ /* 0x000fe20007ffe0ff */
[----:B------:R-:W-:Y:S01]  /*34b0*/  VIADD R2, R6, 0x120 ;  /* 0x0000012006027836 */ /* 0x000fe20000000000 */
[----:B------:R-:W-:Y:S01]  /*34c0*/  ISETP.GE.AND P5, PT, R8, RZ, PT ;  /* 0x000000ff0800720c */ /* 0x000fe20003fa6270 */
[----:B------:R-:W-:Y:S01]  /*34d0*/  @!P0 IMAD.IADD R17, R17, 0x1, -R5 ;  /* 0x0000000111118824 */ /* 0x000fe200078e0a05 */
[----:B------:R-:W-:Y:S01]  /*34e0*/  STL [R1+0x1a0], R19 ;  /* 0x0001a01301007387 */ /* 0x000fe20000100800 */
[----:B------:R-:W-:Y:S02]  /*34f0*/  IMAD.MOV.U32 R8, RZ, RZ, R7 ;  /* 0x000000ffff087224 */ /* 0x000fe400078e0007 */
[C---:B------:R-:W-:Y:S01]  /*3500*/  VIADD R7, R6.reuse, 0x11c ;  /* 0x0000011c06077836 */ /* 0x040fe20000000000 */
[----:B------:R1:W-:Y:S01]  /*3510*/  STL [R1+0x198], R4 ;  /* 0x0001980401007387 */ /* 0x0003e20000100800 */
[----:B------:R-:W-:Y:S01]  /*3520*/  @!P3 IMAD.IADD R13, R13, 0x1, -R5 ;  /* 0x000000010d0db824 */ /* 0x000fe200078e0a05 */
[----:B------:R-:W-:Y:S01]  /*3530*/  ISETP.GT.U32.AND P0, PT, R5, R17, PT ;  /* 0x000000110500720c */ /* 0x000fe20003f04070 */
[----:B------:R-:W-:-:S02]  /*3540*/  VIADD R10, R6, 0x124 ;  /* 0x00000124060a7836 */ /* 0x000fc40000000000 */
[----:B------:R-:W-:Y:S02]  /*3550*/  @!P4 IMAD.MOV R8, RZ, RZ, -R8 ;  /* 0x000000ffff08c224 */ /* 0x000fe400078e0a08 */
[----:B-1----:R-:W-:Y:S01]  /*3560*/  IMAD.MOV.U32 R4, RZ, RZ, R16 ;  /* 0x000000ffff047224 */ /* 0x002fe200078e0010 */
[----:B------:R-:W-:Y:S02]  /*3570*/  IABS R16, R2 ;  /* 0x0000000200107213 */ /* 0x000fe40000000000 */
[----:B------:R-:W-:Y:S01]  /*3580*/  ISETP.GT.U32.AND P3, PT, R5, R13, PT ;  /* 0x0000000d0500720c */ /* 0x000fe20003f64070 */
[----:B------:R-:W-:Y:S01]  /*3590*/  @!P6 IMAD.MOV R4, RZ, RZ, -R4 ;  /* 0x000000ffff04e224 */ /* 0x000fe200078e0a04 */
[----:B------:R-:W-:Y:S01]  /*35a0*/  ISETP.GE.AND P6, PT, R7, RZ, PT ;  /* 0x000000ff0700720c */ /* 0x000fe20003fc6270 */
[----:B------:R-:W-:Y:S01]  /*35b0*/  IMAD.HI.U32 R11, R0, R16, RZ ;  /* 0x00000010000b7227 */ /* 0x000fe200078e00ff */
[----:B------:R-:W-:Y:S02]  /*35c0*/  IABS R7, R7 ;  /* 0x0000000700077213 */ /* 0x000fe40000000000 */
[----:B------:R-:W-:Y:S01]  /*35d0*/  IABS R15, R10 ;  /* 0x0000000a000f7213 */ /* 0x000fe20000000000 */
[----:B------:R1:W-:Y:S01]  /*35e0*/  STL [R1+0x1a8], R8 ;  /* 0x0001a80801007387 */ /* 0x0003e20000100800 */
[----:B------:R-:W-:-:S03]  /*35f0*/  IMAD.MOV R11, RZ, RZ, -R11 ;  /* 0x000000ffff0b7224 */ /* 0x000fc600078e0a0b */
[----:B------:R-:W-:-:S04]  /*3600*/  IMAD.HI.U32 R12, R0, R15, RZ ;  /* 0x0000000f000c7227 */ /* 0x000fc800078e00ff */
[----:B-1----:R-:W-:-:S04]  /*3610*/  IMAD.HI.U32 R8, R0, R7, RZ ;  /* 0x0000000700087227 */ /* 0x002fc800078e00ff */
[----:B------:R-:W-:Y:S02]  /*3620*/  IMAD R16, R5, R11, R16 ;  /* 0x0000000b05107224 */ /* 0x000fe400078e0210 */
[--C-:B------:R-:W-:Y:S02]  /*3630*/  @!P0 IMAD.IADD R17, R17, 0x1, -R5.reuse ;  /* 0x0000000111118824 */ /* 0x100fe400078e0a05 */
[----:B------:R-:W-:Y:S02]  /*3640*/  IMAD.MOV R8, RZ, RZ, -R8 ;  /* 0x000000ffff087224 */ /* 0x000fe400078e0a08 */
[----:B------:R-:W-:Y:S02]  /*3650*/  IMAD.MOV R12, RZ, RZ, -R12 ;  /* 0x000000ffff0c7224 */ /* 0x000fe400078e0a0c */
[----:B------:R-:W-:Y:S01]  /*3660*/  @!P3 IMAD.IADD R13, R13, 0x1, -R5 ;  /* 0x000000010d0db824 */ /* 0x000fe200078e0a05 */
[C---:B------:R-:W-:Y:S01]  /*3670*/  ISETP.GT.U32.AND P3, PT, R5.reuse, R16, PT ;  /* 0x000000100500720c */ /* 0x040fe20003f64070 */
[----:B------:R-:W-:-:S02]  /*3680*/  IMAD R7, R5, R8, R7 ;  /* 0x0000000805077224 */ /* 0x000fc400078e0207 */
[----:B------:R-:W-:Y:S01]  /*3690*/  IMAD.MOV.U32 R18, RZ, RZ, R17 ;  /* 0x000000ffff127224 */ /* 0x000fe200078e0011 */
[----:B------:R-:W-:Y:S01]  /*36a0*/  ISETP.GE.AND P4, PT, R2, RZ, PT ;  /* 0x000000ff0200720c */ /* 0x000fe20003f86270 */
[C---:B------:R-:W-:Y:S02]  /*36b0*/  IMAD R15, R5.reuse, R12, R15 ;  /* 0x0000000c050f7224 */ /* 0x040fe400078e020f */
[----:B------:R-:W-:Y:S02]  /*36c0*/  VIADD R2, R6, 0x118 ;  /* 0x0000011806027836 */ /* 0x000fe40000000000 */
[----:B------:R-:W-:Y:S01]  /*36d0*/  @!P5 IMAD.MOV R18, RZ, RZ, -R18 ;  /* 0x000000ffff12d224 */ /* 0x000fe200078e0a12 */
[----:B------:R-:W-:Y:S02]  /*36e0*/  ISETP.GT.U32.AND P5, PT, R5, R7, PT ;  /* 0x000000070500720c */ /* 0x000fe40003fa4070 */
[----:B------:R-:W-:Y:S02]  /*36f0*/  ISETP.GE.AND P1, PT, R9, RZ, PT ;  /* 0x000000ff0900720c */ /* 0x000fe40003f26270 */
[----:B------:R-:W-:-:S02]  /*3700*/  ISETP.GT.U32.AND P0, PT, R5, R15, PT ;  /* 0x0000000f0500720c */ /* 0x000fc40003f04070 */
[----:B------:R-:W-:Y:S01]  /*3710*/  IABS R9, R2 ;  /* 0x0000000200097213 */ /* 0x000fe20000000000 */
[----:B------:R-:W-:Y:S01]  /*3720*/  @!P3 IMAD.IADD R16, R16, 0x1, -R5 ;  /* 0x000000011010b824 */ /* 0x000fe200078e0a05 */
[----:B------:R-:W-:Y:S01]  /*3730*/  ISETP.GE.AND P2, PT, R10, RZ, PT ;  /* 0x000000ff0a00720c */ /* 0x000fe20003f46270 */
[----:B------:R1:W-:Y:S01]  /*3740*/  STL [R1+0x1b0], R4 ;  /* 0x0001b00401007387 */ /* 0x0003e20000100800 */
[----:B------:R-:W-:Y:S02]  /*3750*/  VIADD R10, R6, 0x114 ;  /* 0x00000114060a7836 */ /* 0x000fe40000000000 */
[----:B------:R-:W-:Y:S01]  /*3760*/  IMAD.HI.U32 R11, R0, R9, RZ ;  /* 0x00000009000b7227 */ /* 0x000fe200078e00ff */
[----:B------:R-:W-:Y:S02]  /*3770*/  ISETP.GT.U32.AND P3, PT, R5, R16, PT ;  /* 0x000000100500720c */ /* 0x000fe40003f64070 */
[----:B------:R-:W-:Y:S01]  /*3780*/  IABS R12, R10 ;  /* 0x0000000a000c7213 */ /* 0x000fe20000000000 */
[----:B------:R-:W-:Y:S01]  /*3790*/  IMAD.MOV R11, RZ, RZ, -R11 ;  /* 0x000000ffff0b7224 */ /* 0x000fe200078e0a0b */
[----:B-1----:R-:W-:Y:S01]  /*37a0*/  MOV R4, R13 ;  /* 0x0000000d00047202 */ /* 0x002fe20000000f00 */
[----:B------:R-:W-:-:S02]  /*37b0*/  @!P5 IMAD.IADD R7, R7, 0x1, -R5 ;  /* 0x000000010707d824 */ /* 0x000fc400078e0a05 */
[----:B------:R-:W-:Y:S02]  /*37c0*/  @!P0 IMAD.IADD R15, R15, 0x1, -R5 ;  /* 0x000000010f0f8824 */ /* 0x000fe400078e0a05 */
[----:B------:R-:W-:Y:S01]  /*37d0*/  @!P1 IMAD.MOV R4, RZ, RZ, -R4 ;  /* 0x000000ffff049224 */ /* 0x000fe200078e0a04 */
[----:B------:R-:W-:Y:S01]  /*37e0*/  ISETP.GE.AND P1, PT, R2, RZ, PT ;  /* 0x000000ff0200720c */ /* 0x000fe20003f26270 */
[C---:B------:R-:W-:Y:S01]  /*37f0*/  IMAD R2, R5.reuse, R11, R9 ;  /* 0x0000000b05027224 */ /* 0x040fe200078e0209 */
[C---:B------:R-:W-:Y:S01]  /*3800*/  ISETP.GT.U32.AND P5, PT, R5.reuse, R7, PT ;  /* 0x000000070500720c */ /* 0x040fe20003fa4070 */
[----:B------:R-:W-:Y:S01]  /*3810*/  VIADD R9, R6, 0x110 ;  /* 0x0000011006097836 */ /* 0x000fe20000000000 */
[----:B------:R-:W-:Y:S01]  /*3820*/  ISETP.GT.U32.AND P0, PT, R5, R15, PT ;  /* 0x0000000f0500720c */ /* 0x000fe20003f04070 */
[----:B------:R-:W-:-:S03]  /*3830*/  IMAD.HI.U32 R8, R0, R12, RZ ;  /* 0x0000000c00087227 */ /* 0x000fc600078e00ff */
[----:B------:R-:W-:Y:S01]  /*3840*/  IABS R17, R9 ;  /* 0x0000000900117213 */ /* 0x000fe20000000000 */
[----:B------:R-:W-:Y:S02]  /*3850*/  IMAD.MOV R8, RZ, RZ, -R8 ;  /* 0x000000ffff087224 */ /* 0x000fe400078e0a08 */
[----:B------:R-:W-:Y:S01]  /*3860*/  VIADD R13, R6, 0x10c ;  /* 0x0000010c060d7836 */ /* 0x000fe20000000000 */
[----:B------:R1:W-:Y:S01]  /*3870*/  STL [R1+0x19c], R18 ;  /* 0x00019c1201007387 */ /* 0x0003e20000100800 */
[--C-:B------:R-:W-:Y:S01]  /*3880*/  @!P3 IMAD.IADD R16, R16, 0x1, -R5.reuse ;  /* 0x000000011010b824 */ /* 0x100fe200078e0a05 */
[C---:B------:R-:W-:Y:S01]  /*3890*/  ISETP.GT.U32.AND P3, PT, R5.reuse, R2, PT ;  /* 0x000000020500720c */ /* 0x040fe20003f64070 */
[----:B------:R-:W-:Y:S01]  /*38a0*/  IMAD R12, R5, R8, R12 ;  /* 0x00000008050c7224 */ /* 0x000fe200078e020c */
[----:B------:R-:W-:Y:S01]  /*38b0*/  IABS R24, R13 ;  /* 0x0000000d00187213 */ /* 0x000fe20000000000 */
[----:B------:R-:W-:Y:S02]  /*38c0*/  @!P5 IMAD.IADD R7, R7, 0x1, -R5 ;  /* 0x000000010707d824 */ /* 0x000fe400078e0a05 */
[----:B-1----:R-:W-:Y:S01]  /*38d0*/  IMAD.HI.U32 R18, R0, R17, RZ ;  /* 0x0000001100127227 */ /* 0x002fe200078e00ff */
[----:B------:R-:W-:-:S03]  /*38e0*/  ISETP.GT.U32.AND P5, PT, R5, R12, PT ;  /* 0x0000000c0500720c */ /* 0x000fc60003fa4070 */
[----:B------:R-:W-:Y:S02]  /*38f0*/  IMAD.MOV R18, RZ, RZ, -R18 ;  /* 0x000000ffff127224 */ /* 0x000fe400078e0a12 */
[----:B------:R-:W-:Y:S02]  /*3900*/  @!P0 IMAD.IADD R15, R15, 0x1, -R5 ;  /* 0x000000010f0f8824 */ /* 0x000fe400078e0a05 */
[----:B------:R-:W-:Y:S01]  /*3910*/  IMAD.HI.U32 R23, R0, R24, RZ ;  /* 0x0000001800177227 */ /* 0x000fe200078e00ff */
[----:B------:R1:W-:Y:S03]  /*3920*/  STL [R1+0x1ac], R4 ;  /* 0x0001ac0401007387 */ /* 0x0003e60000100800 */
[----:B------:R-:W-:Y:S02]  /*3930*/  IMAD R17, R5, R18, R17 ;  /* 0x0000001205117224 */ /* 0x000fe400078e0211 */
[----:B------:R-:W-:-:S02]  /*3940*/  IMAD.MOV R23, RZ, RZ, -R23 ;  /* 0x000000ffff177224 */ /* 0x000fc400078e0a17 */
[C---:B------:R-:W-:Y:S02]  /*3950*/  VIADD R21, R6.reuse, 0x108 ;  /* 0x0000010806157836 */ /* 0x040fe40000000000 */
[----:B-1----:R-:W-:Y:S02]  /*3960*/  IMAD.MOV.U32 R4, RZ, RZ, R15 ;  /* 0x000000ffff047224 */ /* 0x002fe400078e000f */
[----:B------:R-:W-:Y:S02]  /*3970*/  VIADD R11, R6, 0x104 ;  /* 0x00000104060b7836 */ /* 0x000fe40000000000 */
[--C-:B------:R-:W-:Y:S01]  /*3980*/  @!P3 IMAD.IADD R2, R2, 0x1, -R5.reuse ;  /* 0x000000010202b824 */ /* 0x100fe200078e0a05 */
[C---:B------:R-:W-:Y:S01]  /*3990*/  ISETP.GT.U32.AND P3, PT, R5.reuse, R17, PT ;  /* 0x000000110500720c */ /* 0x040fe20003f64070 */
[----:B------:R-:W-:Y:S02]  /*39a0*/  IMAD R23, R5, R23, R24 ;  /* 0x0000001705177224 */ /* 0x000fe400078e0218 */
[----:B------:R-:W-:Y:S01]  /*39b0*/  @!P2 IMAD.MOV R4, RZ, RZ, -R4 ;  /* 0x000000ffff04a224 */ /* 0x000fe200078e0a04 */
[----:B------:R-:W-:Y:S01]  /*39c0*/  IABS R22, R21 ;  /* 0x0000001500167213 */ /* 0x000fe20000000000 */
[----:B------:R-:W-:Y:S01]  /*39d0*/  @!P5 IMAD.IADD R12, R12, 0x1, -R5 ;  /* 0x000000010c0cd824 */ /* 0x000fe200078e0a05 */
[----:B------:R-:W-:-:S02]  /*39e0*/  IABS R8, R11 ;  /* 0x0000000b00087213 */ /* 0x000fc40000000000 */
[C---:B------:R-:W-:Y:S01]  /*39f0*/  ISETP.GT.U32.AND P5, PT, R5.reuse, R23, PT ;  /* 0x000000170500720c */ /* 0x040fe20003fa4070 */
[----:B------:R1:W-:Y:S01]  /*3a00*/  STL [R1+0x190], R4 ;  /* 0x0001900401007387 */ /* 0x0003e20000100800 */
[----:B------:R-:W-:Y:S01]  /*3a10*/  VIADD R19, R6, 0x100 ;  /* 0x0000010006137836 */ /* 0x000fe20000000000 */
[----:B------:R-:W-:Y:S01]  /*3a20*/  ISETP.GT.U32.AND P2, PT, R5, R2, PT ;  /* 0x000000020500720c */ /* 0x000fe20003f44070 */
[----:B------:R-:W-:Y:S01]  /*3a30*/  IMAD.HI.U32 R25, R0, R22, RZ ;  /* 0x0000001600197227 */ /* 0x000fe200078e00ff */
[----:B------:R-:W-:-:S03]  /*3a40*/  ISETP.GE.AND P0, PT, R10, RZ, PT ;  /* 0x000000ff0a00720c */ /* 0x000fc60003f06270 */
[----:B------:R-:W-:-:S04]  /*3a50*/  IMAD.HI.U32 R20, R0, R8, RZ ;  /* 0x0000000800147227 */ /* 0x000fc800078e00ff */
[----:B-1----:R-:W-:Y:S01]  /*3a60*/  IMAD.MOV.U32 R4, RZ, RZ, R16 ;  /* 0x000000ffff047224 */ /* 0x002fe200078e0010 */
[----:B------:R-:W-:Y:S01]  /*3a70*/  IABS R10, R19 ;  /* 0x00000013000a7213 */ /* 0x000fe20000000000 */
[----:B------:R-:W-:Y:S02]  /*3a80*/  IMAD.MOV R25, RZ, RZ, -R25 ;  /* 0x000000ffff197224 */ /* 0x000fe400078e0a19 */
[----:B------:R-:W-:Y:S02]  /*3a90*/  @!P4 IMAD.MOV R4, RZ, RZ, -R4 ;  /* 0x000000ffff04c224 */ /* 0x000fe400078e0a04 */
[----:B------:R-:W-:Y:S02]  /*3aa0*/  IMAD.MOV R20, RZ, RZ, -R20 ;  /* 0x000000ffff147224 */ /* 0x000fe400078e0a14 */
[----:B------:R-:W-:Y:S01]  /*3ab0*/  @!P3 IMAD.IADD R17, R17, 0x1, -R5 ;  /* 0x000000011111b824 */ /* 0x000fe200078e0a05 */
[----:B------:R1:W-:Y:S01]  /*3ac0*/  STL [R1+0x188], R4 ;  /* 0x0001880401007387 */ /* 0x0003e20000100800 */
[C---:B------:R-:W-:Y:S01]  /*3ad0*/  IMAD R22, R5.reuse, R25, R22 ;  /* 0x0000001905167224 */ /* 0x040fe200078e0216 */
[C---:B------:R-:W-:Y:S01]  /*3ae0*/  ISETP.GT.U32.AND P3, PT, R5.reuse, R12, PT ;  /* 0x0000000c0500720c */ /* 0x040fe20003f64070 */
[C---:B------:R-:W-:Y:S01]  /*3af0*/  IMAD R8, R5.reuse, R20, R8 ;  /* 0x0000001405087224 */ /* 0x040fe200078e0208 */
[----:B------:R-:W-:Y:S01]  /*3b00*/  ISETP.GT.U32.AND P4, PT, R5, R17, PT ;  /* 0x000000110500720c */ /* 0x000fe20003f84070 */
[----:B------:R-:W-:-:S04]  /*3b10*/  IMAD.HI.U32 R18, R0, R10, RZ ;  /* 0x0000000a00127227 */ /* 0x000fc800078e00ff */
[----:B-1----:R-:W-:Y:S02]  /*3b20*/  IMAD.MOV.U32 R4, RZ, RZ, R7 ;  /* 0x000000ffff047224 */ /* 0x002fe400078e0007 */
[--C-:B------:R-:W-:Y:S02]  /*3b30*/  @!P5 IMAD.IADD R23, R23, 0x1, -R5.reuse ;  /* 0x000000011717d824 */ /* 0x100fe400078e0a05 */
[----:B------:R-:W-:Y:S01]  /*3b40*/  @!P6 IMAD.MOV R4, RZ, RZ, -R4 ;  /* 0x000000ffff04e224 */ /* 0x000fe200078e0a04 */
[C---:B------:R-:W-:Y:S01]  /*3b50*/  ISETP.GT.U32.AND P6, PT, R5.reuse, R22, PT ;  /* 0x000000160500720c */ /* 0x040fe20003fc4070 */
[--C-:B------:R-:W-:Y:S01]  /*3b60*/  @!P2 IMAD.IADD R2, R2, 0x1, -R5.reuse ;  /* 0x000000010202a824 */ /* 0x100fe200078e0a05 */
[C---:B------:R-:W-:Y:S02]  /*3b70*/  ISETP.GT.U32.AND P2, PT, R5.reuse, R8, PT ;  /* 0x000000080500720c */ /* 0x040fe40003f44070 */
[----:B------:R-:W-:Y:S02]  /*3b80*/  IADD3 R18, PT, PT, -R18, RZ, RZ ;  /* 0x000000ff12127210 */ /* 0x000fe40007ffe1ff */
[----:B------:R-:W-:Y:S01]  /*3b90*/  ISETP.GT.U32.AND P5, PT, R5, R23, PT ;  /* 0x000000170500720c */ /* 0x000fe20003fa4070 */
[----:B------:R-:W-:-:S02]  /*3ba0*/  @!P3 IMAD.IADD R12, R12, 0x1, -R5 ;  /* 0x000000010c0cb824 */ /* 0x000fc400078e0a05 */
[----:B------:R-:W-:Y:S02]  /*3bb0*/  IMAD R10, R5, R18, R10 ;  /* 0x00000012050a7224 */ /* 0x000fe400078e020a */
[C---:B------:R-:W-:Y:S01]  /*3bc0*/  VIADD R20, R6.reuse, 0xfc ;  /* 0x000000fc06147836 */ /* 0x040fe20000000000 */
[----:B------:R1:W-:Y:S01]  /*3bd0*/  STL [R1+0x174], R4 ;  /* 0x0001740401007387 */ /* 0x0003e20000100800 */
[--C-:B------:R-:W-:Y:S01]  /*3be0*/  @!P4 IMAD.IADD R17, R17, 0x1, -R5.reuse ;  /* 0x000000011111c824 */ /* 0x100fe200078e0a05 */
[----:B------:R-:W-:Y:S01]  /*3bf0*/  ISETP.GT.U32.AND P4, PT, R5, R10, PT ;  /* 0x0000000a0500720c */ /* 0x000fe20003f84070 */
[----:B------:R-:W-:Y:S01]  /*3c00*/  VIADD R15, R6, 0xf8 ;  /* 0x000000f8060f7836 */ /* 0x000fe20000000000 */
[----:B------:R-:W-:Y:S01]  /*3c10*/  @!P2 IADD3 R8, PT, PT, R8, -R5, RZ ;  /* 0x800000050808a210 */ /* 0x000fe20007ffe0ff */
[----:B------:R-:W-:Y:S01]  /*3c20*/  @!P6 IMAD.IADD R22, R22, 0x1, -R5 ;  /* 0x000000011616e824 */ /* 0x000fe200078e0a05 */
[----:B------:R-:W-:Y:S01]  /*3c30*/  IABS R18, R20 ;  /* 0x0000001400127213 */ /* 0x000fe20000000000 */
[----:B------:R-:W-:-:S02]  /*3c40*/  IMAD.MOV.U32 R24, RZ, RZ, R2 ;  /* 0x000000ffff187224 */ /* 0x000fc400078e0002 */
[----:B-1----:R-:W-:Y:S01]  /*3c50*/  IMAD.MOV.U32 R4, RZ, RZ, R12 ;  /* 0x000000ffff047224 */ /* 0x002fe200078e000c */
[----:B------:R-:W-:Y:S01]  /*3c60*/  ISETP.GE.AND P3, PT, R9, RZ, PT ;  /* 0x000000ff0900720c */ /* 0x000fe20003f66270 */
[----:B------:R-:W-:Y:S01]  /*3c70*/  @!P5 IMAD.IADD R23, R23, 0x1, -R5 ;  /* 0x000000011717d824 */ /* 0x000fe200078e0a05 */
[----:B------:R-:W-:Y:S01]  /*3c80*/  ISETP.GE.AND P5, PT, R13, RZ, PT ;  /* 0x000000ff0d00720c */ /* 0x000fe20003fa6270 */
[----:B------:R-:W-:Y:S01]  /*3c90*/  @!P0 IMAD.MOV R4, RZ, RZ, -R4 ;  /* 0x000000ffff048224 */ /* 0x000fe200078e0a04 */
[C---:B------:R-:W-:Y:S01]  /*3ca0*/  ISETP.GT.U32.AND P0, PT, R5.reuse, R8, PT ;  /* 0x000000080500720c */ /* 0x040fe20003f04070 */
[----:B------:R-:W-:Y:S01]  /*3cb0*/  @!P1 IMAD.MOV R24, RZ, RZ, -R24 ;  /* 0x000000ffff189224 */ /* 0x000fe200078e0a18 */
[----:B------:R-:W-:Y:S01]  /*3cc0*/  IABS R16, R15 ;  /* 0x0000000f00107213 */ /* 0x000fe20000000000 */
[C---:B------:R-:W-:Y:S01]  /*3cd0*/  IMAD.HI.U32 R9, R0.reuse, R18, RZ ;  /* 0x0000001200097227 */ /* 0x040fe200078e00ff */
[----:B------:R-:W-:Y:S02]  /*3ce0*/  ISETP.GT.U32.AND P1, PT, R5, R22, PT ;  /* 0x000000160500720c */ /* 0x000fe40003f24070 */
[----:B------:R-:W-:Y:S01]  /*3cf0*/  STL [R1+0x170], R24 ;  /* 0x0001701801007387 */ /* 0x000fe20000100800 */
[----:B------:R-:W-:Y:S01]  /*3d00*/  IMAD.HI.U32 R7, R0, R16, RZ ;  /* 0x0000001000077227 */ /* 0x000fe200078e00ff */
[----:B------:R-:W-:-:S02]  /*3d10*/  ISETP.GE.AND P6, PT, R21, RZ, PT ;  /* 0x000000ff1500720c */ /* 0x000fc40003fc6270 */
[----:B------:R1:W-:Y:S01]  /*3d20*/  STL [R1+0x150], R4 ;  /* 0x0001500401007387 */ /* 0x0003e20000100800 */
[----:B------:R-:W-:Y:S02]  /*3d30*/  IMAD.MOV R9, RZ, RZ, -R9 ;  /* 0x000000ffff097224 */ /* 0x000fe400078e0a09 */
[----:B------:R-:W-:Y:S02]  /*3d40*/  @!P4 IMAD.IADD R10, R10, 0x1, -R5 ;  /* 0x000000010a0ac824 */ /* 0x000fe400078e0a05 */
[----:B------:R-:W-:Y:S01]  /*3d50*/  IMAD.MOV.U32 R12, RZ, RZ, R17 ;  /* 0x000000ffff0c7224 */ /* 0x000fe200078e0011 */
[----:B------:R-:W-:Y:S01]  /*3d60*/  ISETP.GE.AND P2, PT, R11, RZ, PT ;  /* 0x000000ff0b00720c */ /* 0x000fe20003f46270 */
[----:B------:R-:W-:Y:S02]  /*3d70*/  IMAD.MOV R7, RZ, RZ, -R7 ;  /* 0x000000ffff077224 */ /* 0x000fe400078e0a07 */
[----:B-1----:R-:W-:Y:S02]  /*3d80*/  IMAD.MOV.U32 R4, RZ, RZ, R23 ;  /* 0x000000ffff047224 */ /* 0x002fe400078e0017 */
[C---:B------:R-:W-:Y:S01]  /*3d90*/  IMAD R9, R5.reuse, R9, R18 ;  /* 0x0000000905097224 */ /* 0x040fe200078e0212 */
[----:B------:R-:W-:Y:S01]  /*3da0*/  ISETP.GT.U32.AND P4, PT, R5, R10, PT ;  /* 0x0000000a0500720c */ /* 0x000fe20003f84070 */
[----:B------:R-:W-:-:S02]  /*3db0*/  VIADD R2, R6, 0xf4 ;  /* 0x000000f406027836 */ /* 0x000fc40000000000 */
[----:B------:R-:W-:Y:S02]  /*3dc0*/  @!P3 IMAD.MOV R12, RZ, RZ, -R12 ;  /* 0x000000ffff0cb224 */ /* 0x000fe400078e0a0c */
[----:B------:R-:W-:Y:S02]  /*3dd0*/  @!P5 IMAD.MOV R4, RZ, RZ, -R4 ;  /* 0x000000ffff04d224 */ /* 0x000fe400078e0a04 */
[--C-:B------:R-:W-:Y:S01]  /*3de0*/  @!P0 IMAD.IADD R8, R8, 0x1, -R5.reuse ;  /* 0x0000000108088824 */ /* 0x100fe200078e0a05 */
[C---:B------:R-:W-:Y:S01]  /*3df0*/  ISETP.GT.U32.AND P3, PT, R5.reuse, R9, PT ;  /* 0x000000090500720c */ /* 0x040fe20003f64070 */
[----:B------:R-:W-:Y:S02]  /*3e00*/  IMAD R7, R5, R7, R16 ;  /* 0x0000000705077224 */ /* 0x000fe400078e0210 */
[----:B------:R-:W-:Y:S01]  /*3e10*/  @!P1 IMAD.IADD R22, R22, 0x1, -R5 ;  /* 0x0000000116169824 */ /* 0x000fe200078e0a05 */
[----:B------:R1:W-:Y:S01]  /*3e20*/  STL [R1+0x14c], R12 ;  /* 0x00014c0c01007387 */ /* 0x0003e20000100800 */
[----:B------:R-:W-:-:S02]  /*3e30*/  IABS R16, R2 ;  /* 0x0000000200107213 */ /* 0x000fc40000000000 */
[----:B------:R-:W-:Y:S01]  /*3e40*/  IMAD.MOV.U32 R13, RZ, RZ, R22 ;  /* 0x000000ffff0d7224 */ /* 0x000fe200078e0016 */
[----:B------:R2:W-:Y:S01]  /*3e50*/  STL [R1+0x148], R4 ;  /* 0x0001480401007387 */ /* 0x0005e20000100800 */
[----:B------:R-:W-:Y:S02]  /*3e60*/  ISETP.GT.U32.AND P1, PT, R5, R7, PT ;  /* 0x000000070500720c */ /* 0x000fe40003f24070 */
[----:B------:R-:W-:Y:S01]  /*3e70*/  ISETP.GE.AND P5, PT, R19, RZ, PT ;  /* 0x000000ff1300720c */ /* 0x000fe20003fa6270 */
[----:B------:R-:W-:Y:S02]  /*3e80*/  @!P6 IMAD.MOV R13, RZ, RZ, -R13 ;  /* 0x000000ffff0de224 */ /* 0x000fe400078e0a0d */
[----:B-1----:R-:W-:Y:S01]  /*3e90*/  IMAD.HI.U32 R12, R0, R16, RZ ;  /* 0x00000010000c7227 */ /* 0x002fe200078e00ff */
[----:B--2---:R-:W-:-:S03]  /*3ea0*/  MOV R4, R8 ;  /* 0x0000000800047202 */ /* 0x004fc60000000f00 */
[--C-:B------:R-:W-:Y:S02]  /*3eb0*/  @!P4 IMAD.IADD R10, R10, 0x1, -R5.reuse ;  /* 0x000000010a0ac824 */ /* 0x100fe400078e0a05 */
[----:B------:R-:W-:Y:S02]  /*3ec0*/  IMAD.MOV R12, RZ, RZ, -R12 ;  /* 0x000000ffff0c7224 */ /* 0x000fe400078e0a0c */
[----:B------:R-:W-:Y:S01]  /*3ed0*/  @!P2 IMAD.MOV R4, RZ, RZ, -R4 ;  /* 0x000000ffff04a224 */ /* 0x000fe200078e0a04 */
[----:B------:R-:W-:Y:S01]  /*3ee0*/  STL [R1+0x144], R13 ;  /* 0x0001440d01007387 */ /* 0x000fe20000100800 */
[----:B------:R-:W-:Y:S02]  /*3ef0*/  @!P3 IMAD.IADD R9, R9, 0x1, -R5 ;  /* 0x000000010909b824 */ /* 0x000fe400078e0a05 */
[----:B------:R-:W-:Y:S01]  /*3f00*/  VIADD R11, R6, 0xf0 ;  /* 0x000000f0060b7836 */ /* 0x000fe20000000000 */
[----:B------:R1:W-:Y:S01]  /*3f10*/  STL [R1+0x140], R4 ;  /* 0x0001400401007387 */ /* 0x0003e20000100800 */
[----:B------:R-:W-:-:S02]  /*3f20*/  IMAD R16, R5, R12, R16 ;  /* 0x0000000c05107224 */ /* 0x000fc400078e0210 */
[----:B------:R-:W-:Y:S01]  /*3f30*/  @!P1 IMAD.IADD R7, R7, 0x1, -R5 ;  /* 0x0000000107079824 */ /* 0x000fe200078e0a05 */
[----:B------:R-:W-:Y:S01]  /*3f40*/  ISETP.GT.U32.AND P1, PT, R5, R9, PT ;  /* 0x000000090500720c */ /* 0x000fe20003f24070 */
[----:B-1----:R-:W-:Y:S01]  /*3f50*/  IMAD.MOV.U32 R4, RZ, RZ, R10 ;  /* 0x000000ffff047224 */ /* 0x002fe200078e000a */
[----:B------:R-:W-:-:S03]  /*3f60*/  IABS R19, R11 ;  /* 0x0000000b00137213 */ /* 0x000fc60000000000 */
[----:B------:R-:W-:Y:S01]  /*3f70*/  @!P5 IMAD.MOV R4, RZ, RZ, -R4 ;  /* 0x000000ffff04d224 */ /* 0x000fe200078e0a04 */
[C---:B------:R-:W-:Y:S02]  /*3f80*/  ISETP.GT.U32.AND P5, PT, R5.reuse, R16, PT ;  /* 0x000000100500720c */ /* 0x040fe40003fa4070 */
[----:B------:R-:W-:Y:S01]  /*3f90*/  ISETP.GE.AND P3, PT, R2, RZ, PT ;  /* 0x000000ff0200720c */ /* 0x000fe20003f66270 */
[----:B------:R-:W-:Y:S01]  /*3fa0*/  IMAD.HI.U32 R2, R0, R19, RZ ;  /* 0x0000001300027227 */ /* 0x000fe200078e00ff */
[----:B------:R-:W-:-:S03]  /*3fb0*/  ISETP.GT.U32.AND P2, PT, R5, R7, PT ;  /* 0x000000070500720c */ /* 0x000fc60003f44070 */
[----:B------:R-:W-:Y:S02]  /*3fc0*/  VIADD R17, R6, 0xec ;  /* 0x000000ec06117836 */ /* 0x000fe40000000000 */
[----:B------:R-:W-:Y:S02]  /*3fd0*/  IMAD.MOV R2, RZ, RZ, -R2 ;  /* 0x000000ffff027224 */ /* 0x000fe400078e0a02 */
[----:B------:R-:W-:Y:S01]  /*3fe0*/  @!P1 IMAD.IADD R9, R9, 0x1, -R5 ;  /* 0x0000000109099824 */ /* 0x000fe200078e0a05 */
[----:B------:R-:W-:Y:S01]  /*3ff0*/  ISETP.GE.AND P1, PT, R17, RZ, PT ;  /* 0x000000ff1100720c */ /* 0x000fe20003f26270 */
[----:B------:R-:W-:Y:S01]  /*4000*/  IMAD R19, R5, R2, R19 ;  /* 0x0000000205137224 */ /* 0x000fe200078e0213 */
[----:B------:R-:W-:Y:S01]  /*4010*/  ISETP.GE.AND P0, PT, R20, RZ, PT ;  /* 0x000000ff1400720c */ /* 0x000fe20003f06270 */
[--C-:B------:R-:W-:Y:S01]  /*4020*/  @!P5 IMAD.IADD R16, R16, 0x1, -R5.reuse ;  /* 0x000000011010d824 */ /* 0x100fe200078e0a05 */
[----:B------:R-:W-:Y:S01]  /*4030*/  IABS R17, R17 ;  /* 0x0000001100117213 */ /* 0x000fe20000000000 */
[----:B------:R-:W-:Y:S01]  /*4040*/  @!P2 IMAD.IADD R7, R7, 0x1, -R5 ;  /* 0x000000010707a824 */ /* 0x000fe200078e0a05 */
[----:B------:R-:W-:-:S02]  /*4050*/  ISETP.GE.AND P6, PT, R11, RZ, PT ;  /* 0x000000ff0b00720c */ /* 0x000fc40003fc6270 */
[C---:B------:R-:W-:Y:S01]  /*4060*/  ISETP.GT.U32.AND P2, PT, R5.reuse, R19, PT ;  /* 0x000000130500720c */ /* 0x040fe20003f44070 */
[----:B------:R-:W-:Y:S01]  /*4070*/  IMAD.HI.U32 R11, R0, R17, RZ ;  /* 0x00000011000b7227 */ /* 0x000fe200078e00ff */
[----:B------:R-:W-:Y:S01]  /*4080*/  ISETP.GT.U32.AND P5, PT, R5, R16, PT ;  /* 0x000000100500720c */ /* 0x000fe20003fa4070 */
[----:B------:R1:W-:Y:S02]  /*4090*/  STL [R1+0xf0], R4 ;  /* 0x0000f00401007387 */ /* 0x0003e40000100800 */
[C---:B------:R-:W-:Y:S01]  /*40a0*/  VIADD R10, R6.reuse, 0xe8 ;  /* 0x000000e8060a7836 */ /* 0x040fe20000000000 */
[----:B------:R-:W-:Y:S01]  /*40b0*/  ISETP.GE.AND P4, PT, R15, RZ, PT ;  /* 0x000000ff0f00720c */ /* 0x000fe20003f86270 */
[----:B------:R-:W-:Y:S02]  /*40c0*/  IMAD.MOV R11, RZ, RZ, -R11 ;  /* 0x000000ffff0b7224 */ /* 0x000fe400078e0a0b */
[----:B------:R-:W-:Y:S02]  /*40d0*/  VIADD R8, R6, 0xe4 ;  /* 0x000000e406087836 */ /* 0x000fe40000000000 */
[----:B-1----:R-:W-:Y:S01]  /*40e0*/  IMAD.MOV.U32 R4, RZ, RZ, R9 ;  /* 0x000000ffff047224 */ /* 0x002fe200078e0009 */
[----:B------:R-:W-:Y:S01]  /*40f0*/  IABS R2, R10 ;  /* 0x0000000a00027213 */ /* 0x000fe20000000000 */
[----:B------:R-:W-:-:S02]  /*4100*/  IMAD R17, R5, R11, R17 ;  /* 0x0000000b05117224 */ /* 0x000fc400078e0211 */
[----:B------:R-:W-:Y:S01]  /*4110*/  @!P0 IMAD.MOV R4, RZ, RZ, -R4 ;  /* 0x000000ffff048224 */ /* 0x000fe200078e0a04 */
[----:B------:R-:W-:Y:S01]  /*4120*/  IABS R15, R8 ;  /* 0x00000008000f7213 */ /* 0x000fe20000000000 */
[--C-:B------:R-:W-:Y:S01]  /*4130*/  @!P2 IMAD.IADD R19, R19, 0x1, -R5.reuse ;  /* 0x000000011313a824 */ /* 0x100fe200078e0a05 */
[----:B------:R-:W-:Y:S01]  /*4140*/  ISETP.GE.AND P0, PT, R10, RZ, PT ;  /* 0x000000ff0a00720c */ /* 0x000fe20003f06270 */
[----:B------:R-:W-:Y:S01]  /*4150*/  @!P5 IMAD.IADD R16, R16, 0x1, -R5 ;  /* 0x000000011010d824 */ /* 0x000fe200078e0a05 */
[----:B------:R1:W-:Y:S01]  /*4160*/  STL [R1+0xec], R4 ;  /* 0x0000ec0401007387 */ /* 0x0003e20000100800 */
[C---:B------:R-:W-:Y:S01]  /*4170*/  IMAD.HI.U32 R10, R0.reuse, R2, RZ ;  /* 0x00000002000a7227 */ /* 0x040fe200078e00ff */
[C---:B------:R-:W-:Y:S02]  /*4180*/  ISETP.GT.U32.AND P5, PT, R5.reuse, R17, PT ;  /* 0x000000110500720c */ /* 0x040fe40003fa4070 */
[----:B------:R-:W-:Y:S01]  /*4190*/  ISETP.GT.U32.AND P2, PT, R5, R19, PT ;  /* 0x000000130500720c */ /* 0x000fe20003f44070 */
[----:B------:R-:W-:-:S04]  /*41a0*/  IMAD.HI.U32 R9, R0, R15, RZ ;  /* 0x0000000f00097227 */ /* 0x000fc800078e00ff */
[----:B-1----:R-:W-:Y:S02]  /*41b0*/  IMAD.MOV.U32 R4, RZ, RZ, R7 ;  /* 0x000000ffff047224 */ /* 0x002fe400078e0007 */
[----:B------:R-:W-:Y:S02]  /*41c0*/  IMAD.MOV R10, RZ, RZ, -R10 ;  /* 0x000000ffff0a7224 */ /* 0x000fe400078e0a0a */
[----:B------:R-:W-:Y:S01]  /*41d0*/  @!P4 IMAD.MOV R4, RZ, RZ, -R4 ;  /* 0x000000ffff04c224 */ /* 0x000fe200078e0a04 */
[----:B------:R-:W-:Y:S01]  /*41e0*/  IADD3 R9, PT, PT, -R9, RZ, RZ ;  /* 0x000000ff09097210 */ /* 0x000fe20007ffe1ff */
[C---:B------:R-:W-:Y:S02]  /*41f0*/  IMAD R7, R5.reuse, R10, R2 ;  /* 0x0000000a05077224 */ /* 0x040fe400078e0202 */
[----:B------:R-:W-:Y:S01]  /*4200*/  VIADD R2, R6, 0xe0 ;  /* 0x000000e006027836 */ /* 0x000fe20000000000 */
[----:B------:R1:W-:Y:S01]  /*4210*/  STL [R1+0xe8], R4 ;  /* 0x0000e80401007387 */ /* 0x0003e20000100800 */
[----:B------:R-:W-:-:S02]  /*4220*/  IMAD R15, R5, R9, R15 ;  /* 0x00000009050f7224 */ /* 0x000fc400078e020f */
[--C-:B------:R-:W-:Y:S01]  /*4230*/  @!P5 IMAD.IADD R17, R17, 0x1, -R5.reuse ;  /* 0x000000011111d824 */ /* 0x100fe200078e0a05 */
[----:B------:R-:W-:Y:S01]  /*4240*/  IABS R9, R2 ;  /* 0x0000000200097213 */ /* 0x000fe20000000000 */
[----:B-1----:R-:W-:Y:S02]  /*4250*/  IMAD.MOV.U32 R4, RZ, RZ, R16 ;  /* 0x000000ffff047224 */ /* 0x002fe400078e0010 */
[----:B------:R-:W-:Y:S02]  /*4260*/  @!P2 IMAD.IADD R19, R19, 0x1, -R5 ;  /* 0x000000011313a824 */ /* 0x000fe400078e0a05 */
[----:B------:R-:W-:Y:S01]  /*4270*/  @!P3 IMAD.MOV R4, RZ, RZ, -R4 ;  /* 0x000000ffff04b224 */ /* 0x000fe200078e0a04 */
[C---:B------:R-:W-:Y:S01]  /*4280*/  ISETP.GT.U32.AND P3, PT, R5.reuse, R17, PT ;  /* 0x000000110500720c */ /* 0x040fe20003f64070 */
[----:B------:R-:W-:Y:S01]  /*4290*/  IMAD.HI.U32 R16, R0, R9, RZ ;  /* 0x0000000900107227 */ /* 0x000fe200078e00ff */
[C---:B------:R-:W-:Y:S02]  /*42a0*/  ISETP.GT.U32.AND P2, PT, R5.reuse, R7, PT ;  /* 0x000000070500720c */ /* 0x040fe40003f44070 */
[----:B------:R1:W-:Y:S01]  /*42b0*/  STL [R1+0xc0], R4 ;  /* 0x0000c00401007387 */ /* 0x0003e20000100800 */
[----:B------:R-:W-:Y:S01]  /*42c0*/  ISETP.GT.U32.AND P5, PT, R5, R15, PT ;  /* 0x0000000f0500720c */ /* 0x000fe20003fa4070 */
[----:B------:R-:W-:-:S02]  /*42d0*/  IMAD.MOV R16, RZ, RZ, -R16 ;  /* 0x000000ffff107224 */ /* 0x000fc400078e0a10 */
[----:B-1----:R-:W-:-:S04]  /*42e0*/  IMAD.MOV.U32 R4, RZ, RZ, R19 ;  /* 0x000000ffff047224 */ /* 0x002fc800078e0013 */
[----:B------:R-:W-:Y:S01]  /*42f0*/  @!P6 IMAD.MOV R4, RZ, RZ, -R4 ;  /* 0x000000ffff04e224 */ /* 0x000fe200078e0a04 */
[----:B------:R-:W-:Y:S01]  /*4300*/  ISETP.GE.AND P6, PT, R2, RZ, PT ;  /* 0x000000ff0200720c */ /* 0x000fe20003fc6270 */
[----:B------:R-:W-:Y:S02]  /*4310*/  IMAD R2, R5, R16, R9 ;  /* 0x0000001005027224 */ /* 0x000fe400078e0209 */
[----:B------:R-:W-:Y:S02]  /*4320*/  VIADD R13, R6, 0xd8 ;  /* 0x000000d8060d7836 */ /* 0x000fe40000000000 */
[--C-:B------:R-:W-:Y:S01]  /*4330*/  @!P3 IMAD.IADD R17, R17, 0x1, -R5.reuse ;  /* 0x000000011111b824 */ /* 0x100fe200078e0a05 */
[----:B------:R-:W-:Y:S01]  /*4340*/  ISETP.GT.U32.AND P3, PT, R5, R2, PT ;  /* 0x000000020500720c */ /* 0x000fe20003f64070 */
[----:B------:R-:W-:Y:S01]  /*4350*/  @!P2 IMAD.IADD R7, R7, 0x1, -R5 ;  /* 0x000000010707a824 */ /* 0x000fe200078e0a05 */
[----:B------:R-:W-:Y:S01]  /*4360*/  ISETP.GE.AND P4, PT, R8, RZ, PT ;  /* 0x000000ff0800720c */ /* 0x000fe20003f86270 */
[C---:B------:R-:W-:Y:S01]  /*4370*/  VIADD R8, R6.reuse, 0xd4 ;  /* 0x000000d406087836 */ /* 0x040fe20000000000 */
[----:B------:R-:W-:Y:S01]  /*4380*/  IABS R12, R13 ;  /* 0x0000000d000c7213 */ /* 0x000fe20000000000 */
[----:B------:R-:W-:-:S02]  /*4390*/  VIADD R11, R6, 0xdc ;  /* 0x000000dc060b7836 */ /* 0x000fc40000000000 */
[----:B------:R-:W-:Y:S01]  /*43a0*/  @!P5 IMAD.IADD R15, R15, 0x1, -R5 ;  /* 0x000000010f0fd824 */ /* 0x000fe200078e0a05 */
[C---:B------:R-:W-:Y:S02]  /*43b0*/  ISETP.GT.U32.AND P2, PT, R5.reuse, R7, PT ;  /* 0x000000070500720c */ /* 0x040fe40003f44070 */
[----:B------:R-:W-:Y:S01]  /*43c0*/  IABS R10, R8 ;  /* 0x00000008000a7213 */ /* 0x000fe20000000000 */
[C---:B------:R-:W-:Y:S01]  /*43d0*/  IMAD.HI.U32 R9, R0.reuse, R12, RZ ;  /* 0x0000000c00097227 */ /* 0x040fe200078e00ff */
[----:B------:R-:W-:Y:S02]  /*43e0*/  IABS R18, R11 ;  /* 0x0000000b00127213 */ /* 0x000fe40000000000 */
[----:B------:R-:W-:Y:S01]  /*43f0*/  ISETP.GT.U32.AND P5, PT, R5, R15, PT ;  /* 0x0000000f0500720c */ /* 0x000fe20003fa4070 */
[----:B------:R1:W-:Y:S01]  /*4400*/  STL [R1+0x134], R4 ;  /* 0x0001340401007387 */ /* 0x0003e20000100800 */
[----:B------:R-:W-:-:S04]  /*4410*/  IMAD.HI.U32 R16, R0, R10, RZ ;  /* 0x0000000a00107227 */ /* 0x000fc800078e00ff */
[----:B------:R-:W-:-:S04]  /*4420*/  IMAD.HI.U32 R19, R0, R18, RZ ;  /* 0x0000001200137227 */ /* 0x000fc800078e00ff */
[----:B------:R-:W-:Y:S02]  /*4430*/  IMAD.MOV R9, RZ, RZ, -R9 ;  /* 0x000000ffff097224 */ /* 0x000fe400078e0a09 */
[----:B-1----:R-:W-:Y:S02]  /*4440*/  IMAD.MOV.U32 R4, RZ, RZ, R17 ;  /* 0x000000ffff047224 */ /* 0x002fe400078e0011 */
[----:B------:R-:W-:Y:S01]  /*4450*/  @!P3 IMAD.IADD R2, R2, 0x1, -R5 ;  /* 0x000000010202b824 */ /* 0x000fe200078e0a05 */
[----:B------:R-:W-:Y:S01]  /*4460*/  IADD3 R16, PT, PT, -R16, RZ, RZ ;  /* 0x000000ff10107210 */ /* 0x000fe20007ffe1ff */
[----:B------:R-:W-:Y:S02]  /*4470*/  IMAD.MOV R19, RZ, RZ, -R19 ;  /* 0x000000ffff137224 */ /* 0x000fe400078e0a13 */
[C---:B------:R-:W-:Y:S02]  /*4480*/  IMAD R12, R5.reuse, R9, R12 ;  /* 0x00000009050c7224 */ /* 0x040fe400078e020c */
[----:B------:R-:W-:Y:S01]  /*4490*/  @!P1 IMAD.MOV R4, RZ, RZ, -R4 ;  /* 0x000000ffff049224 */ /* 0x000fe200078e0a04 */
[----:B------:R-:W-:Y:S01]  /*44a0*/  ISETP.GT.U32.AND P1, PT, R5, R2, PT ;  /* 0x000000020500720c */ /* 0x000fe20003f24070 */
[----:B------:R-:W-:-:S02]  /*44b0*/  VIADD R9, R6, 0xd0 ;  /* 0x000000d006097836 */ /* 0x000fc40000000000 */
[--C-:B------:R-:W-:Y:S01]  /*44c0*/  @!P2 IMAD.IADD R7, R7, 0x1, -R5.reuse ;  /* 0x000000010707a824 */ /* 0x100fe200078e0a05 */
[----:B------:R-:W-:Y:S01]  /*44d0*/  ISETP.GE.AND P2, PT, R11, RZ, PT ;  /* 0x000000ff0b00720c */ /* 0x000fe20003f46270 */
[----:B------:R-:W-:Y:S02]  /*44e0*/  IMAD R11, R5, R19, R18 ;  /* 0x00000013050b7224 */ /* 0x000fe400078e0212 */
[----:B------:R-:W-:Y:S01]  /*44f0*/  @!P5 IMAD.IADD R15, R15, 0x1, -R5 ;  /* 0x000000010f0fd824 */ /* 0x000fe200078e0a05 */
[C---:B------:R-:W-:Y:S01]  /*4500*/  ISETP.GT.U32.AND P5, PT, R5.reuse, R12, PT ;  /* 0x0000000c0500720c */ /* 0x040fe20003fa4070 */
[C---:B------:R-:W-:Y:S01]  /*4510*/  IMAD R10, R5.reuse, R16, R10 ;  /* 0x00000010050a7224 */ /* 0x040fe200078e020a */
[----:B------:R-:W-:Y:S01]  /*4520*/  IABS R16, R9 ;  /* 0x0000000900107213 */ /* 0x000fe20000000000 */
[----:B------:R1:W-:Y:S01]  /*4530*/  STL [R1+0xbc], R4 ;  /* 0x0000bc0401007387 */ /* 0x0003e20000100800 */
[----:B------:R-:W-:Y:S01]  /*4540*/  IMAD.MOV.U32 R17, RZ, RZ, R7 ;  /* 0x000000ffff117224 */ /* 0x000fe200078e0007 */
[----:B------:R-:W-:-:S02]  /*4550*/  ISETP.GT.U32.AND P3, PT, R5, R11, PT ;  /* 0x0000000b0500720c */ /* 0x000fc40003f64070 */
[----:B------:R-:W-:Y:S02]  /*4560*/  IMAD.MOV.U32 R7, RZ, RZ, R16 ;  /* 0x000000ffff077224 */ /* 0x000fe400078e0010 */
[----:B------:R-:W-:Y:S02]  /*4570*/  @!P0 IMAD.MOV R17, RZ, RZ, -R17 ;  /* 0x000000ffff118224 */ /* 0x000fe400078e0a11 */
[----:B-1----:R-:W-:Y:S01]  /*4580*/  IMAD.MOV.U32 R4, RZ, RZ, R15 ;  /* 0x000000ffff047224 */ /* 0x002fe200078e000f */
[----:B------:R-:W-:Y:S01]  /*4590*/  ISETP.GE.AND P0, PT, R13, RZ, PT ;  /* 0x000000ff0d00720c */ /* 0x000fe20003f06270 */
[----:B------:R-:W-:Y:S02]  /*45a0*/  VIADD R13, R6, 0xcc ;  /* 0x000000cc060d7836 */ /* 0x000fe40000000000 */
[----:B------:R-:W-:Y:S02]  /*45b0*/  @!P4 IMAD.MOV R4, RZ, RZ, -R4 ;  /* 0x000000ffff04c224 */ /* 0x000fe400078e0a04 */
[----:B------:R-:W-:Y:S01]  /*45c0*/  @!P1 IMAD.IADD R2, R2, 0x1, -R5 ;  /* 0x0000000102029824 */ /* 0x000fe200078e0a05 */
[----:B------:R-:W-:Y:S01]  /*45d0*/  STL [R1+0x124], R17 ;  /* 0x0001241101007387 */ /* 0x000fe20000100800 */
[----:B------:R-:W-:Y:S01]  /*45e0*/  IMAD.HI.U32 R15, R0, R7, RZ ;  /* 0x00000007000f7227 */ /* 0x000fe200078e00ff */
[----:B------:R-:W-:-:S02]  /*45f0*/  ISETP.GT.U32.AND P4, PT, R5, R10, PT ;  /* 0x0000000a0500720c */ /* 0x000fc40003f84070 */
[----:B------:R1:W-:Y:S01]  /*4600*/  STL [R1+0x12c], R4 ;  /* 0x00012c0401007387 */ /* 0x0003e20000100800 */
[----:B------:R-:W-:Y:S01]  /*4610*/  @!P5 IMAD.IADD R12, R12, 0x1, -R5 ;  /* 0x000000010c0cd824 */ /* 0x000fe200078e0a05 */
[----:B------:R-:W-:Y:S01]  /*4620*/  IABS R19, R13 ;  /* 0x0000000d00137213 */ /* 0x000fe20000000000 */
[----:B------:R-:W-:Y:S02]  /*4630*/  IMAD.MOV R15, RZ, RZ, -R15 ;  /* 0x000000ffff0f7224 */ /* 0x000fe400078e0a0f */
[----:B------:R-:W-:Y:S02]  /*4640*/  @!P3 IMAD.IADD R11, R11, 0x1, -R5 ;  /* 0x000000010b0bb824 */ /* 0x000fe400078e0a05 */
[----:B-1----:R-:W-:Y:S02]  /*4650*/  IMAD.MOV.U32 R4, RZ, RZ, R2 ;  /* 0x000000ffff047224 */ /* 0x002fe400078e0002 */
[C---:B------:R-:W-:Y:S02]  /*4660*/  IMAD R7, R5.reuse, R15, R7 ;  /* 0x0000000f05077224 */ /* 0x040fe400078e0207 */
[----:B------:R-:W-:Y:S01]  /*4670*/  @!P6 IMAD.MOV R4, RZ, RZ, -R4 ;  /* 0x000000ffff04e224 */ /* 0x000fe200078e0a04 */
[C---:B------:R-:W-:Y:S01]  /*4680*/  ISETP.GT.U32.AND P6, PT, R5.reuse, R12, PT ;  /* 0x0000000c0500720c */ /* 0x040fe20003fc4070 */
[----:B------:R-:W-:Y:S01]  /*4690*/  IMAD.HI.U32 R15, R0, R19, RZ ;  /* 0x00000013000f7227 */ /* 0x000fe200078e00ff */
[----:B------:R-:W-:-:S03]  /*46a0*/  ISETP.GT.U32.AND P5, PT, R5, R11, PT ;  /* 0x0000000b0500720c */ /* 0x000fc60003fa4070 */
[----:B------:R-:W-:Y:S02]  /*46b0*/  IMAD.MOV R15, RZ, RZ, -R15 ;  /* 0x000000ffff0f7224 */ /* 0x000fe400078e0a0f */
[----:B------:R-:W-:Y:S02]  /*46c0*/  @!P4 IMAD.IADD R10, R10, 0x1, -R5 ;  /* 0x000000010a0ac824 */ /* 0x000fe400078e0a05 */
[----:B------:R-:W-:-:S03]  /*46d0*/  IMAD R19, R5, R15, R19 ;  /* 0x0000000f05137224 */ /* 0x000fc600078e0213 */
[C---:B------:R-:W-:Y:S01]  /*46e0*/  ISETP.GT.U32.AND P4, PT, R5.reuse, R10, PT ;  /* 0x0000000a0500720c */ /* 0x040fe20003f84070 */
[--C-:B------:R-:W-:Y:S01]  /*46f0*/  @!P6 IMAD.IADD R12, R12, 0x1, -R5.reuse ;  /* 0x000000010c0ce824 */ /* 0x100fe200078e0a05 */
[----:B------:R-:W-:Y:S01]  /*4700*/  ISETP.GT.U32.AND P6, PT, R5, R19, PT ;  /* 0x000000130500720c */ /* 0x000fe20003fc4070 */
[----:B------:R-:W-:Y:S01]  /*4710*/  @!P5 IMAD.IADD R11, R11, 0x1, -R5 ;  /* 0x000000010b0bd824 */ /* 0x000fe200078e0a05 */
[----:B------:R-:W-:Y:S01]  /*4720*/  ISETP.GT.U32.AND P5, PT, R5, R7, PT ;  /* 0x000000070500720c */ /* 0x000fe20003fa4070 */
[----:B------:R-:W-:Y:S01]  /*4730*/  VIADD R2, R6, 0xc4 ;  /* 0x000000c406027836 */ /* 0x000fe20000000000 */
[----:B------:R-:W-:Y:S02]  /*4740*/  ISETP.GE.AND P1, PT, R8, RZ, PT ;  /* 0x000000ff0800720c */ /* 0x000fe40003f26270 */
[C---:B------:R-:W-:Y:S02]  /*4750*/  IADD3 R8, PT, PT, R6.reuse, 0xc8, RZ ;  /* 0x000000c806087810 */ /* 0x040fe40007ffe0ff */
[----:B------:R-:W-:Y:S01]  /*4760*/  ISETP.GE.AND P3, PT, R9, RZ, PT ;  /* 0x000000ff0900720c */ /* 0x000fe20003f66270 */
[----:B------:R-:W-:Y:S01]  /*4770*/  VIADD R9, R6, 0xc0 ;  /* 0x000000c006097836 */ /* 0x000fe20000000000 */
[----:B------:R-:W-:-:S02]  /*4780*/  IABS R18, R8 ;  /* 0x0000000800127213 */ /* 0x000fc40000000000 */
[----:B------:R-:W-:Y:S01]  /*4790*/  IABS R17, R2 ;  /* 0x0000000200117213 */ /* 0x000fe20000000000 */
[----:B------:R1:W-:Y:S01]  /*47a0*/  STL [R1+0x130], R4 ;  /* 0x0001300401007387 */ /* 0x0003e20000100800 */
[--C-:B------:R-:W-:Y:S01]  /*47b0*/  @!P4 IMAD.IADD R10, R10, 0x1, -R5.reuse ;  /* 0x000000010a0ac824 */ /* 0x100fe200078e0a05 */
[----:B------:R-:W-:Y:S01]  /*47c0*/  IABS R16, R9 ;  /* 0x0000000900107213 */ /* 0x000fe20000000000 */
[----:B------:R-:W-:Y:S01]  /*47d0*/  @!P6 IMAD.IADD R19, R19, 0x1, -R5 ;  /* 0x000000011313e824 */ /* 0x000fe200078e0a05 */
[----:B------:R-:W-:Y:S01]  /*47e0*/  ISETP.GE.AND P4, PT, R13, RZ, PT ;  /* 0x000000ff0d00720c */ /* 0x000fe20003f86270 */
[----:B------:R-:W-:-:S04]  /*47f0*/  IMAD.HI.U32 R13, R0, R18, RZ ;  /* 0x00000012000d7227 */ /* 0x000fc800078e00ff */
[----:B-1----:R-:W-:Y:S02]  /*4800*/  IMAD.MOV.U32 R4, RZ, RZ, R11 ;  /* 0x000000ffff047224 */ /* 0x002fe400078e000b */
[----:B------:R-:W-:Y:S01]  /*4810*/  IMAD.HI.U32 R15, R0, R17, RZ ;  /* 0x00000011000f7227 */ /* 0x000fe200078e00ff */
[----:B------:R-:W-:-:S03]  /*4820*/  ISETP.GT.U32.AND P6, PT, R5, R19, PT ;  /* 0x000000130500720c */ /* 0x000fc60003fc4070 */
[----:B------:R-:W-:Y:S01]  /*4830*/  @!P5 IMAD.IADD R7, R7, 0x1, -R5 ;  /* 0x000000010707d824 */ /* 0x000fe200078e0a05 */
[----:B------:R-:W-:Y:S01]  /*4840*/  ISETP.GE.AND P5, PT, R8, RZ, PT ;  /* 0x000000ff0800720c */ /* 0x000fe20003fa6270 */
[----:B------:R-:W-:Y:S02]  /*4850*/  @!P2 IMAD.MOV R4, RZ, RZ, -R4 ;  /* 0x000000ffff04a224 */ /* 0x000fe400078e0a04 */
[----:B------:R-:W-:-:S04]  /*4860*/  IMAD.HI.U32 R8, R0, R16, RZ ;  /* 0x0000001000087227 */ /* 0x000fc800078e00ff */
[----:B------:R-:W-:Y:S02]  /*4870*/  IMAD.MOV R13, RZ, RZ, -R13 ;  /* 0x000000ffff0d7224 */ /* 0x000fe400078e0a0d */
[----:B------:R-:W-:Y:S01]  /*4880*/  IMAD.MOV R11, RZ, RZ, -R15 ;  /* 0x000000ffff0b7224 */ /* 0x000fe200078e0a0f */
[----:B------:R1:W-:Y:S01]  /*4890*/  STL [R1+0x11c], R4 ;  /* 0x00011c0401007387 */ /* 0x0003e20000100800 */
[C---:B------:R-:W-:Y:S02]  /*48a0*/  IMAD R18, R5.reuse, R13, R18 ;  /* 0x0000000d05127224 */ /* 0x040fe400078e0212 */
[----:B------:R-:W-:Y:S02]  /*48b0*/  IMAD.MOV R8, RZ, RZ, -R8 ;  /* 0x000000ffff087224 */ /* 0x000fe400078e0a08 */
[C---:B------:R-:W-:Y:S01]  /*48c0*/  IMAD R17, R5.reuse, R11, R17 ;  /* 0x0000000b05117224 */ /* 0x040fe200078e0211 */
[----:B------:R-:W-:Y:S01]  /*48d0*/  ISETP.GT.U32.AND P2, PT, R5, R7, PT ;  /* 0x000000070500720c */ /* 0x000fe20003f44070 */
[----:B-1----:R-:W-:-:S02]  /*48e0*/  IMAD.MOV.U32 R4, RZ, RZ, R10 ;  /* 0x000000ffff047224 */ /* 0x002fc400078e000a */
[----:B------:R-:W-:Y:S01]  /*48f0*/  @!P0 IMAD.MOV R12, RZ, RZ, -R12 ;  /* 0x000000ffff0c8224 */ /* 0x000fe200078e0a0c */
[C---:B------:R-:W-:Y:S01]  /*4900*/  ISETP.GT.U32.AND P0, PT, R5.reuse, R18, PT ;  /* 0x000000120500720c */ /* 0x040fe20003f04070 */
[C---:B------:R-:W-:Y:S02]  /*4910*/  IMAD R16, R5.reuse, R8, R16 ;  /* 0x0000000805107224 */ /* 0x040fe400078e0210 */
[----:B------:R-:W-:Y:S01]  /*4920*/  @!P1 IMAD.MOV R4, RZ, RZ, -R4 ;  /* 0x000000ffff049224 */ /* 0x000fe200078e0a04 */
[----:B------:R-:W-:Y:S01]  /*4930*/  ISETP.GT.U32.AND P1, PT, R5, R17, PT ;  /* 0x000000110500720c */ /* 0x000fe20003f24070 */
[--C-:B------:R-:W-:Y:S01]  /*4940*/  @!P6 IMAD.IADD R19, R19, 0x1, -R5.reuse ;  /* 0x000000011313e824 */ /* 0x100fe200078e0a05 */
[----:B------:R-:W-:Y:S01]  /*4950*/  ISETP.GT.U32.AND P6, PT, R5, R16, PT ;  /* 0x000000100500720c */ /* 0x000fe20003fc4070 */
[C---:B------:R-:W-:Y:S01]  /*4960*/  VIADD R10, R6.reuse, 0xbc ;  /* 0x000000bc060a7836 */ /* 0x040fe20000000000 */
[----:B------:R-:W-:Y:S01]  /*4970*/  IADD3 R11, PT, PT, R6, 0xb8, RZ ;  /* 0x000000b8060b7810 */ /* 0x000fe20007ffe0ff */
[----:B------:R-:W-:Y:S01]  /*4980*/  @!P2 IMAD.IADD R7, R7, 0x1, -R5 ;  /* 0x000000010707a824 */ /* 0x000fe200078e0a05 */
[----:B------:R-:W-:-:S02]  /*4990*/  ISETP.GE.AND P2, PT, R2, RZ, PT ;  /* 0x000000ff0200720c */ /* 0x000fc40003f46270 */
[----:B------:R-:W-:Y:S01]  /*49a0*/  IABS R8, R10 ;  /* 0x0000000a00087213 */ /* 0x000fe20000000000 */
[----:B------:R-:W-:Y:S01]  /*49b0*/  @!P0 IMAD.IADD R18, R18, 0x1, -R5 ;  /* 0x0000000112128824 */ /* 0x000fe200078e0a05 */
[----:B------:R-:W-:-:S03]  /*49c0*/  IABS R2, R11 ;  /* 0x0000000b00027213 */ /* 0x000fc60000000000 */
[--C-:B------:R-:W-:Y:S01]  /*49d0*/  @!P1 IMAD.IADD R17, R17, 0x1, -R5.reuse ;  /* 0x0000000111119824 */ /* 0x100fe200078e0a05 */
[----:B------:R1:W-:Y:S01]  /*49e0*/  STL [R1+0xa0], R12 ;  /* 0x0000a00c01007387 */ /* 0x0003e20000100800 */
[----:B------:R-:W-:Y:S01]  /*49f0*/  @!P6 IMAD.IADD R16, R16, 0x1, -R5 ;  /* 0x000000011010e824 */ /* 0x000fe200078e0a05 */
[C---:B------:R-:W-:Y:S02]  /*4a00*/  ISETP.GT.U32.AND P1, PT, R5.reuse, R18, PT ;  /* 0x000000120500720c */ /* 0x040fe40003f24070 */
[----:B------:R2:W-:Y:S01]  /*4a10*/  STL [R1+0xf4], R4 ;  /* 0x0000f40401007387 */ /* 0x0005e20000100800 */
[----:B------:R-:W-:Y:S01]  /*4a20*/  ISETP.GT.U32.AND P6, PT, R5, R17, PT ;  /* 0x000000110500720c */ /* 0x000fe20003fc4070 */
[----:B-1----:R-:W-:-:S04]  /*4a30*/  IMAD.HI.U32 R12, R0, R8, RZ ;  /* 0x00000008000c7227 */ /* 0x002fc800078e00ff */
[----:B--2---:R-:W-:Y:S02]  /*4a40*/  IMAD.MOV.U32 R4, RZ, RZ, R7 ;  /* 0x000000ffff047224 */ /* 0x004fe400078e0007 */
[----:B------:R-:W-:-:S04]  /*4a50*/  IMAD.HI.U32 R7, R0, R2, RZ ;  /* 0x0000000200077227 */ /* 0x000fc800078e00ff */
[----:B------:R-:W-:Y:S02]  /*4a60*/  IMAD.MOV R12, RZ, RZ, -R12 ;  /* 0x000000ffff0c7224 */ /* 0x000fe400078e0a0c */
[----:B------:R-:W-:Y:S01]  /*4a70*/  IMAD.MOV R7, RZ, RZ, -R7 ;  /* 0x000000ffff077224 */ /* 0x000fe200078e0a07 */
[----:B------:R-:W-:Y:S01]  /*4a80*/  ISETP.GE.AND P0, PT, R9, RZ, PT ;  /* 0x000000ff0900720c */ /* 0x000fe20003f06270 */
[C---:B------:R-:W-:Y:S02]  /*4a90*/  IMAD R8, R5.reuse, R12, R8 ;  /* 0x0000000c05087224 */ /* 0x040fe400078e0208 */
[C---:B------:R-:W-:Y:S02]  /*4aa0*/  IMAD R2, R5.reuse, R7, R2 ;  /* 0x0000000705027224 */ /* 0x040fe400078e0202 */
[----:B------:R-:W-:Y:S02]  /*4ab0*/  VIADD R9, R6, 0xb4 ;  /* 0x000000b406097836 */ /* 0x000fe40000000000 */
[--C-:B------:R-:W-:Y:S01]  /*4ac0*/  @!P1 IMAD.IADD R18, R18, 0x1, -R5.reuse ;  /* 0x0000000112129824 */ /* 0x100fe200078e0a05 */
[----:B------:R-:W-:Y:S01]  /*4ad0*/  ISETP.GT.U32.AND P1, PT, R5, R8, PT ;  /* 0x000000080500720c */ /* 0x000fe20003f24070 */
[----:B------:R-:W-:Y:S01]  /*4ae0*/  @!P6 IMAD.IADD R17, R17, 0x1, -R5 ;  /* 0x000000011111e824 */ /* 0x000fe200078e0a05 */
[----:B------:R-:W-:-:S02]  /*4af0*/  ISETP.GT.U32.AND P6, PT, R5, R2, PT ;  /* 0x000000020500720c */ /* 0x000fc40003fc4070 */
[----:B------:R-:W-:Y:S01]  /*4b00*/  IABS R20, R9 ;  /* 0x0000000900147213 */ /* 0x000fe20000000000 */
[----:B------:R-:W-:Y:S02]  /*4b10*/  @!P3 IMAD.MOV R4, RZ, RZ, -R4 ;  /* 0x000000ffff04b224 */ /* 0x000fe400078e0a04 */
[----:B------:R-:W-:Y:S02]  /*4b20*/  VIADD R12, R6, 0xb0 ;  /* 0x000000b0060c7836 */ /* 0x000fe40000000000 */
[----:B------:R-:W-:Y:S01]  /*4b30*/  IMAD.HI.U32 R21, R0, R20, RZ ;  /* 0x0000001400157227 */ /* 0x000fe200078e00ff */
[----:B------:R1:W-:Y:S03]  /*4b40*/  STL [R1+0x110], R4 ;  /* 0x0001100401007387 */ /* 0x0003e60000100800 */
[----:B------:R-:W-:Y:S01]  /*4b50*/  IMAD.MOV R21, RZ, RZ, -R21 ;  /* 0x000000ffff157224 */ /* 0x000fe200078e0a15 */
[----:B------:R-:W-:Y:S01]  /*4b60*/  IABS R13, R12 ;  /* 0x0000000c000d7213 */ /* 0x000fe20000000000 */
[----:B------:R-:W-:Y:S01]  /*4b70*/  @!P1 IMAD.IADD R8, R8, 0x1, -R5 ;  /* 0x0000000108089824 */ /* 0x000fe200078e0a05 */
[----:B------:R-:W-:-:S02]  /*4b80*/  @!P6 IADD3 R2, PT, PT, R2, -R5, RZ ;  /* 0x800000050202e210 */ /* 0x000fc40007ffe0ff */
[----:B------:R-:W-:Y:S01]  /*4b90*/  ISETP.GE.AND P1, PT, R11, RZ, PT ;  /* 0x000000ff0b00720c */ /* 0x000fe20003f26270 */
[----:B-1----:R-:W-:Y:S02]  /*4ba0*/  IMAD.MOV.U32 R4, RZ, RZ, R19 ;  /* 0x000000ffff047224 */ /* 0x002fe400078e0013 */
[C---:B------:R-:W-:Y:S02]  /*4bb0*/  IMAD R11, R5.reuse, R21, R20 ;  /* 0x00000015050b7224 */ /* 0x040fe400078e0214 */
[----:B------:R-:W-:Y:S01]  /*4bc0*/  @!P4 IMAD.MOV R4, RZ, RZ, -R4 ;  /* 0x000000ffff04c224 */ /* 0x000fe200078e0a04 */
[C---:B------:R-:W-:Y:S01]  /*4bd0*/  ISETP.GT.U32.AND P4, PT, R5.reuse, R2, PT ;  /* 0x000000020500720c */ /* 0x040fe20003f84070 */
[----:B------:R-:W-:Y:S01]  /*4be0*/  IMAD.HI.U32 R15, R0, R13, RZ ;  /* 0x0000000d000f7227 */ /* 0x000fe200078e00ff */
[----:B------:R-:W-:-:S03]  /*4bf0*/  ISETP.GT.U32.AND P3, PT, R5, R16, PT ;  /* 0x000000100500720c */ /* 0x000fc60003f64070 */
[----:B------:R-:W-:Y:S01]  /*4c00*/  @!P5 IMAD.MOV R18, RZ, RZ, -R18 ;  /* 0x000000ffff12d224 */ /* 0x000fe200078e0a12 */
[----:B------:R-:W-:Y:S01]  /*4c10*/  ISETP.GT.U32.AND P5, PT, R5, R11, PT ;  /* 0x0000000b0500720c */ /* 0x000fe20003fa4070 */
[----:B------:R-:W-:Y:S02]  /*4c20*/  IMAD.MOV R15, RZ, RZ, -R15 ;  /* 0x000000ffff0f7224 */ /* 0x000fe400078e0a0f */
[----:B------:R-:W-:Y:S01]  /*4c30*/  @!P2 IMAD.MOV R17, RZ, RZ, -R17 ;  /* 0x000000ffff11a224 */ /* 0x000fe200078e0a11 */
[----:B------:R-:W-:Y:S01]  /*4c40*/  ISETP.GE.AND P2, PT, R9, RZ, PT ;  /* 0x000000ff0900720c */ /* 0x000fe20003f46270 */
[C---:B------:R-:W-:Y:S01]  /*4c50*/  IMAD R9, R5.reuse, R15, R13 ;  /* 0x0000000f05097224 */ /* 0x040fe200078e020d */
[C---:B------:R-:W-:Y:S01]  /*4c60*/  ISETP.GT.U32.AND P6, PT, R5.reuse, R8, PT ;  /* 0x000000080500720c */ /* 0x040fe20003fc4070 */
[----:B------:R-:W-:Y:S02]  /*4c70*/  VIADD R7, R6, 0xac ;  /* 0x000000ac06077836 */ /* 0x000fe40000000000 */
[--C-:B------:R-:W-:Y:S01]  /*4c80*/  @!P4 IMAD.IADD R2, R2, 0x1, -R5.reuse ;  /* 0x000000010202c824 */ /* 0x100fe200078e0a05 */
[----:B------:R-:W-:Y:S01]  /*4c90*/  ISETP.GT.U32.AND P4, PT, R5, R9, PT ;  /* 0x000000090500720c */ /* 0x000fe20003f84070 */
[--C-:B------:R-:W-:Y:S01]  /*4ca0*/  @!P3 IMAD.IADD R16, R16, 0x1, -R5.reuse ;  /* 0x000000011010b824 */ /* 0x100fe200078e0a05 */
[----:B------:R-:W-:Y:S01]  /*4cb0*/  ISETP.GE.AND P3, PT, R10, RZ, PT ;  /* 0x000000ff0a00720c */ /* 0x000fe20003f66270 */
[--C-:B------:R-:W-:Y:S01]  /*4cc0*/  @!P5 IMAD.IADD R11, R11, 0x1, -R5.reuse ;  /* 0x000000010b0bd824 */ /* 0x100fe200078e0a05 */
[----:B------:R-:W-:Y:S01]  /*4cd0*/  IABS R10, R7 ;  /* 0x00000007000a7213 */ /* 0x000fe20000000000 */
[----:B------:R1:W-:Y:S03]  /*4ce0*/  STL [R1+0x90], R4 ;  /* 0x0000900401007387 */ /* 0x0003e60000100800 */
[----:B------:R-:W-:Y:S01]  /*4cf0*/  ISETP.GT.U32.AND P5, PT, R5, R11, PT ;  /* 0x0000000b0500720c */ /* 0x000fe20003fa4070 */
[----:B------:R-:W-:-:S02]  /*4d00*/  @!P6 IMAD.IADD R8, R8, 0x1, -R5 ;  /* 0x000000010808e824 */ /* 0x000fc400078e0a05 */
[----:B-1----:R-:W-:Y:S02]  /*4d10*/  IMAD.MOV.U32 R4, RZ, RZ, R16 ;  /* 0x000000ffff047224 */ /* 0x002fe400078e0010 */
[----:B------:R-:W-:Y:S01]  /*4d20*/  IMAD.HI.U32 R16, R0, R10, RZ ;  /* 0x0000000a00107227 */ /* 0x000fe200078e00ff */
[----:B------:R-:W-:Y:S03]  /*4d30*/  STL [R1+0x88], R18 ;  /* 0x0000881201007387 */ /* 0x000fe60000100800 */
[----:B------:R-:W-:Y:S01]  /*4d40*/  @!P0 IMAD.MOV R4, RZ, RZ, -R4 ;  /* 0x000000ffff048224 */ /* 0x000fe200078e0a04 */
[----:B------:R1:W-:Y:S01]  /*4d50*/  STL [R1+0x84], R17 ;  /* 0x0000841101007387 */ /* 0x0003e20000100800 */
[----:B------:R-:W-:Y:S02]  /*4d60*/  IMAD.MOV R16, RZ, RZ, -R16 ;  /* 0x000000ffff107224 */ /* 0x000fe400078e0a10 */
[----:B------:R-:W-:Y:S01]  /*4d70*/  @!P4 IMAD.IADD R9, R9, 0x1, -R5 ;  /* 0x000000010909c824 */ /* 0x000fe200078e0a05 */
[----:B------:R2:W-:Y:S01]  /*4d80*/  STL [R1+0x78], R4 ;  /* 0x0000780401007387 */ /* 0x0005e20000100800 */
[----:B------:R-:W-:Y:S01]  /*4d90*/  ISETP.GE.AND P6, PT, R7, RZ, PT ;  /* 0x000000ff0700720c */ /* 0x000fe20003fc6270 */
[----:B------:R-:W-:-:S02]  /*4da0*/  IMAD R7, R5, R16, R10 ;  /* 0x0000001005077224 */ /* 0x000fc400078e020a */
[----:B-1----:R-:W-:Y:S01]  /*4db0*/  IMAD.MOV.U32 R17, RZ, RZ, R8 ;  /* 0x000000ffff117224 */ /* 0x002fe200078e0008 */
[----:B------:R-:W-:Y:S01]  /*4dc0*/  ISETP.GT.U32.AND P4, PT, R5, R9, PT ;  /* 0x000000090500720c */ /* 0x000fe20003f84070 */
[----:B--2---:R-:W-:Y:S02]  /*4dd0*/  IMAD.MOV.U32 R4, RZ, RZ, R2 ;  /* 0x000000ffff047224 */ /* 0x004fe400078e0002 */
[----:B------:R-:W-:Y:S02]  /*4de0*/  VIADD R2, R6, 0xa4 ;  /* 0x000000a406027836 */ /* 0x000fe40000000000 */
[----:B------:R-:W-:Y:S01]  /*4df0*/  @!P3 IMAD.MOV R17, RZ, RZ, -R17 ;  /* 0x000000ffff11b224 */ /* 0x000fe200078e0a11 */
[----:B------:R-:W-:Y:S01]  /*4e00*/  ISETP.GE.AND P0, PT, R12, RZ, PT ;  /* 0x000000ff0c00720c */ /* 0x000fe20003f06270 */
[----:B------:R-:W-:Y:S01]  /*4e10*/  @!P1 IMAD.MOV R4, RZ, RZ, -R4 ;  /* 0x000000ffff049224 */ /* 0x000fe200078e0a04 */
[----:B------:R-:W-:Y:S01]  /*4e20*/  @!P5 IADD3 R11, PT, PT, R11, -R5, RZ ;  /* 0x800000050b0bd210 */ /* 0x000fe20007ffe0ff */
[----:B------:R-:W-:Y:S01]  /*4e30*/  VIADD R12, R6, 0xa8 ;  /* 0x000000a8060c7836 */ /* 0x000fe20000000000 */
[----:B------:R-:W-:Y:S01]  /*4e40*/  ISETP.GT.U32.AND P1, PT, R5, R7, PT ;  /* 0x000000070500720c */ /* 0x000fe20003f24070 */
[----:B------:R-:W-:Y:S01]  /*4e50*/  STL [R1+0xc4], R17 ;  /* 0x0000c41101007387 */ /* 0x000fe20000100800 */
[----:B------:R-:W-:-:S03]  /*4e60*/  IABS R10, R2 ;  /* 0x00000002000a7213 */ /* 0x000fc60000000000 */
[----:B------:R1:W-:Y:S01]  /*4e70*/  STL [R1+0xdc], R4 ;  /* 0x0000dc0401007387 */ /* 0x0003e20000100800 */
[----:B------:R-:W-:Y:S01]  /*4e80*/  IABS R15, R12 ;  /* 0x0000000c000f7213 */ /* 0x000fe20000000000 */
[----:B------:R-:W-:Y:S01]  /*4e90*/  IMAD.HI.U32 R13, R0, R10, RZ ;  /* 0x0000000a000d7227 */ /* 0x000fe200078e00ff */
[----:B------:R-:W-:-:S03]  /*4ea0*/  ISETP.GE.AND P3, PT, R12, RZ, PT ;  /* 0x000000ff0c00720c */ /* 0x000fc60003f66270 */
[----:B-1----:R-:W-:Y:S02]  /*4eb0*/  IMAD.MOV.U32 R4, RZ, RZ, R11 ;  /* 0x000000ffff047224 */ /* 0x002fe400078e000b */
[----:B------:R-:W-:-:S04]  /*4ec0*/  IMAD.HI.U32 R12, R0, R15, RZ ;  /* 0x0000000f000c7227 */ /* 0x000fc800078e00ff */
[----:B------:R-:W-:Y:S02]  /*4ed0*/  @!P2 IMAD.MOV R4, RZ, RZ, -R4 ;  /* 0x000000ffff04a224 */ /* 0x000fe400078e0a04 */
[----:B------:R-:W-:Y:S02]  /*4ee0*/  IMAD.MOV R13, RZ, RZ, -R13 ;  /* 0x000000ffff0d7224 */ /* 0x000fe400078e0a0d */
[--C-:B------:R-:W-:Y:S01]  /*4ef0*/  @!P4 IMAD.IADD R9, R9, 0x1, -R5.reuse ;  /* 0x000000010909c824 */ /* 0x100fe200078e0a05 */
[----:B------:R1:W-:Y:S01]  /*4f00*/  STL [R1+0xe4], R4 ;  /* 0x0000e40401007387 */ /* 0x0003e20000100800 */
[----:B------:R-:W-:Y:S02]  /*4f10*/  IMAD.MOV R12, RZ, RZ, -R12 ;  /* 0x000000ffff0c7224 */ /* 0x000fe400078e0a0c */
[----:B------:R-:W-:Y:S02]  /*4f20*/  @!P1 IMAD.IADD R7, R7, 0x1, -R5 ;  /* 0x0000000107079824 */ /* 0x000fe400078e0a05 */
[----:B------:R-:W-:-:S02]  /*4f30*/  IMAD R10, R5, R13, R10 ;  /* 0x0000000d050a7224 */ /* 0x000fc400078e020a */
[----:B-1----:R-:W-:Y:S01]  /*4f40*/  IMAD.MOV.U32 R4, RZ, RZ, R9 ;  /* 0x000000ffff047224 */ /* 0x002fe200078e0009 */
[C---:B------:R-:W-:Y:S01]  /*4f50*/  ISETP.GT.U32.AND P1, PT, R5.reuse, R7, PT ;  /* 0x000000070500720c */ /* 0x040fe20003f24070 */
[C---:B------:R-:W-:Y:S02]  /*4f60*/  VIADD R8, R6.reuse, 0xa0 ;  /* 0x000000a006087836 */ /* 0x040fe40000000000 */
[C---:B------:R-:W-:Y:S02]  /*4f70*/  IMAD R15, R5.reuse, R12, R15 ;  /* 0x0000000c050f7224 */ /* 0x040fe400078e020f */
[----:B------:R-:W-:Y:S01]  /*4f80*/  @!P0 IMAD.MOV R4, RZ, RZ, -R4 ;  /* 0x000000ffff048224 */ /* 0x000fe200078e0a04 */
[C---:B------:R-:W-:Y:S02]  /*4f90*/  ISETP.GT.U32.AND P0, PT, R5.reuse, R10, PT ;  /* 0x0000000a0500720c */ /* 0x040fe40003f04070 */
[----:B------:R-:W-:Y:S02]  /*4fa0*/  IABS R12, R8 ;  /* 0x00000008000c7213 */ /* 0x000fe40000000000 */
[----:B------:R-:W-:Y:S01]  /*4fb0*/  ISETP.GT.U32.AND P2, PT, R5, R15, PT ;  /* 0x0000000f0500720c */ /* 0x000fe20003f44070 */
[----:B------:R-:W-:Y:S01]  /*4fc0*/  VIADD R13, R6, 0x98 ;  /* 0x00000098060d7836 */ /* 0x000fe20000000000 */
[----:B------:R-:W-:Y:S01]  /*4fd0*/  ISETP.GE.AND P4, PT, R8, RZ, PT ;  /* 0x000000ff0800720c */ /* 0x000fe20003f86270 */
[----:B------:R-:W-:Y:S01]  /*4fe0*/  IMAD.HI.U32 R8, R0, R12, RZ ;  /* 0x0000000c00087227 */ /* 0x000fe200078e00ff */
[----:B------:R-:W-:-:S02]  /*4ff0*/  ISETP.GE.AND P5, PT, R2, RZ, PT ;  /* 0x000000ff0200720c */ /* 0x000fc40003fa6270 */
[----:B------:R-:W-:Y:S01]  /*5000*/  IABS R9, R13 ;  /* 0x0000000d00097213 */ /* 0x000fe20000000000 */
[----:B------:R-:W-:Y:S02]  /*5010*/  VIADD R2, R6, 0x9c ;  /* 0x0000009c06027836 */ /* 0x000fe40000000000 */
[----:B------:R-:W-:Y:S02]  /*5020*/  IMAD.MOV R8, RZ, RZ, -R8 ;  /* 0x000000ffff087224 */ /* 0x000fe400078e0a08 */
[--C-:B------:R-:W-:Y:S02]  /*5030*/  @!P1 IMAD.IADD R7, R7, 0x1, -R5.reuse ;  /* 0x0000000107079824 */ /* 0x100fe400078e0a05 */
[--C-:B------:R-:W-:Y:S01]  /*5040*/  @!P0 IMAD.IADD R10, R10, 0x1, -R5.reuse ;  /* 0x000000010a0a8824 */ /* 0x100fe200078e0a05 */
[----:B------:R1:W-:Y:S01]  /*5050*/  STL [R1+0xe0], R4 ;  /* 0x0000e00401007387 */ /* 0x0003e20000100800 */
[----:B------:R-:W-:Y:S01]  /*5060*/  @!P2 IMAD.IADD R15, R15, 0x1, -R5 ;  /* 0x000000010f0fa824 */ /* 0x000fe200078e0a05 */
[----:B------:R-:W-:Y:S01]  /*5070*/  IABS R11, R2 ;  /* 0x00000002000b7213 */ /* 0x000fe20000000000 */
[C---:B------:R-:W-:Y:S01]  /*5080*/  IMAD R12, R5.reuse, R8, R12 ;  /* 0x00000008050c7224 */ /* 0x040fe200078e020c */
[----:B------:R-:W-:Y:S01]  /*5090*/  ISETP.GT.U32.AND P0, PT, R5, R10, PT ;  /* 0x0000000a0500720c */ /* 0x000fe20003f04070 */
[----:B------:R-:W-:-:S04]  /*50a0*/  IMAD.HI.U32 R16, R0, R9, RZ ;  /* 0x0000000900107227 */ /* 0x000fc800078e00ff */
[----:B-1----:R-:W-:Y:S01]  /*50b0*/  IMAD.MOV.U32 R4, RZ, RZ, R7 ;  /* 0x000000ffff047224 */ /* 0x002fe200078e0007 */
[----:B------:R-:W-:Y:S01]  /*50c0*/  ISETP.GE.AND P1, PT, R2, RZ, PT ;  /* 0x000000ff0200720c */ /* 0x000fe20003f26270 */
[----:B------:R-:W-:Y:S01]  /*50d0*/  IMAD.HI.U32 R2, R0, R11, RZ ;  /* 0x0000000b00027227 */ /* 0x000fe200078e00ff */
[C---:B------:R-:W-:Y:S02]  /*50e0*/  ISETP.GT.U32.AND P2, PT, R5.reuse, R15, PT ;  /* 0x0000000f0500720c */ /* 0x040fe40003f44070 */
[----:B------:R-:W-:Y:S01]  /*50f0*/  IADD3 R16, PT, PT, -R16, RZ, RZ ;  /* 0x000000ff10107210 */ /* 0x000fe20007ffe1ff */
[----:B------:R-:W-:Y:S01]  /*5100*/  @!P6 IMAD.MOV R4, RZ, RZ, -R4 ;  /* 0x000000ffff04e224 */ /* 0x000fe200078e0a04 */
[C---:B------:R-:W-:Y:S01]  /*5110*/  ISETP.GT.U32.AND P6, PT, R5.reuse, R12, PT ;  /* 0x0000000c0500720c */ /* 0x040fe20003fc4070 */
[----:B------:R-:W-:Y:S02]  /*5120*/  IMAD.MOV R2, RZ, RZ, -R2 ;  /* 0x000000ffff027224 */ /* 0x000fe400078e0a02 */
[----:B------:R-:W-:-:S02]  /*5130*/  IMAD R9, R5, R16, R9 ;  /* 0x0000001005097224 */ /* 0x000fc400078e0209 */
[----:B------:R-:W-:Y:S02]  /*5140*/  VIADD R8, R6, 0x94 ;  /* 0x0000009406087836 */ /* 0x000fe40000000000 */
[C---:B------:R-:W-:Y:S02]  /*5150*/  IMAD R11, R5.reuse, R2, R11 ;  /* 0x00000002050b7224 */ /* 0x040fe400078e020b */
[--C-:B------:R-:W-:Y:S01]  /*5160*/  @!P0 IMAD.IADD R10, R10, 0x1, -R5.reuse ;  /* 0x000000010a0a8824 */ /* 0x100fe200078e0a05 */
[----:B------:R-:W-:Y:S01]  /*5170*/  ISETP.GT.U32.AND P0, PT, R5, R9, PT ;  /* 0x000000090500720c */ /* 0x000fe20003f04070 */
[--C-:B------:R-:W-:Y:S01]  /*5180*/  @!P2 IMAD.IADD R15, R15, 0x1, -R5.reuse ;  /* 0x000000010f0fa824 */ /* 0x100fe200078e0a05 */
[----:B------:R-:W-:Y:S01]  /*5190*/  IABS R22, R8 ;  /* 0x0000000800167213 */ /* 0x000fe20000000000 */
[----:B------:R-:W-:Y:S01]  /*51a0*/  @!P6 IMAD.IADD R12, R12, 0x1, -R5 ;  /* 0x000000010c0ce824 */ /* 0x000fe200078e0a05 */
[----:B------:R-:W-:Y:S01]  /*51b0*/  ISETP.GT.U32.AND P2, PT, R5, R11, PT ;  /* 0x0000000b0500720c */ /* 0x000fe20003f44070 */
[----:B------:R-:W-:-:S02]  /*51c0*/  VIADD R2, R6, 0x90 ;  /* 0x0000009006027836 */ /* 0x000fc40000000000 */
[----:B------:R-:W-:Y:S01]  /*51d0*/  IMAD.HI.U32 R16, R0, R22, RZ ;  /* 0x0000001600107227 */ /* 0x000fe200078e00ff */
[----:B------:R-:W-:Y:S01]  /*51e0*/  ISETP.GT.U32.AND P6, PT, R5, R12, PT ;  /* 0x0000000c0500720c */ /* 0x000fe20003fc4070 */
[----:B------:R1:W-:Y:S01]  /*51f0*/  STL [R1+0x104], R4 ;  /* 0x0001040401007387 */ /* 0x0003e20000100800 */
[----:B------:R-:W-:Y:S01]  /*5200*/  IABS R19, R2 ;  /* 0x0000000200137213 */ /* 0x000fe20000000000 */
[----:B------:R-:W-:Y:S02]  /*5210*/  VIADD R7, R6, 0x8c ;  /* 0x0000008c06077836 */ /* 0x000fe40000000000 */
[----:B------:R-:W-:Y:S02]  /*5220*/  IMAD.MOV R16, RZ, RZ, -R16 ;  /* 0x000000ffff107224 */ /* 0x000fe400078e0a10 */
[----:B------:R-:W-:Y:S02]  /*5230*/  @!P0 IMAD.IADD R9, R9, 0x1, -R5 ;  /* 0x0000000109098824 */ /* 0x000fe400078e0a05 */
[----:B-1----:R-:W-:Y:S01]  /*5240*/  IMAD.MOV.U32 R4, RZ, RZ, R15 ;  /* 0x000000ffff047224 */ /* 0x002fe200078e000f */
[----:B------:R-:W-:Y:S01]  /*5250*/  IABS R17, R7 ;  /* 0x0000000700117213 */ /* 0x000fe20000000000 */
[----:B------:R-:W-:-:S02]  /*5260*/  @!P2 IMAD.IADD R11, R11, 0x1, -R5 ;  /* 0x000000010b0ba824 */ /* 0x000fc400078e0a05 */
[----:B------:R-:W-:Y:S01]  /*5270*/  @!P3 IMAD.MOV R4, RZ, RZ, -R4 ;  /* 0x000000ffff04b224 */ /* 0x000fe200078e0a04 */
[----:B------:R-:W-:Y:S01]  /*5280*/  ISETP.GE.AND P2, PT, R13, RZ, PT ;  /* 0x000000ff0d00720c */ /* 0x000fe20003f46270 */
[C---:B------:R-:W-:Y:S01]  /*5290*/  IMAD R22, R5.reuse, R16, R22 ;  /* 0x0000001005167224 */ /* 0x040fe200078e0216 */
[C---:B------:R-:W-:Y:S01]  /*52a0*/  ISETP.GT.U32.AND P0, PT, R5.reuse, R9, PT ;  /* 0x000000090500720c */ /* 0x040fe20003f04070 */
[----:B------:R-:W-:Y:S01]  /*52b0*/  IMAD.HI.U32 R13, R0, R19, RZ ;  /* 0x00000013000d7227 */ /* 0x000fe200078e00ff */
[----:B------:R1:W-:Y:S03]  /*52c0*/  STL [R1+0xd0], R4 ;  /* 0x0000d00401007387 */ /* 0x0003e60000100800 */
[----:B------:R-:W-:Y:S01]  /*52d0*/  @!P6 IMAD.IADD R12, R12, 0x1, -R5 ;  /* 0x000000010c0ce824 */ /* 0x000fe200078e0a05 */
[----:B------:R-:W-:Y:S01]  /*52e0*/  ISETP.GT.U32.AND P6, PT, R5, R22, PT ;  /* 0x000000160500720c */ /* 0x000fe20003fc4070 */
[----:B------:R-:W-:-:S02]  /*52f0*/  IMAD.MOV R13, RZ, RZ, -R13 ;  /* 0x000000ffff0d7224 */ /* 0x000fc400078e0a0d */
[----:B-1----:R-:W-:Y:S02]  /*5300*/  IMAD.MOV.U32 R4, RZ, RZ, R10 ;  /* 0x000000ffff047224 */ /* 0x002fe400078e000a */
[----:B------:R-:W-:Y:S01]  /*5310*/  IMAD.HI.U32 R10, R0, R17, RZ ;  /* 0x00000011000a7227 */ /* 0x000fe200078e00ff */
[----:B------:R-:W-:-:S03]  /*5320*/  ISETP.GT.U32.AND P3, PT, R5, R11, PT ;  /* 0x0000000b0500720c */ /* 0x000fc60003f64070 */
[----:B------:R-:W-:Y:S02]  /*5330*/  IMAD.MOV R10, RZ, RZ, -R10 ;  /* 0x000000ffff0a7224 */ /* 0x000fe400078e0a0a */
[----:B------:R-:W-:Y:S01]  /*5340*/  IMAD R19, R5, R13, R19 ;  /* 0x0000000d05137224 */ /* 0x000fe200078e0213 */
[----:B------:R-:W-:Y:S01]  /*5350*/  @!P0 IADD3 R9, PT, PT, R9, -R5, RZ ;  /* 0x8000000509098210 */ /* 0x000fe20007ffe0ff */
[----:B------:R-:W-:-:S03]  /*5360*/  IMAD R17, R5, R10, R17 ;  /* 0x0000000a05117224 */ /* 0x000fc600078e0211 */
[C---:B------:R-:W-:Y:S01]  /*5370*/  ISETP.GT.U32.AND P0, PT, R5.reuse, R19, PT ;  /* 0x000000130500720c */ /* 0x040fe20003f04070 */
[--C-:B------:R-:W-:Y:S02]  /*5380*/  @!P6 IMAD.IADD R22, R22, 0x1, -R5.reuse ;  /* 0x000000011616e824 */ /* 0x100fe400078e0a05 */
[----:B------:R-:W-:Y:S01]  /*5390*/  @!P4 IMAD.MOV R12, RZ, RZ, -R12 ;  /* 0x000000ffff0cc224 */ /* 0x000fe200078e0a0c */
[C---:B------:R-:W-:Y:S01]  /*53a0*/  ISETP.GT.U32.AND P4, PT, R5.reuse, R17, PT ;  /* 0x000000110500720c */ /* 0x040fe20003f84070 */
[----:B------:R-:W-:Y:S01]  /*53b0*/  @!P5 IMAD.MOV R4, RZ, RZ, -R4 ;  /* 0x000000ffff04d224 */ /* 0x000fe200078e0a04 */
[----:B------:R-:W-:Y:S01]  /*53c0*/  ISETP.GE.AND P5, PT, R8, RZ, PT ;  /* 0x000000ff0800720c */ /* 0x000fe20003fa6270 */
[----:B------:R-:W-:Y:S01]  /*53d0*/  VIADD R8, R6, 0x88 ;  /* 0x0000008806087836 */ /* 0x000fe20000000000 */
[----:B------:R-:W-:Y:S01]  /*53e0*/  ISETP.GT.U32.AND P6, PT, R5, R22, PT ;  /* 0x000000160500720c */ /* 0x000fe20003fc4070 */
[--C-:B------:R-:W-:Y:S01]  /*53f0*/  @!P3 IMAD.IADD R11, R11, 0x1, -R5.reuse ;  /* 0x000000010b0bb824 */ /* 0x100fe200078e0a05 */
[----:B------:R1:W-:Y:S01]  /*5400*/  STL [R1+0x64], R4 ;  /* 0x0000640401007387 */ /* 0x0003e20000100800 */
[----:B------:R-:W-:Y:S01]  /*5410*/  ISETP.GE.AND P3, PT, R2, RZ, PT ;  /* 0x000000ff0200720c */ /* 0x000fe20003f66270 */
[----:B------:R-:W-:Y:S01]  /*5420*/  VIADD R2, R6, 0x84 ;  /* 0x0000008406027836 */ /* 0x000fe20000000000 */
[----:B------:R-:W-:Y:S01]  /*5430*/  IABS R16, R8 ;  /* 0x0000000800107213 */ /* 0x000fe20000000000 */
[----:B------:R-:W-:-:S02]  /*5440*/  @!P0 IMAD.IADD R19, R19, 0x1, -R5 ;  /* 0x0000000113138824 */ /* 0x000fc400078e0a05 */
[----:B------:R-:W-:Y:S02]  /*5450*/  IMAD.MOV.U32 R15, RZ, RZ, R11 ;  /* 0x000000ffff0f7224 */ /* 0x000fe400078e000b */
[----:B-1----:R-:W-:Y:S01]  /*5460*/  IMAD.MOV.U32 R4, RZ, RZ, R9 ;  /* 0x000000ffff047224 */ /* 0x002fe200078e0009 */
[----:B------:R-:W-:Y:S01]  /*5470*/  IABS R10, R2 ;  /* 0x00000002000a7213 */ /* 0x000fe20000000000 */
[----:B------:R-:W-:Y:S01]  /*5480*/  @!P4 IMAD.IADD R17, R17, 0x1, -R5 ;  /* 0x000000011111c824 */ /* 0x000fe200078e0a05 */
[C---:B------:R-:W-:Y:S01]  /*5490*/  ISETP.GT.U32.AND P0, PT, R5.reuse, R19, PT ;  /* 0x000000130500720c */ /* 0x040fe20003f04070 */
[----:B------:R-:W-:Y:S01]  /*54a0*/  @!P2 IMAD.MOV R4, RZ, RZ, -R4 ;  /* 0x000000ffff04a224 */ /* 0x000fe200078e0a04 */
[----:B------:R-:W-:Y:S01]  /*54b0*/  ISETP.GE.AND P2, PT, R8, RZ, PT ;  /* 0x000000ff0800720c */ /* 0x000fe20003f46270 */
[----:B------:R-:W-:Y:S01]  /*54c0*/  IMAD.HI.U32 R8, R0, R16, RZ ;  /* 0x0000001000087227 */ /* 0x000fe200078e00ff */
[----:B------:R-:W-:-:S03]  /*54d0*/  ISETP.GT.U32.AND P4, PT, R5, R17, PT ;  /* 0x000000110500720c */ /* 0x000fc60003f84070 */
[----:B------:R-:W-:Y:S01]  /*54e0*/  @!P1 IMAD.MOV R15, RZ, RZ, -R15 ;  /* 0x000000ffff0f9224 */ /* 0x000fe200078e0a0f */
[----:B------:R-:W-:Y:S01]  /*54f0*/  ISETP.GE.AND P1, PT, R7, RZ, PT ;  /* 0x000000ff0700720c */ /* 0x000fe20003f26270 */
[----:B------:R-:W-:Y:S01]  /*5500*/  @!P6 IMAD.IADD R22, R22, 0x1, -R5 ;  /* 0x000000011616e824 */ /* 0x000fe200078e0a05 */
[----:B------:R-:W-:Y:S01]  /*5510*/  ISETP.GE.AND P6, PT, R2, RZ, PT ;  /* 0x000000ff0200720c */ /* 0x000fe20003fc6270 */
[----:B------:R-:W-:-:S04]  /*5520*/  IMAD.HI.U32 R7, R0, R10, RZ ;  /* 0x0000000a00077227 */ /* 0x000fc800078e00ff */
[----:B------:R-:W-:Y:S02]  /*5530*/  IMAD.MOV R2, RZ, RZ, -R8 ;  /* 0x000000ffff027224 */ /* 0x000fe400078e0a08 */
[----:B------:R-:W-:Y:S02]  /*5540*/  IMAD.MOV R7, RZ, RZ, -R7 ;  /* 0x000000ffff077224 */ /* 0x000fe400078e0a07 */
[C---:B------:R-:W-:Y:S02]  /*5550*/  IMAD R16, R5.reuse, R2, R16 ;  /* 0x0000000205107224 */ /* 0x040fe400078e0210 */
[----:B------:R-:W-:Y:S02]  /*5560*/  VIADD R11, R6, 0x80 ;  /* 0x00000080060b7836 */ /* 0x000fe40000000000 */
[----:B------:R-:W-:Y:S02]  /*5570*/  IMAD R10, R5, R7, R10 ;  /* 0x00000007050a7224 */ /* 0x000fe400078e020a */
[----:B------:R-:W-:Y:S01]  /*5580*/  @!P0 IMAD.IADD R19, R19, 0x1, -R5 ;  /* 0x0000000113138824 */ /* 0x000fe200078e0a05 */
[----:B------:R-:W-:-:S02]  /*5590*/  ISETP.GT.U32.AND P0, PT, R5, R16, PT ;  /* 0x000000100500720c */ /* 0x000fc40003f04070 */
[----:B------:R-:W-:Y:S01]  /*55a0*/  IABS R9, R11 ;  /* 0x0000000b00097213 */ /* 0x000fe20000000000 */
[----:B------:R-:W-:Y:S01]  /*55b0*/  @!P4 IMAD.IADD R17, R17, 0x1, -R5 ;  /* 0x000000011111c824 */ /* 0x000fe200078e0a05 */
[----:B------:R-:W-:Y:S01]  /*55c0*/  STL [R1+0x50], R12 ;  /* 0x0000500c01007387 */ /* 0x000fe20000100800 */
[----:B------:R-:W-:Y:S01]  /*55d0*/  VIADD R2, R6, 0x7c ;  /* 0x0000007c06027836 */ /* 0x000fe20000000000 */
[----:B------:R-:W-:Y:S01]  /*55e0*/  ISETP.GT.U32.AND P4, PT, R5, R10, PT ;  /* 0x0000000a0500720c */ /* 0x000fe20003f84070 */
[----:B------:R-:W-:Y:S01]  /*55f0*/  IMAD.HI.U32 R8, R0, R9, RZ ;  /* 0x0000000900087227 */ /* 0x000fe200078e00ff */
[----:B------:R1:W-:Y:S04]  /*5600*/  STL [R1+0xb0], R15 ;  /* 0x0000b00f01007387 */ /* 0x0003e80000100800 */
[----:B------:R2:W-:Y:S01]  /*5610*/  STL [R1+0xb8], R4 ;  /* 0x0000b80401007387 */ /* 0x0005e20000100800 */
[----:B------:R-:W-:Y:S01]  /*5620*/  IMAD.MOV R8, RZ, RZ, -R8 ;  /* 0x000000ffff087224 */ /* 0x000fe200078e0a08 */
[----:B------:R-:W-:-:S02]  /*5630*/  @!P0 IADD3 R16, PT, PT, R16, -R5, RZ ;  /* 0x8000000510108210 */ /* 0x000fc40007ffe0ff */
[----:B-1----:R-:W-:Y:S01]  /*5640*/  IABS R15, R2 ;  /* 0x00000002000f7213 */ /* 0x002fe20000000000 */
[----:B--2---:R-:W-:Y:S02]  /*5650*/  IMAD.MOV.U32 R4, RZ, RZ, R22 ;  /* 0x000000ffff047224 */ /* 0x004fe400078e0016 */
[----:B------:R-:W-:Y:S02]  /*5660*/  VIADD R7, R6, 0x74 ;  /* 0x0000007406077836 */ /* 0x000fe40000000000 */
[----:B------:R-:W-:Y:S02]  /*5670*/  @!P5 IMAD.MOV R4, RZ, RZ, -R4 ;  /* 0x000000ffff04d224 */ /* 0x000fe400078e0a04 */
[C---:B------:R-:W-:Y:S02]  /*5680*/  IMAD R9, R5.reuse, R8, R9 ;  /* 0x0000000805097224 */ /* 0x040fe400078e0209 */
[----:B------:R-:W-:Y:S01]  /*5690*/  IMAD.HI.U32 R18, R0, R15, RZ ;  /* 0x0000000f00127227 */ /* 0x000fe200078e00ff */
[----:B------:R1:W-:Y:S01]  /*56a0*/  STL [R1+0x4c], R4 ;  /* 0x00004c0401007387 */ /* 0x0003e20000100800 */
[----:B------:R-:W-:-:S02]  /*56b0*/  ISETP.GT.U32.AND P5, PT, R5, R16, PT ;  /* 0x000000100500720c */ /* 0x000fc40003fa4070 */
[----:B------:R-:W-:Y:S01]  /*56c0*/  VIADD R12, R6, 0x78 ;  /* 0x00000078060c7836 */ /* 0x000fe20000000000 */
[----:B------:R-:W-:Y:S01]  /*56d0*/  IABS R13, R7 ;  /* 0x00000007000d7213 */ /* 0x000fe20000000000 */
[----:B------:R-:W-:Y:S01]  /*56e0*/  @!P4 IMAD.IADD R10, R10, 0x1, -R5 ;  /* 0x000000010a0ac824 */ /* 0x000fe200078e0a05 */
[----:B------:R-:W-:Y:S01]  /*56f0*/  ISETP.GT.U32.AND P0, PT, R5, R9, PT ;  /* 0x000000090500720c */ /* 0x000fe20003f04070 */
[----:B------:R-:W-:Y:S02]  /*5700*/  IMAD.MOV R18, RZ, RZ, -R18 ;  /* 0x000000ffff127224 */ /* 0x000fe400078e0a12 */
[----:B-1----:R-:W-:Y:S01]  /*5710*/  IMAD.MOV.U32 R4, RZ, RZ, R19 ;  /* 0x000000ffff047224 */ /* 0x002fe200078e0013 */
[----:B------:R-:W-:Y:S02]  /*5720*/  IABS R20, R12 ;  /* 0x0000000c00147213 */ /* 0x000fe40000000000 */
[----:B------:R-:W-:Y:S01]  /*5730*/  ISETP.GE.AND P4, PT, R11, RZ, PT ;  /* 0x000000ff0b00720c */ /* 0x000fe20003f86270 */
[----:B------:R-:W-:Y:S01]  /*5740*/  @!P3 IMAD.MOV R4, RZ, RZ, -R4 ;  /* 0x000000ffff04b224 */ /* 0x000fe200078e0a04 */
[C---:B------:R-:W-:Y:S01]  /*5750*/  ISETP.GT.U32.AND P3, PT, R5.reuse, R10, PT ;  /* 0x0000000a0500720c */ /* 0x040fe20003f64070 */
[----:B------:R-:W-:-:S02]  /*5760*/  IMAD R11, R5, R18, R15 ;  /* 0x00000012050b7224 */ /* 0x000fc400078e020f */
[----:B------:R-:W-:-:S04]  /*5770*/  IMAD.HI.U32 R18, R0, R13, RZ ;  /* 0x0000000d00127227 */ /* 0x000fc800078e00ff */
[----:B------:R-:W-:-:S04]  /*5780*/  IMAD.HI.U32 R21, R0, R20, RZ ;  /* 0x0000001400157227 */ /* 0x000fc800078e00ff */
[----:B------:R-:W-:Y:S02]  /*5790*/  IMAD.MOV R18, RZ, RZ, -R18 ;  /* 0x000000ffff127224 */ /* 0x000fe400078e0a12 */
[----:B------:R-:W-:Y:S02]  /*57a0*/  IMAD.MOV R21, RZ, RZ, -R21 ;  /* 0x000000ffff157224 */ /* 0x000fe400078e0a15 */
[----:B------:R-:W-:Y:S02]  /*57b0*/  @!P5 IMAD.IADD R16, R16, 0x1, -R5 ;  /* 0x000000011010d824 */ /* 0x000fe400078e0a05 */
[----:B------:R-:W-:Y:S02]  /*57c0*/  VIADD R8, R6, 0x70 ;  /* 0x0000007006087836 */ /* 0x000fe40000000000 */
[----:B------:R-:W-:Y:S01]  /*57d0*/  IMAD R13, R5, R18, R13 ;  /* 0x00000012050d7224 */ /* 0x000fe200078e020d */
[----:B------:R1:W-:Y:S01]  /*57e0*/  STL [R1+0x44], R4 ;  /* 0x0000440401007387 */ /* 0x0003e20000100800 */
[--C-:B------:R-:W-:Y:S01]  /*57f0*/  @!P0 IMAD.IADD R9, R9, 0x1, -R5.reuse ;  /* 0x0000000109098824 */ /* 0x100fe200078e0a05 */
[C---:B------:R-:W-:Y:S01]  /*5800*/  ISETP.GT.U32.AND P5, PT, R5.reuse, R11, PT ;  /* 0x0000000b0500720c */ /* 0x040fe20003fa4070 */
[C---:B------:R-:W-:Y:S01]  /*5810*/  IMAD R20, R5.reuse, R21, R20 ;  /* 0x0000001505147224 */ /* 0x040fe200078e0214 */
[----:B------:R-:W-:Y:S01]  /*5820*/  IABS R15, R8 ;  /* 0x00000008000f7213 */ /* 0x000fe20000000000 */
[----:B------:R-:W-:Y:S01]  /*5830*/  @!P3 IMAD.IADD R10, R10, 0x1, -R5 ;  /* 0x000000010a0ab824 */ /* 0x000fe200078e0a05 */
[----:B------:R-:W-:Y:S01]  /*5840*/  ISETP.GT.U32.AND P3, PT, R5, R13, PT ;  /* 0x0000000d0500720c */ /* 0x000fe20003f64070 */
[----:B------:R-:W-:-:S02]  /*5850*/  @!P1 IMAD.MOV R17, RZ, RZ, -R17 ;  /* 0x000000ffff119224 */ /* 0x000fc400078e0a11 */
[----:B-1----:R-:W-:Y:S01]  /*5860*/  IMAD.MOV.U32 R4, RZ, RZ, R16 ;  /* 0x000000ffff047224 */ /* 0x002fe200078e0010 */
[C---:B------:R-:W-:Y:S02]  /*5870*/  ISETP.GT.U32.AND P0, PT, R5.reuse, R9, PT ;  /* 0x000000090500720c */ /* 0x040fe40003f04070 */
[----:B------:R-:W-:Y:S01]  /*5880*/  ISETP.GT.U32.AND P1, PT, R5, R20, PT ;  /* 0x000000140500720c */ /* 0x000fe20003f24070 */
[----:B------:R-:W-:Y:S01]  /*5890*/  @!P2 IMAD.MOV R4, RZ, RZ, -R4 ;  /* 0x000000ffff04a224 */ /* 0x000fe200078e0a04 */
[----:B------:R-:W-:Y:S01]  /*58a0*/  STL [R1+0x34], R17 ;  /* 0x0000341101007387 */ /* 0x000fe20000100800 */
[----:B------:R-:W-:Y:S01]  /*58b0*/  IMAD.HI.U32 R16, R0, R15, RZ ;  /* 0x0000000f00107227 */ /* 0x000fe200078e00ff */
[----:B------:R-:W-:Y:S02]  /*58c0*/  ISETP.GE.AND P2, PT, R2, RZ, PT ;  /* 0x000000ff0200720c */ /* 0x000fe40003f46270 */
[----:B------:R1:W-:Y:S01]  /*58d0*/  STL [R1+0x20], R4 ;  /* 0x0000200401007387 */ /* 0x0003e20000100800 */
[----:B------:R-:W-:-:S02]  /*58e0*/  IMAD.MOV R16, RZ, RZ, -R16 ;  /* 0x000000ffff107224 */ /* 0x000fc400078e0a10 */
[----:B------:R-:W-:Y:S02]  /*58f0*/  VIADD R2, R6, 0x6c ;  /* 0x0000006c06027836 */ /* 0x000fe40000000000 */
[----:B------:R-:W-:Y:S02]  /*5900*/  @!P5 IMAD.IADD R11, R11, 0x1, -R5 ;  /* 0x000000010b0bd824 */ /* 0x000fe400078e0a05 */
[----:B-1----:R-:W-:Y:S02]  /*5910*/  IMAD.MOV.U32 R4, RZ, RZ, R10 ;  /* 0x000000ffff047224 */ /* 0x002fe400078e000a */
[----:B------:R-:W-:Y:S02]  /*5920*/  IMAD R15, R5, R16, R15 ;  /* 0x00000010050f7224 */ /* 0x000fe400078e020f */
[----:B------:R-:W-:Y:S01]  /*5930*/  @!P6 IMAD.MOV R4, RZ, RZ, -R4 ;  /* 0x000000ffff04e224 */ /* 0x000fe200078e0a04 */
[----:B------:R-:W-:Y:S01]  /*5940*/  IABS R16, R2 ;  /* 0x0000000200107213 */ /* 0x000fe20000000000 */
[----:B------:R-:W-:-:S02]  /*5950*/  @!P3 IMAD.IADD R13, R13, 0x1, -R5 ;  /* 0x000000010d0db824 */ /* 0x000fc400078e0a05 */
[--C-:B------:R-:W-:Y:S02]  /*5960*/  @!P0 IMAD.IADD R9, R9, 0x1, -R5.reuse ;  /* 0x0000000109098824 */ /* 0x100fe400078e0a05 */
[----:B------:R-:W-:Y:S01]  /*5970*/  @!P1 IMAD.IADD R20, R20, 0x1, -R5 ;  /* 0x0000000114149824 */ /* 0x000fe200078e0a05 */
[C---:B------:R-:W-:Y:S01]  /*5980*/  ISETP.GT.U32.AND P1, PT, R5.reuse, R11, PT ;  /* 0x0000000b0500720c */ /* 0x040fe20003f24070 */
[----:B------:R1:W-:Y:S01]  /*5990*/  STL [R1+0x8], R4 ;  /* 0x0000080401007387 */ /* 0x0003e20000100800 */
[----:B------:R-:W-:Y:S02]  /*59a0*/  ISETP.GT.U32.AND P3, PT, R5, R13, PT ;  /* 0x0000000d0500720c */ /* 0x000fe40003f64070 */
[----:B------:R-:W-:Y:S02]  /*59b0*/  ISETP.GE.AND P5, PT, R7, RZ, PT ;  /* 0x000000ff0700720c */ /* 0x000fe40003fa6270 */
[----:B------:R-:W-:Y:S01]  /*59c0*/  IADD3 R7, PT, PT, R6, 0x68, RZ ;  /* 0x0000006806077810 */ /* 0x000fe20007ffe0ff */
[----:B-1----:R-:W-:-:S02]  /*59d0*/  IMAD.MOV.U32 R4, RZ, RZ, R9 ;  /* 0x000000ffff047224 */ /* 0x002fc400078e0009 */
[----:B------:R-:W-:Y:S01]  /*59e0*/  IMAD.HI.U32 R9, R0, R16, RZ ;  /* 0x0000001000097227 */ /* 0x000fe200078e00ff */
[----:B------:R-:W-:-:S03]  /*59f0*/  ISETP.GT.U32.AND P6, PT, R5, R20, PT ;  /* 0x000000140500720c */ /* 0x000fc60003fc4070 */
[----:B------:R-:W-:Y:S01]  /*5a00*/  IMAD.MOV R9, RZ, RZ, -R9 ;  /* 0x000000ffff097224 */ /* 0x000fe200078e0a09 */
[----:B------:R-:W-:Y:S01]  /*5a10*/  ISETP.GE.AND P0, PT, R12, RZ, PT ;  /* 0x000000ff0c00720c */ /* 0x000fe20003f06270 */
[----:B------:R-:W-:Y:S01]  /*5a20*/  @!P4 IMAD.MOV R4, RZ, RZ, -R4 ;  /* 0x000000ffff04c224 */ /* 0x000fe200078e0a04 */
[----:B------:R-:W-:Y:S01]  /*5a30*/  IABS R12, R7 ;  /* 0x00000007000c7213 */ /* 0x000fe20000000000 */
[C---:B------:R-:W-:Y:S01]  /*5a40*/  IMAD R16, R5.reuse, R9, R16 ;  /* 0x0000000905107224 */ /* 0x040fe200078e0210 */
[----:B------:R-:W-:Y:S01]  /*5a50*/  ISETP.GT.U32.AND P4, PT, R5, R15, PT ;  /* 0x0000000f0500720c */ /* 0x000fe20003f84070 */
[----:B------:R-:W-:Y:S01]  /*5a60*/  @!P1 IMAD.IADD R11, R11, 0x1, -R5 ;  /* 0x000000010b0b9824 */ /* 0x000fe200078e0a05 */
[----:B------:R-:W-:Y:S01]  /*5a70*/  ISETP.GE.AND P1, PT, R8, RZ, PT ;  /* 0x000000ff0800720c */ /* 0x000fe20003f26270 */
[----:B------:R-:W-:-:S04]  /*5a80*/  IMAD.HI.U32 R8, R0, R12, RZ ;  /* 0x0000000c00087227 */ /* 0x000fc800078e00ff */
[--C-:B------:R-:W-:Y:S01]  /*5a90*/  @!P3 IMAD.IADD R13, R13, 0x1, -R5.reuse ;  /* 0x000000010d0db824 */ /* 0x100fe200078e0a05 */
[C---:B------:R-:W-:Y:S01]  /*5aa0*/  ISETP.GT.U32.AND P3, PT, R5.reuse, R16, PT ;  /* 0x000000100500720c */ /* 0x040fe20003f64070 */
[--C-:B------:R-:W-:Y:S02]  /*5ab0*/  @!P6 IMAD.IADD R20, R20, 0x1, -R5.reuse ;  /* 0x000000011414e824 */ /* 0x100fe400078e0a05 */
[----:B------:R-:W-:Y:S02]  /*5ac0*/  IMAD.MOV R8, RZ, RZ, -R8 ;  /* 0x000000ffff087224 */ /* 0x000fe400078e0a08 */
[----:B------:R-:W-:Y:S02]  /*5ad0*/  VIADD R10, R6, 0x64 ;  /* 0x00000064060a7836 */ /* 0x000fe40000000000 */
[----:B------:R-:W-:Y:S02]  /*5ae0*/  IMAD R12, R5, R8, R12 ;  /* 0x00000008050c7224 */ /* 0x000fe400078e020c */
[----:B------:R-:W-:Y:S01]  /*5af0*/  IMAD.MOV.U32 R22, RZ, RZ, R20 ;  /* 0x000000ffff167224 */ /* 0x000fe200078e0014 */
[----:B------:R-:W-:Y:S01]  /*5b00*/  ISETP.GE.AND P6, PT, R2, RZ, PT ;  /* 0x000000ff0200720c */ /* 0x000fe20003fc6270 */
[----:B------:R-:W-:Y:S01]  /*5b10*/  @!P4 IMAD.IADD R15, R15, 0x1, -R5 ;  /* 0x000000010f0fc824 */ /* 0x000fe200078e0a05 */
[----:B------:R-:W-:Y:S01]  /*5b20*/  IABS R2, R10 ;  /* 0x0000000a00027213 */ /* 0x000fe20000000000 */
[----:B------:R-:W-:Y:S01]  /*5b30*/  @!P0 IMAD.MOV R22, RZ, RZ, -R22 ;  /* 0x000000ffff168224 */ /* 0x000fe200078e0a16 */
[----:B------:R-:W-:-:S02]  /*5b40*/  ISETP.GT.U32.AND P0, PT, R5, R12, PT ;  /* 0x0000000c0500720c */ /* 0x000fc40003f04070 */
[----:B------:R-:W-:Y:S01]  /*5b50*/  @!P3 IADD3 R16, PT, PT, R16, -R5, RZ ;  /* 0x800000051010b210 */ /* 0x000fe20007ffe0ff */
[----:B------:R-:W-:Y:S01]  /*5b60*/  IMAD.HI.U32 R21, R0, R2, RZ ;  /* 0x0000000200157227 */ /* 0x000fe200078e00ff */
[----:B------:R-:W-:Y:S01]  /*5b70*/  ISETP.GT.U32.AND P3, PT, R5, R15, PT ;  /* 0x0000000f0500720c */ /* 0x000fe20003f64070 */
[----:B------:R1:W-:Y:S02]  /*5b80*/  STL [R1+0x80], R4 ;  /* 0x0000800401007387 */ /* 0x0003e40000100800 */
[C---:B------:R-:W-:Y:S02]  /*5b90*/  VIADD R9, R6.reuse, 0x60 ;  /* 0x0000006006097836 */ /* 0x040fe40000000000 */
[----:B------:R-:W-:Y:S02]  /*5ba0*/  VIADD R8, R6, 0x5c ;  /* 0x0000005c06087836 */ /* 0x000fe40000000000 */
[----:B-1----:R-:W-:Y:S02]  /*5bb0*/  IMAD.MOV.U32 R4, RZ, RZ, R11 ;  /* 0x000000ffff047224 */ /* 0x002fe400078e000b */
[----:B------:R-:W-:-:S02]  /*5bc0*/  IMAD.MOV R11, RZ, RZ, -R21 ;  /* 0x000000ffff0b7224 */ /* 0x000fc400078e0a15 */
[----:B------:R-:W-:Y:S01]  /*5bd0*/  @!P2 IMAD.MOV R4, RZ, RZ, -R4 ;  /* 0x000000ffff04a224 */ /* 0x000fe200078e0a04 */
[----:B------:R-:W-:Y:S01]  /*5be0*/  IABS R17, R9 ;  /* 0x0000000900117213 */ /* 0x000fe20000000000 */
[----:B------:R-:W-:Y:S02]  /*5bf0*/  IMAD R2, R5, R11, R2 ;  /* 0x0000000b05027224 */ /* 0x000fe400078e0202 */
[--C-:B------:R-:W-:Y:S01]  /*5c00*/  @!P0 IMAD.IADD R12, R12, 0x1, -R5.reuse ;  /* 0x000000010c0c8824 */ /* 0x100fe200078e0a05 */
[----:B------:R1:W-:Y:S01]  /*5c10*/  STL [R1+0x7c], R4 ;  /* 0x00007c0401007387 */ /* 0x0003e20000100800 */
[----:B------:R-:W-:Y:S01]  /*5c20*/  @!P3 IMAD.IADD R15, R15, 0x1, -R5 ;  /* 0x000000010f0fb824 */ /* 0x000fe200078e0a05 */
[----:B------:R-:W-:Y:S01]  /*5c30*/  ISETP.GE.AND P4, PT, R7, RZ, PT ;  /* 0x000000ff0700720c */ /* 0x000fe20003f86270 */
[----:B------:R-:W-:Y:S01]  /*5c40*/  VIADD R7, R6, 0x58 ;  /* 0x0000005806077836 */ /* 0x000fe20000000000 */
[----:B------:R-:W-:Y:S02]  /*5c50*/  IABS R18, R8 ;  /* 0x0000000800127213 */ /* 0x000fe40000000000 */
[C---:B------:R-:W-:Y:S01]  /*5c60*/  ISETP.GT.U32.AND P3, PT, R5.reuse, R2, PT ;  /* 0x000000020500720c */ /* 0x040fe20003f64070 */
[----:B-1----:R-:W-:Y:S01]  /*5c70*/  IMAD.MOV.U32 R4, RZ, RZ, R13 ;  /* 0x000000ffff047224 */ /* 0x002fe200078e000d */
[C---:B------:R-:W-:Y:S01]  /*5c80*/  ISETP.GT.U32.AND P0, PT, R5.reuse, R12, PT ;  /* 0x0000000c0500720c */ /* 0x040fe20003f04070 */
[----:B------:R-:W-:Y:S01]  /*5c90*/  IMAD.HI.U32 R13, R0, R17, RZ ;  /* 0x00000011000d7227 */ /* 0x000fe200078e00ff */
[----:B------:R-:W-:-:S03]  /*5ca0*/  ISETP.GT.U32.AND P2, PT, R5, R16, PT ;  /* 0x000000100500720c */ /* 0x000fc60003f44070 */
[----:B------:R-:W-:Y:S01]  /*5cb0*/  @!P5 IMAD.MOV R4, RZ, RZ, -R4 ;  /* 0x000000ffff04d224 */ /* 0x000fe200078e0a04 */
[----:B------:R-:W-:Y:S01]  /*5cc0*/  ISETP.GE.AND P5, PT, R10, RZ, PT ;  /* 0x000000ff0a00720c */ /* 0x000fe20003fa6270 */
[----:B------:R-:W-:Y:S01]  /*5cd0*/  IMAD.HI.U32 R10, R0, R18, RZ ;  /* 0x00000012000a7227 */ /* 0x000fe200078e00ff */
[----:B------:R-:W-:-:S03]  /*5ce0*/  IABS R19, R7 ;  /* 0x0000000700137213 */ /* 0x000fc60000000000 */
[----:B------:R-:W-:Y:S02]  /*5cf0*/  IMAD.MOV R13, RZ, RZ, -R13 ;  /* 0x000000ffff0d7224 */ /* 0x000fe400078e0a0d */
[----:B------:R-:W-:Y:S02]  /*5d00*/  IMAD.MOV R10, RZ, RZ, -R10 ;  /* 0x000000ffff0a7224 */ /* 0x000fe400078e0a0a */
[----:B------:R-:W-:Y:S02]  /*5d10*/  IMAD R17, R5, R13, R17 ;  /* 0x0000000d05117224 */ /* 0x000fe400078e0211 */
[----:B------:R-:W-:-:S04]  /*5d20*/  IMAD.HI.U32 R11, R0, R19, RZ ;  /* 0x00000013000b7227 */ /* 0x000fc800078e00ff */
[C---:B------:R-:W-:Y:S02]  /*5d30*/  IMAD R18, R5.reuse, R10, R18 ;  /* 0x0000000a05127224 */ /* 0x040fe400078e0212 */
[----:B------:R-:W-:Y:S02]  /*5d40*/  @!P3 IMAD.IADD R2, R2, 0x1, -R5 ;  /* 0x000000010202b824 */ /* 0x000fe400078e0a05 */
[----:B------:R-:W-:Y:S01]  /*5d50*/  @!P1 IMAD.MOV R15, RZ, RZ, -R15 ;  /* 0x000000ffff0f9224 */ /* 0x000fe200078e0a0f */
[C---:B------:R-:W-:Y:S01]  /*5d60*/  ISETP.GT.U32.AND P1, PT, R5.reuse, R17, PT ;  /* 0x000000110500720c */ /* 0x040fe20003f24070 */
[----:B------:R-:W-:Y:S02]  /*5d70*/  IMAD.MOV R11, RZ, RZ, -R11 ;  /* 0x000000ffff0b7224 */ /* 0x000fe400078e0a0b */
[--C-:B------:R-:W-:Y:S01]  /*5d80*/  @!P0 IMAD.IADD R12, R12, 0x1, -R5.reuse ;  /* 0x000000010c0c8824 */ /* 0x100fe200078e0a05 */
[----:B------:R-:W-:Y:S01]  /*5d90*/  STL [R1+0x4], R22 ;  /* 0x0000041601007387 */ /* 0x000fe20000100800 */
[----:B------:R-:W-:Y:S01]  /*5da0*/  @!P2 IMAD.IADD R16, R16, 0x1, -R5 ;  /* 0x000000011010a824 */ /* 0x000fe200078e0a05 */
[C---:B------:R-:W-:Y:S01]  /*5db0*/  ISETP.GT.U32.AND P3, PT, R5.reuse, R2, PT ;  /* 0x000000020500720c */ /* 0x040fe20003f64070 */
[C---:B------:R-:W-:Y:S01]  /*5dc0*/  IMAD R19, R5.reuse, R11, R19 ;  /* 0x0000000b05137224 */ /* 0x040fe200078e0213 */
[----:B------:R1:W-:Y:S01]  /*5dd0*/  STL [R1], R4 ;  /* 0x0000000401007387 */ /* 0x0003e20000100800 */
[----:B------:R-:W-:-:S02]  /*5de0*/  ISETP.GT.U32.AND P0, PT, R5, R18, PT ;  /* 0x000000120500720c */ /* 0x000fc40003f04070 */
[----:B------:R-:W-:Y:S01]  /*5df0*/  ISETP.GE.AND P2, PT, R9, RZ, PT ;  /* 0x000000ff0900720c */ /* 0x000fe20003f46270 */
[----:B------:R-:W-:Y:S02]  /*5e00*/  VIADD R9, R6, 0x54 ;  /* 0x0000005406097836 */ /* 0x000fe40000000000 */
[----:B-1----:R-:W-:-:S03]  /*5e10*/  IMAD.MOV.U32 R4, RZ, RZ, R12 ;  /* 0x000000ffff047224 */ /* 0x002fc600078e000c */
[----:B------:R-:W-:Y:S01]  /*5e20*/  IABS R10, R9 ;  /* 0x00000009000a7213 */ /* 0x000fe20000000000 */
[----:B------:R-:W-:Y:S01]  /*5e30*/  @!P4 IMAD.MOV R4, RZ, RZ, -R4 ;  /* 0x000000ffff04c224 */ /* 0x000fe200078e0a04 */
[----:B------:R-:W-:Y:S01]  /*5e40*/  ISETP.GT.U32.AND P4, PT, R5, R19, PT ;  /* 0x000000130500720c */ /* 0x000fe20003f84070 */
[----:B------:R-:W-:Y:S02]  /*5e50*/  @!P1 IMAD.IADD R17, R17, 0x1, -R5 ;  /* 0x0000000111119824 */ /* 0x000fe400078e0a05 */
[----:B------:R-:W-:Y:S01]  /*5e60*/  @!P6 IMAD.MOV R16, RZ, RZ, -R16 ;  /* 0x000000ffff10e224 */ /* 0x000fe200078e0a10 */
[----:B------:R-:W-:Y:S01]  /*5e70*/  ISETP.GE.AND P6, PT, R8, RZ, PT ;  /* 0x000000ff0800720c */ /* 0x000fe20003fc6270 */
[----:B------:R-:W-:Y:S01]  /*5e80*/  IMAD.HI.U32 R11, R0, R10, RZ ;  /* 0x0000000a000b7227 */ /* 0x000fe200078e00ff */
[----:B------:R-:W-:Y:S03]  /*5e90*/  STL [R1+0x7f8], R15 ;  /* 0x0007f80f01007387 */ /* 0x000fe60000100800 */
[----:B------:R-:W-:-:S02]  /*5ea0*/  VIADD R8, R6, 0x50 ;  /* 0x0000005006087836 */ /* 0x000fc40000000000 */
[--C-:B------:R-:W-:Y:S02]  /*5eb0*/  @!P3 IMAD.IADD R2, R2, 0x1, -R5.reuse ;  /* 0x000000010202b824 */ /* 0x100fe400078e0a05 */
[----:B------:R-:W-:Y:S01]  /*5ec0*/  @!P0 IMAD.IADD R18, R18, 0x1, -R5 ;  /* 0x0000000112128824 */ /* 0x000fe200078e0a05 */
[----:B------:R-:W-:Y:S01]  /*5ed0*/  ISETP.GT.U32.AND P0, PT, R5, R17, PT ;  /* 0x000000110500720c */ /* 0x000fe20003f04070 */
[----:B------:R-:W-:Y:S01]  /*5ee0*/  STL [R1+0x7fc], R16 ;  /* 0x0007fc1001007387 */ /* 0x000fe20000100800 */
[----:B------:R-:W-:-:S03]  /*5ef0*/  IADD3 R11, PT, PT, -R11, RZ, RZ ;  /* 0x000000ff0b0b7210 */ /* 0x000fc60007ffe1ff */
[----:B------:R1:W-:Y:S01]  /*5f00*/  STL [R1+0x48], R4 ;  /* 0x0000480401007387 */ /* 0x0003e20000100800 */
[----:B------:R-:W-:Y:S01]  /*5f10*/  IABS R20, R8 ;  /* 0x0000000800147213 */ /* 0x000fe20000000000 */
[----:B------:R-:W-:Y:S01]  /*5f20*/  @!P4 IMAD.IADD R19, R19, 0x1, -R5 ;  /* 0x000000011313c824 */ /* 0x000fe200078e0a05 */
[----:B------:R-:W-:Y:S01]  /*5f30*/  ISETP.GE.AND P3, PT, R7, RZ, PT ;  /* 0x000000ff0700720c */ /* 0x000fe20003f66270 */
[C---:B------:R-:W-:Y:S02]  /*5f40*/  IMAD R7, R5.reuse, R11, R10 ;  /* 0x0000000b05077224 */ /* 0x040fe400078e020a */
[----:B-1----:R-:W-:Y:S01]  /*5f50*/  IMAD.MOV.U32 R4, RZ, RZ, R2 ;  /* 0x000000ffff047224 */ /* 0x002fe200078e0002 */
[----:B------:R-:W-:Y:S01]  /*5f60*/  ISETP.GT.U32.AND P4, PT, R5, R19, PT ;  /* 0x000000130500720c */ /* 0x000fe20003f84070 */
[----:B------:R-:W-:-:S04]  /*5f70*/  IMAD.HI.U32 R11, R0, R20, RZ ;  /* 0x00000014000b7227 */ /* 0x000fc800078e00ff */
[----:B------:R-:W-:Y:S01]  /*5f80*/  @!P5 IMAD.MOV R4, RZ, RZ, -R4 ;  /* 0x000000ffff04d224 */ /* 0x000fe200078e0a04 */
[----:B------:R-:W-:Y:S01]  /*5f90*/  ISETP.GT.U32.AND P5, PT, R5, R18, PT ;  /* 0x000000120500720c */ /* 0x000fe20003fa4070 */
[C---:B------:R-:W-:Y:S02]  /*5fa0*/  VIADD R2, R6.reuse, 0x4c ;  /* 0x0000004c06027836 */ /* 0x040fe40000000000 */
[----:B------:R-:W-:Y:S02]  /*5fb0*/  IMAD.MOV R11, RZ, RZ, -R11 ;  /* 0x000000ffff0b7224 */ /* 0x000fe400078e0a0b */
[----:B------:R-:W-:Y:S01]  /*5fc0*/  @!P0 IMAD.IADD R17, R17, 0x1, -R5 ;  /* 0x0000000111118824 */ /* 0x000fe200078e0a05 */
[C---:B------:R-:W-:Y:S01]  /*5fd0*/  ISETP.GT.U32.AND P0, PT, R5.reuse, R7, PT ;  /* 0x000000070500720c */ /* 0x040fe20003f04070 */
[----:B------:R-:W-:Y:S01]  /*5fe0*/  VIADD R10, R6, 0x48 ;  /* 0x00000048060a7836 */ /* 0x000fe20000000000 */
[----:B------:R-:W-:Y:S01]  /*5ff0*/  IABS R21, R2 ;  /* 0x0000000200157213 */ /* 0x000fe20000000000 */
[----:B------:R-:W-:Y:S01]  /*6000*/  IMAD R20, R5, R11, R20 ;  /* 0x0000000b05147224 */ /* 0x000fe200078e0214 */
[----:B------:R-:W-:-:S02]  /*6010*/  ISETP.GE.AND P1, PT, R9, RZ, PT ;  /* 0x000000ff0900720c */ /* 0x000fc40003f26270 */
[----:B------:R-:W-:Y:S01]  /*6020*/  IABS R22, R10 ;  /* 0x0000000a00167213 */ /* 0x000fe20000000000 */
[----:B------:R-:W-:Y:S01]  /*6030*/  @!P5 IMAD.IADD R18, R18, 0x1, -R5 ;  /* 0x000000011212d824 */ /* 0x000fe200078e0a05 */
[----:B------:R-:W-:Y:S01]  /*6040*/  ISETP.GT.U32.AND P5, PT, R5, R20, PT ;  /* 0x000000140500720c */ /* 0x000fe20003fa4070 */
[----:B------:R-:W-:Y:S02]  /*6050*/  VIADD R9, R6, 0x44 ;  /* 0x0000004406097836 */ /* 0x000fe40000000000 */
[----:B------:R-:W-:-:S04]  /*6060*/  IMAD.HI.U32 R11, R0, R21, RZ ;  /* 0x00000015000b7227 */ /* 0x000fc800078e00ff */
[----:B------:R-:W-:Y:S01]  /*6070*/  @!P4 IMAD.IADD R19, R19, 0x1, -R5 ;  /* 0x000000011313c824 */ /* 0x000fe200078e0a05 */
[----:B------:R-:W-:Y:S01]  /*6080*/  ISETP.GE.AND P4, PT, R8, RZ, PT ;  /* 0x000000ff0800720c */ /* 0x000fe20003f86270 */
[----:B------:R-:W-:Y:S01]  /*6090*/  IMAD.HI.U32 R8, R0, R22, RZ ;  /* 0x0000001600087227 */ /* 0x000fe200078e00ff */
[----:B------:R-:W-:-:S03]  /*60a0*/  IABS R23, R9 ;  /* 0x0000000900177213 */ /* 0x000fc60000000000 */
[----:B------:R-:W-:Y:S02]  /*60b0*/  IMAD.MOV R11, RZ, RZ, -R11 ;  /* 0x000000ffff0b7224 */ /* 0x000fe400078e0a0b */
[----:B------:R-:W-:Y:S02]  /*60c0*/  @!P0 IMAD.IADD R7, R7, 0x1, -R5 ;  /* 0x0000000107078824 */ /* 0x000fe400078e0a05 */
[----:B------:R-:W-:Y:S01]  /*60d0*/  IMAD.MOV R8, RZ, RZ, -R8 ;  /* 0x000000ffff087224 */ /* 0x000fe200078e0a08 */
[----:B------:R-:W-:Y:S01]  /*60e0*/  @!P2 IADD3 R17, PT, PT, -R17, RZ, RZ ;  /* 0x000000ff1111a210 */ /* 0x000fe20007ffe1ff */
[C---:B------:R-:W-:Y:S01]  /*60f0*/  IMAD R21, R5.reuse, R11, R21 ;  /* 0x0000000b05157224 */ /* 0x040fe200078e0215 */
[----:B------:R-:W-:Y:S01]  /*6100*/  ISETP.GE.AND P0, PT, R2, RZ, PT ;  /* 0x000000ff0200720c */ /* 0x000fe20003f06270 */
[----:B------:R-:W-:Y:S01]  /*6110*/  IMAD.HI.U32 R2, R0, R23, RZ ;  /* 0x0000001700027227 */ /* 0x000fe200078e00ff */
[----:B------:R-:W-:-:S03]  /*6120*/  ISETP.GT.U32.AND P2, PT, R5, R7, PT ;  /* 0x000000070500720c */ /* 0x000fc60003f44070 */
[C---:B------:R-:W-:Y:S02]  /*6130*/  IMAD R22, R5.reuse, R8, R22 ;  /* 0x0000000805167224 */ /* 0x040fe400078e0216 */
[----:B------:R-:W-:Y:S01]  /*6140*/  @!P5 IMAD.IADD R20, R20, 0x1, -R5 ;  /* 0x000000011414d824 */ /* 0x000fe200078e0a05 */
[C---:B------:R-:W-:Y:S01]  /*6150*/  ISETP.GT.U32.AND P5, PT, R5.reuse, R21, PT ;  /* 0x000000150500720c */ /* 0x040fe20003fa4070 */
[----:B------:R-:W-:Y:S02]  /*6160*/  IMAD.MOV R2, RZ, RZ, -R2 ;  /* 0x000000ffff027224 */ /* 0x000fe400078e0a02 */
[C---:B------:R-:W-:Y:S02]  /*6170*/  VIADD R8, R6.reuse, 0x40 ;  /* 0x0000004006087836 */ /* 0x040fe40000000000 */
[----:B------:R-:W-:Y:S01]  /*6180*/  @!P3 IMAD.MOV R19, RZ, RZ, -R19 ;  /* 0x000000ffff13b224 */ /* 0x000fe200078e0a13 */
[C---:B------:R-:W-:Y:S01]  /*6190*/  ISETP.GT.U32.AND P3, PT, R5.reuse, R22, PT ;  /* 0x000000160500720c */ /* 0x040fe20003f64070 */
[----:B------:R-:W-:Y:S01]  /*61a0*/  @!P6 IMAD.MOV R18, RZ, RZ, -R18 ;  /* 0x000000ffff12e224 */ /* 0x000fe200078e0a12 */
[C---:B------:R-:W-:Y:S01]  /*61b0*/  ISETP.GT.U32.AND P6, PT, R5.reuse, R20, PT ;  /* 0x000000140500720c */ /* 0x040fe20003fc4070 */
[----:B------:R-:W-:Y:S01]  /*61c0*/  IMAD R23, R5, R2, R23 ;  /* 0x0000000205177224 */ /* 0x000fe200078e0217 */
[----:B------:R-:W-:Y:S01]  /*61d0*/  IABS R24, R8 ;  /* 0x0000000800187213 */ /* 0x000fe20000000000 */
[----:B------:R-:W-:-:S02]  /*61e0*/  VIADD R2, R6, 0x3c ;  /* 0x0000003c06027836 */ /* 0x000fc40000000000 */
[--C-:B------:R-:W-:Y:S01]  /*61f0*/  @!P2 IMAD.IADD R7, R7, 0x1, -R5.reuse ;  /* 0x000000010707a824 */ /* 0x100fe200078e0a05 */
[----:B------:R-:W-:Y:S01]  /*6200*/  ISETP.GE.AND P2, PT, R10, RZ, PT ;  /* 0x000000ff0a00720c */ /* 0x000fe20003f46270 */
[----:B------:R-:W-:Y:S01]  /*6210*/  IMAD.HI.U32 R10, R0, R24, RZ ;  /* 0x00000018000a7227 */ /* 0x000fe200078e00ff */
[----:B------:R-:W-:Y:S01]  /*6220*/  IABS R25, R2 ;  /* 0x0000000200197213 */ /* 0x000fe20000000000 */
[----:B------:R1:W-:Y:S02]  /*6230*/  STL [R1+0x5c], R4 ;  /* 0x00005c0401007387 */ /* 0x0003e40000100800 */
[--C-:B------:R-:W-:Y:S01]  /*6240*/  @!P5 IMAD.IADD R21, R21, 0x1, -R5.reuse ;  /* 0x000000011515d824 */ /* 0x100fe200078e0a05 */
[----:B------:R-:W-:Y:S01]  /*6250*/  ISETP.GE.AND P5, PT, R9, RZ, PT ;  /* 0x000000ff0900720c */ /* 0x000fe20003fa6270 */
[----:B------:R-:W-:Y:S02]  /*6260*/  @!P3 IMAD.IADD R22, R22, 0x1, -R5 ;  /* 0x000000011616b824 */ /* 0x000fe400078e0a05 */
[----:B------:R-:W-:-:S02]  /*6270*/  IMAD.MOV R10, RZ, RZ, -R10 ;  /* 0x000000ffff0a7224 */ /* 0x000fc400078e0a0a */
[----:B------:R-:W-:Y:S02]  /*6280*/  VIADD R9, R6, 0x38 ;  /* 0x0000003806097836 */ /* 0x000fe40000000000 */
[----:B-1----:R-:W-:Y:S02]  /*6290*/  IMAD.MOV.U32 R4, RZ, RZ, R7 ;  /* 0x000000ffff047224 */ /* 0x002fe400078e0007 */
[----:B------:R-:W-:Y:S01]  /*62a0*/  IMAD.HI.U32 R7, R0, R25, RZ ;  /* 0x0000001900077227 */ /* 0x000fe200078e00ff */
[----:B------:R-:W-:-:S03]  /*62b0*/  ISETP.GT.U32.AND P3, PT, R5, R21, PT ;  /* 0x000000150500720c */ /* 0x000fc60003f64070 */
[----:B------:R-:W-:Y:S01]  /*62c0*/  @!P6 IMAD.IADD R20, R20, 0x1, -R5 ;  /* 0x000000011414e824 */ /* 0x000fe200078e0a05 */
[C---:B------:R-:W-:Y:S01]  /*62d0*/  ISETP.GT.U32.AND P6, PT, R5.reuse, R23, PT ;  /* 0x000000170500720c */ /* 0x040fe20003fc4070 */
[----:B------:R-:W-:Y:S01]  /*62e0*/  @!P1 IMAD.MOV R4, RZ, RZ, -R4 ;  /* 0x000000ffff049224 */ /* 0x000fe200078e0a04 */
[C---:B------:R-:W-:Y:S01]  /*62f0*/  ISETP.GT.U32.AND P1, PT, R5.reuse, R22, PT ;  /* 0x000000160500720c */ /* 0x040fe20003f24070 */
[C---:B------:R-:W-:Y:S01]  /*6300*/  IMAD R24, R5.reuse, R10, R24 ;  /* 0x0000000a05187224 */ /* 0x040fe200078e0218 */
[----:B------:R-:W-:Y:S01]  /*6310*/  IABS R26, R9 ;  /* 0x00000009001a7213 */ /* 0x000fe20000000000 */
[----:B------:R-:W-:Y:S02]  /*6320*/  IMAD.MOV R7, RZ, RZ, -R7 ;  /* 0x000000ffff077224 */ /* 0x000fe400078e0a07 */
[----:B------:R-:W-:Y:S01]  /*6330*/  @!P4 IMAD.MOV R20, RZ, RZ, -R20 ;  /* 0x000000ffff14c224 */ /* 0x000fe200078e0a14 */
[C---:B------:R-:W-:Y:S01]  /*6340*/  ISETP.GT.U32.AND P4, PT, R5.reuse, R24, PT ;  /* 0x000000180500720c */ /* 0x040fe20003f84070 */
[----:B------:R-:W-:-:S02]  /*6350*/  IMAD R25, R5, R7, R25 ;  /* 0x0000000705197224 */ /* 0x000fc400078e0219 */
[----:B------:R-:W-:-:S04]  /*6360*/  IMAD.HI.U32 R7, R0, R26, RZ ;  /* 0x0000001a00077227 */ /* 0x000fc800078e00ff */
[----:B------:R-:W-:Y:S02]  /*6370*/  IMAD.MOV R7, RZ, RZ, -R7 ;  /* 0x000000ffff077224 */ /* 0x000fe400078e0a07 */
[--C-:B------:R-:W-:Y:S02]  /*6380*/  @!P6 IMAD.IADD R23, R23, 0x1, -R5.reuse ;  /* 0x000000011717e824 */ /* 0x100fe400078e0a05 */
[--C-:B------:R-:W-:Y:S01]  /*6390*/  @!P3 IMAD.IADD R21, R21, 0x1, -R5.reuse ;  /* 0x000000011515b824 */ /* 0x100fe200078e0a05 */
[----:B------:R-:W-:Y:S01]  /*63a0*/  ISETP.GE.AND P3, PT, R8, RZ, PT ;  /* 0x000000ff0800720c */ /* 0x000fe20003f66270 */
[--C-:B------:R-:W-:Y:S01]  /*63b0*/  @!P1 IMAD.IADD R22, R22, 0x1, -R5.reuse ;  /* 0x0000000116169824 */ /* 0x100fe200078e0a05 */
[----:B------:R-:W-:Y:S01]  /*63c0*/  IADD3 R8, PT, PT, R6, 0x34, RZ ;  /* 0x0000003406087810 */ /* 0x000fe20007ffe0ff */
[C---:B------:R-:W-:Y:S01]  /*63d0*/  IMAD R26, R5.reuse, R7, R26 ;  /* 0x00000007051a7224 */ /* 0x040fe200078e021a */
[C---:B------:R-:W-:Y:S01]  /*63e0*/  ISETP.GT.U32.AND P6, PT, R5.reuse, R23, PT ;  /* 0x000000170500720c */ /* 0x040fe20003fc4070 */
[----:B------:R-:W-:Y:S01]  /*63f0*/  @!P4 IMAD.IADD R24, R24, 0x1, -R5 ;  /* 0x000000011818c824 */ /* 0x000fe200078e0a05 */
[----:B------:R-:W-:Y:S01]  /*6400*/  IABS R27, R8 ;  /* 0x00000008001b7213 */ /* 0x000fe20000000000 */
[----:B------:R-:W-:Y:S01]  /*6410*/  @!P2 IMAD.MOV R22, RZ, RZ, -R22 ;  /* 0x000000ffff16a224 */ /* 0x000fe200078e0a16 */
[----:B------:R-:W-:Y:S01]  /*6420*/  ISETP.GT.U32.AND P2, PT, R5, R26, PT ;  /* 0x0000001a0500720c */ /* 0x000fe20003f44070 */
[----:B------:R-:W-:Y:S01]  /*6430*/  @!P0 IMAD.MOV R21, RZ, RZ, -R21 ;  /* 0x000000ffff158224 */ /* 0x000fe200078e0a15 */
[----:B------:R-:W-:Y:S01]  /*6440*/  ISETP.GE.AND P1, PT, R2, RZ, PT ;  /* 0x000000ff0200720c */ /* 0x000fe20003f26270 */
[----:B------:R-:W-:Y:S01]  /*6450*/  VIADD R2, R6, 0x30 ;  /* 0x0000003006027836 */ /* 0x000fe20000000000 */
[----:B------:R-:W-:Y:S01]  /*6460*/  ISETP.GE.AND P4, PT, R9, RZ, PT ;  /* 0x000000ff0900720c */ /* 0x000fe20003f86270 */
[----:B------:R-:W-:Y:S01]  /*6470*/  IMAD.HI.U32 R9, R0, R27, RZ ;  /* 0x0000001b00097227 */ /* 0x000fe200078e00ff */
[----:B------:R-:W-:-:S02]  /*6480*/  ISETP.GT.U32.AND P0, PT, R5, R24, PT ;  /* 0x000000180500720c */ /* 0x000fc40003f04070 */
[----:B------:R-:W-:Y:S01]  /*6490*/  IABS R28, R2 ;  /* 0x00000002001c7213 */ /* 0x000fe20000000000 */
[----:B------:R-:W-:Y:S02]  /*64a0*/  VIADD R10, R6, 0x2c ;  /* 0x0000002c060a7836 */ /* 0x000fe40000000000 */
[----:B------:R-:W-:Y:S02]  /*64b0*/  IMAD.MOV R9, RZ, RZ, -R9 ;  /* 0x000000ffff097224 */ /* 0x000fe400078e0a09 */
[----:B------:R-:W-:Y:S01]  /*64c0*/  @!P6 IMAD.IADD R23, R23, 0x1, -R5 ;  /* 0x000000011717e824 */ /* 0x000fe200078e0a05 */
[C---:B------:R-:W-:Y:S01]  /*64d0*/  ISETP.GT.U32.AND P6, PT, R5.reuse, R25, PT ;  /* 0x000000190500720c */ /* 0x040fe20003fc4070 */
[----:B------:R-:W-:Y:S01]  /*64e0*/  IMAD R27, R5, R9, R27 ;  /* 0x00000009051b7224 */ /* 0x000fe200078e021b */
[----:B------:R-:W-:Y:S01]  /*64f0*/  IABS R29, R10 ;  /* 0x0000000a001d7213 */ /* 0x000fe20000000000 */
[----:B------:R-:W-:Y:S02]  /*6500*/  @!P2 IMAD.IADD R26, R26, 0x1, -R5 ;  /* 0x000000011a1aa824 */ /* 0x000fe400078e0a05 */
[----:B------:R-:W-:-:S04]  /*6510*/  IMAD.HI.U32 R7, R0, R28, RZ ;  /* 0x0000001c00077227 */ /* 0x000fc800078e00ff */
[----:B------:R-:W-:Y:S01]  /*6520*/  @!P5 IMAD.MOV R23, RZ, RZ, -R23 ;  /* 0x000000ffff17d224 */ /* 0x000fe200078e0a17 */
[----:B------:R-:W-:Y:S01]  /*6530*/  ISETP.GE.AND P5, PT, R8, RZ, PT ;  /* 0x000000ff0800720c */ /* 0x000fe20003fa6270 */
[----:B------:R-:W-:Y:S01]  /*6540*/  @!P0 IMAD.IADD R24, R24, 0x1, -R5 ;  /* 0x0000000118188824 */ /* 0x000fe200078e0a05 */
[C---:B------:R-:W-:Y:S01]  /*6550*/  ISETP.GT.U32.AND P0, PT, R5.reuse, R27, PT ;  /* 0x0000001b0500720c */ /* 0x040fe20003f04070 */
[----:B------:R-:W-:Y:S01]  /*6560*/  IMAD.MOV R8, RZ, RZ, -R7 ;  /* 0x000000ffff087224 */ /* 0x000fe200078e0a07 */
[----:B------:R-:W-:Y:S01]  /*6570*/  ISETP.GT.U32.AND P2, PT, R5, R26, PT ;  /* 0x0000001a0500720c */ /* 0x000fe20003f44070 */
[----:B------:R-:W-:-:S04]  /*6580*/  IMAD.HI.U32 R7, R0, R29, RZ ;  /* 0x0000001d00077227 */ /* 0x000fc800078e00ff */
[----:B------:R-:W-:Y:S02]  /*6590*/  IMAD.MOV R7, RZ, RZ, -R7 ;  /* 0x000000ffff077224 */ /* 0x000fe400078e0a07 */
[----:B------:R-:W-:Y:S02]  /*65a0*/  @!P6 IMAD.IADD R25, R25, 0x1, -R5 ;  /* 0x000000011919e824 */ /* 0x000fe400078e0a05 */
[----:B------:R-:W-:Y:S02]  /*65b0*/  IMAD R29, R5, R7, R29 ;  /* 0x00000007051d7224 */ /* 0x000fe400078e021d */
[--C-:B------:R-:W-:Y:S01]  /*65c0*/  @!P0 IMAD.IADD R27, R27, 0x1, -R5.reuse ;  /* 0x000000011b1b8824 */ /* 0x100fe200078e0a05 */
[C---:B------:R-:W-:Y:S01]  /*65d0*/  ISETP.GT.U32.AND P6, PT, R5.reuse, R25, PT ;  /* 0x000000190500720c */ /* 0x040fe20003fc4070 */
[----:B------:R-:W-:Y:S01]  /*65e0*/  @!P2 IMAD.IADD R26, R26, 0x1, -R5 ;  /* 0x000000011a1aa824 */ /* 0x000fe200078e0a05 */
[C---:B------:R-:W-:Y:S01]  /*65f0*/  ISETP.GT.U32.AND P2, PT, R5.reuse, R29, PT ;  /* 0x0000001d0500720c */ /* 0x040fe20003f44070 */
[C---:B------:R-:W-:Y:S01]  /*6600*/  IMAD R28, R5.reuse, R8, R28 ;  /* 0x00000008051c7224 */ /* 0x040fe200078e021c */
[----:B------:R-:W-:Y:S01]  /*6610*/  ISETP.GT.U32.AND P0, PT, R5, R27, PT ;  /* 0x0000001b0500720c */ /* 0x000fe20003f04070 */
[----:B------:R-:W-:-:S02]  /*6620*/  @!P3 IMAD.MOV R24, RZ, RZ, -R24 ;  /* 0x000000ffff18b224 */ /* 0x000fc400078e0a18 */
[----:B------:R-:W-:Y:S01]  /*6630*/  VIADD R16, R6, 0x24 ;  /* 0x0000002406107836 */ /* 0x000fe20000000000 */
[----:B------:R-:W-:-:S05]  /*6640*/  ISETP.GT.U32.AND P3, PT, R5, R28, PT ;  /* 0x0000001c0500720c */ /* 0x000fca0003f64070 */
[--C-:B------:R-:W-:Y:S01]  /*6650*/  @!P6 IMAD.IADD R25, R25, 0x1, -R5.reuse ;  /* 0x000000011919e824 */ /* 0x100fe200078e0a05 */
[----:B------:R-:W-:Y:S01]  /*6660*/  ISETP.GE.AND P6, PT, R2, RZ, PT ;  /* 0x000000ff0200720c */ /* 0x000fe20003fc6270 */
[----:B------:R-:W-:Y:S01]  /*6670*/  VIADD R2, R6, 0x28 ;  /* 0x0000002806027836 */ /* 0x000fe20000000000 */
[----:B------:R-:W-:Y:S01]  /*6680*/  IABS R12, R16 ;  /* 0x00000010000c7213 */ /* 0x000fe20000000000 */
[--C-:B------:R-:W-:Y:S01]  /*6690*/  @!P2 IMAD.IADD R29, R29, 0x1, -R5.reuse ;  /* 0x000000011d1da824 */ /* 0x100fe200078e0a05 */
[----:B------:R-:W-:Y:S01]  /*66a0*/  STL [R1+0x800], R17 ;  /* 0x0008001101007387 */ /* 0x000fe20000100800 */
[--C-:B------:R-:W-:Y:S01]  /*66b0*/  @!P0 IMAD.IADD R27, R27, 0x1, -R5.reuse ;  /* 0x000000011b1b8824 */ /* 0x100fe200078e0a05 */
[----:B------:R-:W-:Y:S02]  /*66c0*/  IABS R13, R2 ;  /* 0x00000002000d7213 */ /* 0x000fe40000000000 */
[----:B------:R-:W-:Y:S01]  /*66d0*/  STL [R1+0x804], R18 ;  /* 0x0008041201007387 */ /* 0x000fe20000100800 */
[----:B------:R-:W-:Y:S01]  /*66e0*/  ISETP.GE.AND P0, PT, R2, RZ, PT ;  /* 0x000000ff0200720c */ /* 0x000fe20003f06270 */
[----:B------:R-:W-:Y:S01]  /*66f0*/  IMAD.HI.U32 R2, R0, R12, RZ ;  /* 0x0000000c00027227 */ /* 0x000fe200078e00ff */
[----:B------:R-:W-:Y:S01]  /*6700*/  ISETP.GT.U32.AND P2, PT, R5, R29, PT ;  /* 0x0000001d0500720c */ /* 0x000fe20003f44070 */
[----:B------:R-:W-:Y:S04]  /*6710*/  STL [R1+0x808], R19 ;  /* 0x0008081301007387 */ /* 0x000fe80000100800 */
[----:B------:R-:W-:Y:S01]  /*6720*/  STL [R1+0x80c], R4 ;  /* 0x00080c0401007387 */ /* 0x000fe20000100800 */
[----:B------:R-:W-:-:S03]  /*6730*/  @!P3 IMAD.IADD R28, R28, 0x1, -R5 ;  /* 0x000000011c1cb824 */ /* 0x000fc600078e0a05 */
[----:B------:R-:W-:Y:S01]  /*6740*/  STL [R1+0x810], R20 ;  /* 0x0008101401007387 */ /* 0x000fe20000100800 */
[----:B------:R-:W-:-:S03]  /*6750*/  IMAD.MOV R2, RZ, RZ, -R2 ;  /* 0x000000ffff027224 */ /* 0x000fc600078e0a02 */
[----:B------:R-:W-:Y:S01]  /*6760*/  STL [R1+0x814], R21 ;  /* 0x0008141501007387 */ /* 0x000fe20000100800 */
[----:B------:R-:W-:-:S03]  /*6770*/  IMAD.HI.U32 R7, R0, R13, RZ ;  /* 0x0000000d00077227 */ /* 0x000fc600078e00ff */
[----:B------:R1:W-:Y:S01]  /*6780*/  STL [R1+0x818], R22 ;  /* 0x0008181601007387 */ /* 0x0003e20000100800 */
[C---:B------:R-:W-:Y:S01]  /*6790*/  IMAD R12, R5.reuse, R2, R12 ;  /* 0x00000002050c7224 */ /* 0x040fe200078e020c */
[----:B------:R-:W-:Y:S01]  /*67a0*/  ISETP.GT.U32.AND P3, PT, R5, R28, PT ;  /* 0x0000001c0500720c */ /* 0x000fe20003f64070 */
[----:B------:R-:W-:Y:S02]  /*67b0*/  IMAD.MOV R7, RZ, RZ, -R7 ;  /* 0x000000ffff077224 */ /* 0x000fe400078e0a07 */
[----:B-1----:R-:W-:Y:S02]  /*67c0*/  VIADD R22, R6, 0x20 ;  /* 0x0000002006167836 */ /* 0x002fe40000000000 */
[----:B------:R-:W-:-:S03]  /*67d0*/  @!P2 IMAD.IADD R29, R29, 0x1, -R5 ;  /* 0x000000011d1da824 */ /* 0x000fc600078e0a05 */
[----:B------:R-:W-:Y:S01]  /*67e0*/  IABS R11, R22 ;  /* 0x00000016000b7213 */ /* 0x000fe20000000000 */
[C---:B------:R-:W-:Y:S01]  /*67f0*/  IMAD R13, R5.reuse, R7, R13 ;  /* 0x00000007050d7224 */ /* 0x040fe200078e020d */
[----:B------:R-:W-:-:S03]  /*6800*/  ISETP.GT.U32.AND P2, PT, R5, R12, PT ;  /* 0x0000000c0500720c */ /* 0x000fc60003f44070 */
[----:B------:R-:W-:Y:S01]  /*6810*/  IMAD.HI.U32 R7, R0, R11, RZ ;  /* 0x0000000b00077227 */ /* 0x000fe200078e00ff */
[----:B------:R-:W-:-:S03]  /*6820*/  @!P1 IADD3 R25, PT, PT, -R25, RZ, RZ ;  /* 0x000000ff19199210 */ /* 0x000fc60007ffe1ff */
[----:B------:R-:W-:Y:S02]  /*6830*/  VIADD R20, R6, 0x1c ;  /* 0x0000001c06147836 */ /* 0x000fe40000000000 */
[----:B------:R-:W-:Y:S01]  /*6840*/  IMAD.MOV R2, RZ, RZ, -R7 ;  /* 0x000000ffff027224 */ /* 0x000fe200078e0a07 */
[----:B------:R-:W-:Y:S01]  /*6850*/  ISETP.GE.AND P1, PT, R10, RZ, PT ;  /* 0x000000ff0a00720c */ /* 0x000fe20003f26270 */
[----:B------:R-:W-:Y:S01]  /*6860*/  @!P3 IMAD.IADD R28, R28, 0x1, -R5 ;  /* 0x000000011c1cb824 */ /* 0x000fe200078e0a05 */
[----:B------:R-:W-:Y:S01]  /*6870*/  IABS R10, R20 ;  /* 0x00000014000a7213 */ /* 0x000fe20000000000 */
[C---:B------:R-:W-:Y:S01]  /*6880*/  IMAD R11, R5.reuse, R2, R11 ;  /* 0x00000002050b7224 */ /* 0x040fe200078e020b */
[C---:B------:R-:W-:Y:S01]  /*6890*/  ISETP.GT.U32.AND P3, PT, R5.reuse, R13, PT ;  /* 0x0000000d0500720c */ /* 0x040fe20003f64070 */
[----:B------:R-:W-:Y:S02]  /*68a0*/  @!P2 IMAD.IADD R12, R12, 0x1, -R5 ;  /* 0x000000010c0ca824 */ /* 0x000fe400078e0a05 */
[C---:B------:R-:W-:Y:S01]  /*68b0*/  VIADD R18, R6.reuse, 0x14 ;  /* 0x0000001406127836 */ /* 0x040fe20000000000 */
[----:B------:R-:W-:Y:S01]  /*68c0*/  ISETP.GT.U32.AND P2, PT, R5, R11, PT ;  /* 0x0000000b0500720c */ /* 0x000fe20003f44070 */
[----:B------:R-:W-:-:S02]  /*68d0*/  VIADD R19, R6, 0x18 ;  /* 0x0000001806137836 */ /* 0x000fc40000000000 */
[----:B------:R-:W-:Y:S01]  /*68e0*/  IMAD.HI.U32 R8, R0, R10, RZ ;  /* 0x0000000a00087227 */ /* 0x000fe200078e00ff */
[----:B------:R-:W-:Y:S02]  /*68f0*/  IABS R15, R18 ;  /* 0x00000012000f7213 */ /* 0x000fe40000000000 */
[----:B------:R-:W-:Y:S01]  /*6900*/  IABS R9, R19 ;  /* 0x0000001300097213 */ /* 0x000fe20000000000 */
[----:B------:R-:W-:Y:S02]  /*6910*/  IMAD.MOV R7, RZ, RZ, -R8 ;  /* 0x000000ffff077224 */ /* 0x000fe400078e0a08 */
[----:B------:R-:W-:Y:S01]  /*6920*/  @!P3 IMAD.IADD R13, R13, 0x1, -R5 ;  /* 0x000000010d0db824 */ /* 0x000fe200078e0a05 */
[----:B------:R-:W-:Y:S01]  /*6930*/  ISETP.GE.AND P3, PT, R16, RZ, PT ;  /* 0x000000ff1000720c */ /* 0x000fe20003f66270 */
[----:B------:R-:W-:Y:S02]  /*6940*/  IMAD R10, R5, R7, R10 ;  /* 0x00000007050a7224 */ /* 0x000fe400078e020a */
[C---:B------:R-:W-:Y:S01]  /*6950*/  VIADD R17, R6.reuse, 0x10 ;  /* 0x0000001006117836 */ /* 0x040fe20000000000 */
[----:B------:R-:W-:Y:S01]  /*6960*/  IADD3 R16, PT, PT, R6, 0xc, RZ ;  /* 0x0000000c06107810 */ /* 0x000fe20007ffe0ff */
[----:B------:R-:W-:-:S02]  /*6970*/  IMAD.MOV.U32 R8, RZ, RZ, R15 ;  /* 0x000000ffff087224 */ /* 0x000fc400078e000f */
[----:B------:R-:W-:Y:S01]  /*6980*/  IMAD.HI.U32 R2, R0, R9, RZ ;  /* 0x0000000900027227 */ /* 0x000fe200078e00ff */
[----:B------:R-:W-:-:S03]  /*6990*/  IABS R21, R17 ;  /* 0x0000001100157213 */ /* 0x000fc60000000000 */
[----:B------:R-:W-:Y:S01]  /*69a0*/  @!P2 IMAD.IADD R11, R11, 0x1, -R5 ;  /* 0x000000010b0ba824 */ /* 0x000fe200078e0a05 */
[----:B------:R-:W-:Y:S01]  /*69b0*/  ISETP.GT.U32.AND P2, PT, R5, R10, PT ;  /* 0x0000000a0500720c */ /* 0x000fe20003f44070 */
[----:B------:R-:W-:Y:S01]  /*69c0*/  IMAD.HI.U32 R7, R0, R8, RZ ;  /* 0x0000000800077227 */ /* 0x000fe200078e00ff */
[----:B------:R-:W-:-:S03]  /*69d0*/  IABS R15, R16 ;  /* 0x00000010000f7213 */ /* 0x000fc60000000000 */
[----:B------:R-:W-:Y:S02]  /*69e0*/  IMAD.MOV R2, RZ, RZ, -R2 ;  /* 0x000000ffff027224 */ /* 0x000fe400078e0a02 */
[----:B------:R-:W-:Y:S02]  /*69f0*/  IMAD.MOV R4, RZ, RZ, -R7 ;  /* 0x000000ffff047224 */ /* 0x000fe400078e0a07 */
[C---:B------:R-:W-:Y:S02]  /*6a00*/  IMAD R9, R5.reuse, R2, R9 ;  /* 0x0000000205097224 */ /* 0x040fe400078e0209 */
[----:B------:R-:W-:Y:S02]  /*6a10*/  IMAD.MOV.U32 R7, RZ, RZ, R21 ;  /* 0x000000ffff077224 */ /* 0x000fe400078e0015 */
[----:B------:R-:W-:Y:S02]  /*6a20*/  IMAD.MOV.U32 R2, RZ, RZ, R15 ;  /* 0x000000ffff027224 */ /* 0x000fe400078e000f */
[----:B------:R-:W-:-:S02]  /*6a30*/  IMAD R8, R5, R4, R8 ;  /* 0x0000000405087224 */ /* 0x000fc400078e0208 */
[----:B------:R-:W-:Y:S02]  /*6a40*/  VIADD R15, R6, 0x8 ;  /* 0x00000008060f7836 */ /* 0x000fe40000000000 */
[C---:B------:R-:W-:Y:S01]  /*6a50*/  IMAD.HI.U32 R21, R0.reuse, R7, RZ ;  /* 0x0000000700157227 */ /* 0x040fe200078e00ff */
[----:B------:R1:W-:Y:S03]  /*6a60*/  STL [R1+0x81c], R23 ;  /* 0x00081c1701007387 */ /* 0x0003e60000100800 */
[----:B------:R-:W-:Y:S01]  /*6a70*/  IMAD.HI.U32 R4, R0, R2, RZ ;  /* 0x0000000200047227 */ /* 0x000fe200078e00ff */
[----:B------:R2:W-:Y:S03]  /*6a80*/  STL [R1+0x820], R24 ;  /* 0x0008201801007387 */ /* 0x0005e60000100800 */
[----:B------:R-:W-:Y:S01]  /*6a90*/  @!P2 IMAD.IADD R10, R10, 0x1, -R5 ;  /* 0x000000010a0aa824 */ /* 0x000fe200078e0a05 */
[----:B------:R-:W-:-:S02]  /*6aa0*/  ISETP.GT.U32.AND P2, PT, R5, R13, PT ;  /* 0x0000000d0500720c */ /* 0x000fc40003f44070 */
[----:B-1----:R-:W-:Y:S01]  /*6ab0*/  IABS R23, R15 ;  /* 0x0000000f00177213 */ /* 0x002fe20000000000 */
[----:B--2---:R-:W-:Y:S02]  /*6ac0*/  IMAD.MOV R24, RZ, RZ, -R21 ;  /* 0x000000ffff187224 */ /* 0x004fe400078e0a15 */
[----:B------:R-:W-:Y:S02]  /*6ad0*/  IMAD.MOV R21, RZ, RZ, -R4 ;  /* 0x000000ffff157224 */ /* 0x000fe400078e0a04 */
[----:B------:R-:W-:Y:S02]  /*6ae0*/  VIADD R4, R6, 0x4 ;  /* 0x0000000406047836 */ /* 0x000fe40000000000 */
[----:B------:R-:W-:Y:S01]  /*6af0*/  @!P1 IMAD.MOV R29, RZ, RZ, -R29 ;  /* 0x000000ffff1d9224 */ /* 0x000fe200078e0a1d */
[C---:B------:R-:W-:Y:S01]  /*6b00*/  ISETP.GT.U32.AND P1, PT, R5.reuse, R9, PT ;  /* 0x000000090500720c */ /* 0x040fe20003f24070 */
[----:B------:R-:W-:Y:S02]  /*6b10*/  IMAD R6, R5, R21, R2 ;  /* 0x0000001505067224 */ /* 0x000fe400078e0202 */
[----:B------:R-:W-:-:S04]  /*6b20*/  IMAD.HI.U32 R2, R0, R23, RZ ;  /* 0x0000001700027227 */ /* 0x000fc800078e00ff */
[----:B------:R-:W-:Y:S01]  /*6b30*/  @!P6 IMAD.MOV R28, RZ, RZ, -R28 ;  /* 0x000000ffff1ce224 */ /* 0x000fe200078e0a1c */
[----:B------:R-:W-:Y:S01]  /*6b40*/  ISETP.GT.U32.AND P6, PT, R5, R10, PT ;  /* 0x0000000a0500720c */ /* 0x000fe20003fc4070 */
[----:B------:R-:W-:Y:S02]  /*6b50*/  IMAD.MOV R2, RZ, RZ, -R2 ;  /* 0x000000ffff027224 */ /* 0x000fe400078e0a02 */
[----:B------:R-:W-:Y:S01]  /*6b60*/  @!P2 IMAD.IADD R13, R13, 0x1, -R5 ;  /* 0x000000010d0da824 */ /* 0x000fe200078e0a05 */
[C---:B------:R-:W-:Y:S01]  /*6b70*/  ISETP.GT.U32.AND P2, PT, R5.reuse, R8, PT ;  /* 0x000000080500720c */ /* 0x040fe20003f44070 */
[C---:B------:R-:W-:Y:S02]  /*6b80*/  IMAD R2, R5.reuse, R2, R23 ;  /* 0x0000000205027224 */ /* 0x040fe400078e0217 */
[----:B------:R-:W-:Y:S01]  /*6b90*/  @!P5 IMAD.MOV R27, RZ, RZ, -R27 ;  /* 0x000000ffff1bd224 */ /* 0x000fe200078e0a1b */
[----:B------:R-:W-:Y:S01]  /*6ba0*/  ISETP.GT.U32.AND P5, PT, R5, R11, PT ;  /* 0x0000000b0500720c */ /* 0x000fe20003fa4070 */
[--C-:B------:R-:W-:Y:S01]  /*6bb0*/  @!P1 IMAD.IADD R9, R9, 0x1, -R5.reuse ;  /* 0x0000000109099824 */ /* 0x100fe200078e0a05 */
[C---:B------:R-:W-:Y:S01]  /*6bc0*/  ISETP.GT.U32.AND P1, PT, R5.reuse, R2, PT ;  /* 0x000000020500720c */ /* 0x040fe20003f24070 */
[----:B------:R-:W-:Y:S01]  /*6bd0*/  @!P4 IMAD.MOV R26, RZ, RZ, -R26 ;  /* 0x000000ffff1ac224 */ /* 0x000fe200078e0a1a */
[----:B------:R-:W-:Y:S01]  /*6be0*/  ISETP.GT.U32.AND P4, PT, R5, R12, PT ;  /* 0x0000000c0500720c */ /* 0x000fe20003f84070 */
[----:B------:R-:W-:Y:S01]  /*6bf0*/  @!P6 IMAD.IADD R10, R10, 0x1, -R5 ;  /* 0x000000010a0ae824 */ /* 0x000fe200078e0a05 */
[----:B------:R-:W-:-:S03]  /*6c00*/  ISETP.GE.AND P6, PT, R22, RZ, PT ;  /* 0x000000ff1600720c */ /* 0x000fc60003fc6270 */
[----:B------:R-:W-:Y:S01]  /*6c10*/  @!P2 IMAD.IADD R8, R8, 0x1, -R5 ;  /* 0x000000010808a824 */ /* 0x000fe200078e0a05 */
[----:B------:R-:W-:-:S03]  /*6c20*/  ISETP.GE.AND P2, PT, R20, RZ, PT ;  /* 0x000000ff1400720c */ /* 0x000fc60003f46270 */
[----:B------:R-:W-:Y:S02]  /*6c30*/  @!P5 IADD3 R11, PT, PT, R11, -R5, RZ ;  /* 0x800000050b0bd210 */ /* 0x000fe40007ffe0ff */
[--C-:B------:R-:W-:Y:S02]  /*6c40*/  @!P1 IMAD.IADD R2, R2, 0x1, -R5.reuse ;  /* 0x0000000102029824 */ /* 0x100fe400078e0a05 */
[----:B------:R-:W-:Y:S02]  /*6c50*/  @!P4 IMAD.IADD R12, R12, 0x1, -R5 ;  /* 0x000000010c0cc824 */ /* 0x000fe400078e0a05 */
[----:B------:R-:W-:Y:S01]  /*6c60*/  @!P6 IMAD.MOV R11, RZ, RZ, -R11 ;  /* 0x000000ffff0be224 */ /* 0x000fe200078e0a0b */
[C---:B------:R-:W-:Y:S01]  /*6c70*/  ISETP.GT.U32.AND P6, PT, R5.reuse, R2, PT ;  /* 0x000000020500720c */ /* 0x040fe20003fc4070 */
[----:B------:R-:W-:Y:S01]  /*6c80*/  @!P0 IMAD.MOV R13, RZ, RZ, -R13 ;  /* 0x000000ffff0d8224 */ /* 0x000fe200078e0a0d */
[C---:B------:R-:W-:Y:S01]  /*6c90*/  ISETP.GT.U32.AND P5, PT, R5.reuse, R6, PT ;  /* 0x000000060500720c */ /* 0x040fe20003fa4070 */
[----:B------:R-:W-:Y:S01]  /*6ca0*/  STL [R1+0x824], R25 ;  /* 0x0008241901007387 */ /* 0x000fe20000100800 */
[----:B------:R-:W-:Y:S01]  /*6cb0*/  ISETP.GT.U32.AND P0, PT, R5, R9, PT ;  /* 0x000000090500720c */ /* 0x000fe20003f04070 */
[----:B------:R-:W-:-:S02]  /*6cc0*/  @!P3 IMAD.MOV R12, RZ, RZ, -R12 ;  /* 0x000000ffff0cb224 */ /* 0x000fc400078e0a0c */
[----:B------:R-:W-:Y:S01]  /*6cd0*/  STL [R1+0x828], R26 ;  /* 0x0008281a01007387 */ /* 0x000fe20000100800 */
[----:B------:R-:W-:-:S03]  /*6ce0*/  @!P2 IMAD.MOV R10, RZ, RZ, -R10 ;  /* 0x000000ffff0aa224 */ /* 0x000fc600078e0a0a */
[----:B------:R-:W-:Y:S04]  /*6cf0*/  STL [R1+0x82c], R27 ;  /* 0x00082c1b01007387 */ /* 0x000fe80000100800 */
[----:B------:R-:W-:Y:S04]  /*6d00*/  STL [R1+0x830], R28 ;  /* 0x0008301c01007387 */ /* 0x000fe80000100800 */
[----:B------:R-:W-:Y:S04]  /*6d10*/  STL [R1+0x834], R29 ;  /* 0x0008341d01007387 */ /* 0x000fe80000100800 */
[----:B------:R-:W-:Y:S04]  /*6d20*/  STL [R1+0x838], R13 ;  /* 0x0008380d01007387 */ /* 0x000fe80000100800 */
[----:B------:R-:W-:Y:S04]  /*6d30*/  STL [R1+0x83c], R12 ;  /* 0x00083c0c01007387 */ /* 0x000fe80000100800 */
[----:B------:R-:W-:Y:S01]  /*6d40*/  STL [R1+0x840], R11 ;  /* 0x0008400b01007387 */ /* 0x000fe20000100800 */
[----:B------:R-:W-:-:S03]  /*6d50*/  @!P6 IMAD.IADD R2, R2, 0x1, -R5 ;  /* 0x000000010202e824 */ /* 0x000fc600078e0a05 */
[----:B------:R1:W-:Y:S01]  /*6d60*/  STL [R1+0x844], R10 ;  /* 0x0008440a01007387 */ /* 0x0003e20000100800 */
[----:B------:R-:W-:-:S03]  /*6d70*/  IABS R21, R4 ;  /* 0x0000000400157213 */ /* 0x000fc60000000000 */
[----:B------:R-:W2:Y:S01]  /*6d80*/  LDL.LU R20, [R1+0x1c] ;  /* 0x00001c0001147983 */ /* 0x000ea20000300800 */
[--C-:B------:R-:W-:Y:S01]  /*6d90*/  @!P5 IMAD.IADD R6, R6, 0x1, -R5.reuse ;  /* 0x000000010606d824 */ /* 0x100fe200078e0a05 */
[----:B------:R-:W-:Y:S01]  /*6da0*/  ISETP.GE.AND P6, PT, R4, RZ, PT ;  /* 0x000000ff0400720c */ /* 0x000fe20003fc6270 */
[----:B------:R-:W-:Y:S01]  /*6db0*/  @!P0 IMAD.IADD R9, R9, 0x1, -R5 ;  /* 0x0000000109098824 */ /* 0x000fe200078e0a05 */
[----:B------:R-:W-:Y:S01]  /*6dc0*/  ISETP.GE.AND P5, PT, R19, RZ, PT ;  /* 0x000000ff1300720c */ /* 0x000fe20003fa6270 */
[----:B------:R-:W3:Y:S01]  /*6dd0*/  LDL.LU R4, [R1+0xc] ;  /* 0x00000c0001047983 */ /* 0x000ee20000300800 */
[----:B------:R-:W-:Y:S01]  /*6de0*/  ISETP.GE.AND P0, PT, R18, RZ, PT ;  /* 0x000000ff1200720c */ /* 0x000fe20003f06270 */
[C---:B------:R-:W-:Y:S01]  /*6df0*/  IMAD R7, R5.reuse, R24, R7 ;  /* 0x0000001805077224 */ /* 0x040fe200078e0207 */
[C---:B------:R-:W-:Y:S01]  /*6e00*/  ISETP.GT.U32.AND P1, PT, R5.reuse, R8, PT ;  /* 0x000000080500720c */ /* 0x040fe20003f24070 */
[----:B------:R-:W4:Y:S01]  /*6e10*/  LDL.LU R19, [R1+0x60] ;  /* 0x0000600001137983 */ /* 0x000f220000300800 */
[----:B-1----:R-:W1:Y:S03]  /*6e20*/  LDC.64 R10, c[0x0][0x380] ;  /* 0x0000e000ff0a7b82 */ /* 0x002e660000000a00 */
[----:B------:R-:W4:Y:S01]  /*6e30*/  LDL.LU R18, [R1+0x68] ;  /* 0x0000680001127983 */ /* 0x000f220000300800 */
[----:B------:R-:W-:Y:S01]  /*6e40*/  ISETP.GT.U32.AND P4, PT, R5, R7, PT ;  /* 0x000000070500720c */ /* 0x000fe20003f84070 */
[----:B------:R-:W-:-:S04]  /*6e50*/  IMAD.HI.U32 R0, R0, R21, RZ ;  /* 0x0000001500007227 */ /* 0x000fc800078e00ff */
[----:B------:R-:W-:-:S04]  /*6e60*/  IMAD.MOV R0, RZ, RZ, -R0 ;  /* 0x000000ffff007224 */ /* 0x000fc800078e0a00 */
[----:B------:R-:W-:-:S04]  /*6e70*/  IMAD R0, R5, R0, R21 ;  /* 0x0000000005007224 */ /* 0x000fc800078e0215 */
[----:B------:R-:W-:Y:S01]  /*6e80*/  @!P4 IMAD.IADD R7, R7, 0x1, -R5 ;  /* 0x000000010707c824 */ /* 0x000fe200078e0a05 */
[----:B------:R-:W-:-:S04]  /*6e90*/  ISETP.GT.U32.AND P4, PT, R5, R0, PT ;  /* 0x000000000500720c */ /* 0x000fc80003f84070 */
[----:B------:R-:W-:-:S09]  /*6ea0*/  ISETP.GT.U32.AND P3, PT, R5, R7, PT ;  /* 0x000000070500720c */ /* 0x000fd20003f64070 */
[----:B------:R-:W-:Y:S01]  /*6eb0*/  @!P4 IMAD.IADD R0, R0, 0x1, -R5 ;  /* 0x000000010000c824 */ /* 0x000fe200078e0a05 */
[----:B------:R-:W-:-:S04]  /*6ec0*/  ISETP.GT.U32.AND P4, PT, R5, R6, PT ;  /* 0x000000060500720c */ /* 0x000fc80003f84070 */
[----:B------:R-:W-:Y:S01]  /*6ed0*/  ISETP.GT.U32.AND P2, PT, R5, R0, PT ;  /* 0x000000000500720c */ /* 0x000fe20003f44070 */
[--C-:B------:R-:W-:Y:S01]  /*6ee0*/  @!P1 IMAD.IADD R8, R8, 0x1, -R5.reuse ;  /* 0x0000000108089824 */ /* 0x100fe200078e0a05 */
[----:B------:R-:W-:Y:S01]  /*6ef0*/  ISETP.GE.AND P1, PT, R17, RZ, PT ;  /* 0x000000ff1100720c */ /* 0x000fe20003f26270 */
[--C-:B------:R-:W-:Y:S01]  /*6f00*/  @!P3 IMAD.IADD R7, R7, 0x1, -R5.reuse ;  /* 0x000000010707b824 */ /* 0x100fe200078e0a05 */
[----:B------:R-:W-:Y:S01]  /*6f10*/  ISETP.GE.AND P3, PT, R16, RZ, PT ;  /* 0x000000ff1000720c */ /* 0x000fe20003f66270 */
[----:B------:R-:W4:Y:S04]  /*6f20*/  LDL.LU R17, [R1+0x6c] ;  /* 0x00006c0001117983 */ /* 0x000f280000300800 */
[----:B------:R-:W-:Y:S01]  /*6f30*/  @!P4 IMAD.IADD R6, R6, 0x1, -R5 ;  /* 0x000000010606c824 */ /* 0x000fe200078e0a05 */
[----:B------:R-:W-:Y:S01]  /*6f40*/  ISETP.GE.AND P4, PT, R15, RZ, PT ;  /* 0x000000ff0f00720c */ /* 0x000fe20003f86270 */
[----:B------:R-:W-:Y:S01]  /*6f50*/  @!P5 IMAD.MOV R9, RZ, RZ, -R9 ;  /* 0x000000ffff09d224 */ /* 0x000fe200078e0a09 */
[----:B------:R-:W4:Y:S01]  /*6f60*/  LDL.LU R16, [R1+0x70] ;  /* 0x0000700001107983 */ /* 0x000f220000300800 */
[----:B------:R-:W-:Y:S01]  /*6f70*/  @!P2 IMAD.IADD R0, R0, 0x1, -R5 ;  /* 0x000000010000a824 */ /* 0x000fe200078e0a05 */
[----:B------:R-:W-:-:S02]  /*6f80*/  ISETP.NE.AND P2, PT, R3, RZ, PT ;  /* 0x000000ff0300720c */ /* 0x000fc40003f45270 */
[----:B------:R-:W-:Y:S02]  /*6f90*/  LOP3.LUT R5, RZ, R3, RZ, 0x33, !PT ;  /* 0x00000003ff057212 */ /* 0x000fe400078e33ff */
[----:B-1----:R-:W-:Y:S01]  /*6fa0*/  MOV R3, R10 ;  /* 0x0000000a00037202 */ /* 0x002fe20000000f00 */
[----:B------:R-:W-:Y:S01]  /*6fb0*/  @!P0 IMAD.MOV R8, RZ, RZ, -R8 ;  /* 0x000000ffff088224 */ /* 0x000fe200078e0a08 */
[----:B------:R-:W-:Y:S01]  /*6fc0*/  STL [R1+0x14], R11 ;  /* 0x0000140b01007387 */ /* 0x000fe20000100800 */
[----:B------:R-:W-:Y:S02]  /*6fd0*/  @!P1 IMAD.MOV R7, RZ, RZ, -R7 ;  /* 0x000000ffff079224 */ /* 0x000fe400078e0a07 */
[----:B------:R-:W-:Y:S01]  /*6fe0*/  @!P3 IMAD.MOV R6, RZ, RZ, -R6 ;  /* 0x000000ffff06b224 */ /* 0x000fe200078e0a06 */
[----:B------:R-:W4:Y:S01]  /*6ff0*/  LDL.LU R15, [R1+0x1a4] ;  /* 0x0001a400010f7983 */ /* 0x000f220000300800 */
[----:B------:R-:W-:Y:S02]  /*7000*/  @!P4 IMAD.MOV R2, RZ, RZ, -R2 ;  /* 0x000000ffff02c224 */ /* 0x000fe400078e0a02 */
[----:B------:R-:W-:Y:S01]  /*7010*/  @!P6 IMAD.MOV R0, RZ, RZ, -R0 ;  /* 0x000000ffff00e224 */ /* 0x000fe200078e0a00 */
[----:B------:R-:W-:Y:S04]  /*7020*/  STL [R1+0x848], R3 ;  /* 0x0008480301007387 */ /* 0x000fe80000100800 */
[----:B------:R-:W-:Y:S04]  /*7030*/  STL [R1+0x84c], R9 ;  /* 0x00084c0901007387 */ /* 0x000fe80000100800 */
[----:B------:R-:W-:Y:S04]  /*7040*/  STL [R1+0x850], R8 ;  /* 0x0008500801007387 */ /* 0x000fe80000100800 */
[----:B------:R-:W-:Y:S04]  /*7050*/  STL [R1+0x854], R7 ;  /* 0x0008540701007387 */ /* 0x000fe80000100800 */
[----:B------:R-:W-:Y:S04]  /*7060*/  STL [R1+0x858], R6 ;  /* 0x0008580601007387 */ /* 0x000fe80000100800 */
[----:B------:R-:W-:Y:S04]  /*7070*/  STL [R1+0x85c], R2 ;  /* 0x00085c0201007387 */ /* 0x000fe80000100800 */
[----:B------:R1:W-:Y:S02]  /*7080*/  STL [R1+0x860], R0 ;  /* 0x0008600001007387 */ /* 0x0003e40000100800 */
[----:B-1----:R-:W-:-:S05]  /*7090*/  SEL R0, R5, R14, !P2 ;  /* 0x0000000e05007207 */ /* 0x002fca0005000000 */
[----:B------:R4:W-:Y:S01]  /*70a0*/  STL [R1+0x18], R0 ;  /* 0x0000180001007387 */ /* 0x0009e20000100800 */
[C---:B--2---:R-:W-:Y:S02]  /*70b0*/  SEL R3, R5.reuse, R20, !P2 ;  /* 0x0000001405037207 */ /* 0x044fe40005000000 */
[----:B---3--:R-:W-:-:S03]  /*70c0*/  SEL R2, R5, R4, !P2 ;  /* 0x0000000405027207 */ /* 0x008fc60005000000 */
[----:B------:R1:W-:Y:S01]  /*70d0*/  STL [R1+0x30], R3 ;  /* 0x0000300301007387 */ /* 0x0003e20000100800 */
[----:B----4-:R-:W-:-:S03]  /*70e0*/  SEL R0, R5, R19, !P2 ;  /* 0x0000001305007207 */ /* 0x010fc60005000000 */
[----:B------:R2:W-:Y:S01]  /*70f0*/  STL [R1+0x24], R2 ;  /* 0x0000240201007387 */ /* 0x0005e20000100800 */
[----:B-1----:R-:W-:-:S03]  /*7100*/  SEL R3, R5, R18, !P2 ;  /* 0x0000001205037207 */ /* 0x002fc60005000000 */
[----:B------:R1:W-:Y:S04]  /*7110*/  STL [R1+0x38], R0 ;  /* 0x0000380001007387 */ /* 0x0003e80000100800 */
[----:B------:R-:W-:Y:S04]  /*7120*/  STL [R1+0x3c], R3 ;  /* 0x00003c0301007387 */ /* 0x000fe80000100800 */
[----:B------:R-:W3:Y:S01]  /*7130*/  LDL.LU R14, [R1+0x1c0] ;  /* 0x0001c000010e7983 */ /* 0x000ee20000300800 */
[C---:B--2---:R-:W-:Y:S02]  /*7140*/  SEL R2, R5.reuse, R17, !P2 ;  /* 0x0000001105027207 */ /* 0x044fe40005000000 */
[----:B-1----:R-:W-:-:S03]  /*7150*/  SEL R0, R5, R16, !P2 ;  /* 0x0000001005007207 */ /* 0x002fc60005000000 */
[----:B------:R-:W-:Y:S04]  /*7160*/  STL [R1+0x40], R2 ;  /* 0x0000400201007387 */ /* 0x000fe80000100800 */
[----:B---3--:R1:W-:Y:S04]  /*7170*/  STL [R1+0x874], R14 ;  /* 0x0008740e01007387 */ /* 0x0083e80000100800 */
[----:B------:R-:W-:Y:S04]  /*7180*/  STL [R1+0x54], R0 ;  /* 0x0000540001007387 */ /* 0x000fe80000100800 */
[----:B-1----:R-:W2:Y:S01]  /*7190*/  LDL.LU R14, [R1+0x1bc] ;  /* 0x0001bc00010e7983 */ /* 0x002ea20000300800 */
[----:B------:R-:W-:-:S03]  /*71a0*/  SEL R3, R5, R15, !P2 ;  /* 0x0000000f05037207 */ /* 0x000fc60005000000 */
[----:B--2---:R1:W-:Y:S04]  /*71b0*/  STL [R1+0x878], R14 ;  /* 0x0008780e01007387 */ /* 0x0043e80000100800 */
[----:B-1----:R-:W2:Y:S04]  /*71c0*/  LDL.LU R14, [R1+0x1b8] ;  /* 0x0001b800010e7983 */ /* 0x002ea80000300800 */
[----:B------:R-:W3:Y:S04]  /*71d0*/  LDL.LU R0, [R1+0x1b4] ;  /* 0x0001b40001007983 */ /* 0x000ee80000300800 */
[----:B------:R-:W4:Y:S04]  /*71e0*/  LDL.LU R2, [R1+0x74] ;  /* 0x0000740001027983 */ /* 0x000f280000300800 */
[----:B------:R-:W3:Y:S04]  /*71f0*/  LDL.LU R6, [R1+0x8c] ;  /* 0x00008c0001067983 */ /* 0x000ee80000300800 */
[----:B------:R-:W3:Y:S04]  /*7200*/  LDL.LU R16, [R1+0x94] ;  /* 0x0000940001107983 */ /* 0x000ee80000300800 */
[----:B------:R-:W3:Y:S04]  /*7210*/  LDL.LU R7, [R1+0x98] ;  /* 0x0000980001077983 */ /* 0x000ee80000300800 */
[----:B------:R-:W3:Y:S04]  /*7220*/  LDL.LU R8, [R1+0x9c] ;  /* 0x00009c0001087983 */ /* 0x000ee80000300800 */
[----:B------:R1:W-:Y:S04]  /*7230*/  STL [R1+0x58], R3 ;  /* 0x0000580301007387 */ /* 0x0003e80000100800 */
[----:B------:R-:W3:Y:S04]  /*7240*/  LDL.LU R9, [R1+0xa4] ;  /* 0x0000a40001097983 */ /* 0x000ee80000300800 */
[----:B-1----:R-:W3:Y:S04]  /*7250*/  LDL.LU R3, [R1+0xa8] ;  /* 0x0000a80001037983 */ /* 0x002ee80000300800 */
[----:B------:R-:W3:Y:S04]  /*7260*/  LDL.LU R10, [R1+0xac] ;  /* 0x0000ac00010a7983 */ /* 0x000ee80000300800 */
        /* <DEDUP_REMOVED lines=17> */
[----:B------:R-:W3:Y:S01]  /*7380*/  LDL.LU R15, [R1+0x158] ;  /* 0x00015800010f7983 */ /* 0x000ee20000300800 */
[----:B--2---:R-:W-:-:S05]  /*7390*/  SEL R14, R5, R14, !P2 ;  /* 0x0000000e050e7207 */ /* 0x004fca0005000000 */
[----:B------:R1:W-:Y:S04]  /*73a0*/  STL [R1+0x60], R14 ;  /* 0x0000600e01007387 */ /* 0x0003e80000100800 */
[----:B-1----:R-:W2:Y:S02]  /*73b0*/  LDL.LU R14, [R1+0x878] ;  /* 0x00087800010e7983 */ /* 0x002ea40000300800 */
[----:B--2---:R-:W-:-:S05]  /*73c0*/  SEL R14, R5, R14, !P2 ;  /* 0x0000000e050e7207 */ /* 0x004fca0005000000 */
[----:B------:R1:W-:Y:S04]  /*73d0*/  STL [R1+0x68], R14 ;  /* 0x0000680e01007387 */ /* 0x0003e80000100800 */
[----:B-1----:R-:W2:Y:S01]  /*73e0*/  LDL.LU R14, [R1+0x874] ;  /* 0x00087400010e7983 */ /* 0x002ea20000300800 */
[C---:B---3--:R-:W-:Y:S02]  /*73f0*/  SEL R0, R5.reuse, R0, !P2 ;  /* 0x0000000005007207 */ /* 0x048fe40005000000 */
[----:B--2---:R-:W-:-:S05]  /*7400*/  SEL R14, R5, R14, !P2 ;  /* 0x0000000e050e7207 */ /* 0x004fca0005000000 */
[----:B------:R4:W-:Y:S04]  /*7410*/  STL [R1+0x6c], R14 ;  /* 0x00006c0e01007387 */ /* 0x0009e80000100800 */
[----:B------:R1:W-:Y:S01]  /*7420*/  STL [R1+0x70], R0 ;  /* 0x0000700001007387 */ /* 0x0003e20000100800 */
[C---:B----4-:R-:W-:Y:S02]  /*7430*/  SEL R14, R5.reuse, R2, !P2 ;  /* 0x00000002050e7207 */ /* 0x050fe40005000000 */
[C---:B------:R-:W-:Y:S02]  /*7440*/  SEL R2, R5.reuse, R6, !P2 ;  /* 0x0000000605027207 */ /* 0x040fe40005000000 */
[C---:B-1----:R-:W-:Y:S01]  /*7450*/  SEL R0, R5.reuse, R16, !P2 ;  /* 0x0000001005007207 */ /* 0x042fe20005000000 */
[----:B------:R-:W-:Y:S04]  /*7460*/  STL [R1+0x74], R14 ;  /* 0x0000740e01007387 */ /* 0x000fe80000100800 */
[----:B------:R-:W2:Y:S04]  /*7470*/  LDL.LU R16, [R1+0x15c] ;  /* 0x00015c0001107983 */ /* 0x000ea80000300800 */
[----:B------:R1:W-:Y:S04]  /*7480*/  STL [R1+0x8c], R2 ;  /* 0x00008c0201007387 */ /* 0x0003e80000100800 */
[----:B------:R3:W-:Y:S01]  /*7490*/  STL [R1+0x94], R0 ;  /* 0x0000940001007387 */ /* 0x0007e20000100800 */
[----:B------:R-:W-:-:S02]  /*74a0*/  SEL R6, R5, R9, !P2 ;  /* 0x0000000905067207 */ /* 0x000fc40005000000 */
[C---:B-1----:R-:W-:Y:S02]  /*74b0*/  SEL R2, R5.reuse, R7, !P2 ;  /* 0x0000000705027207 */ /* 0x042fe40005000000 */
[----:B---3--:R-:W-:-:S03]  /*74c0*/  SEL R0, R5, R8, !P2 ;  /* 0x0000000805007207 */ /* 0x008fc60005000000 */
[----:B------:R1:W-:Y:S04]  /*74d0*/  STL [R1+0x98], R2 ;  /* 0x0000980201007387 */ /* 0x0003e80000100800 */
[----:B------:R3:W-:Y:S01]  /*74e0*/  STL [R1+0x9c], R0 ;  /* 0x00009c0001007387 */ /* 0x0007e20000100800 */
[C---:B-1----:R-:W-:Y:S02]  /*74f0*/  SEL R2, R5.reuse, R3, !P2 ;  /* 0x0000000305027207 */ /* 0x042fe40005000000 */
[C---:B------:R-:W-:Y:S02]  /*7500*/  SEL R3, R5.reuse, R11, !P2 ;  /* 0x0000000b05037207 */ /* 0x040fe40005000000 */
[C---:B---3--:R-:W-:Y:S01]  /*7510*/  SEL R0, R5.reuse, R10, !P2 ;  /* 0x0000000a05007207 */ /* 0x048fe20005000000 */
[----:B------:R-:W-:Y:S04]  /*7520*/  STL [R1+0xa4], R6 ;  /* 0x0000a40601007387 */ /* 0x000fe80000100800 */
[----:B------:R1:W-:Y:S04]  /*7530*/  STL [R1+0xa8], R2 ;  /* 0x0000a80201007387 */ /* 0x0003e80000100800 */
[----:B------:R3:W-:Y:S04]  /*7540*/  STL [R1+0xac], R0 ;  /* 0x0000ac0001007387 */ /* 0x0007e80000100800 */
[----:B------:R4:W-:Y:S01]  /*7550*/  STL [R1+0xb4], R3 ;  /* 0x0000b40301007387 */ /* 0x0009e20000100800 */
[----:B-1----:R-:W-:-:S02]  /*7560*/  SEL R2, R5, R12, !P2 ;  /* 0x0000000c05027207 */ /* 0x002fc40005000000 */
[----:B---3--:R-:W-:-:S03]  /*7570*/  SEL R0, R5, R13, !P2 ;  /* 0x0000000d05007207 */ /* 0x008fc60005000000 */
[----:B------:R1:W-:Y:S01]  /*7580*/  STL [R1+0xc8], R2 ;  /* 0x0000c80201007387 */ /* 0x0003e20000100800 */
[----:B----4-:R-:W-:-:S03]  /*7590*/  SEL R3, R5, R29, !P2 ;  /* 0x0000001d05037207 */ /* 0x010fc60005000000 */
[----:B------:R3:W-:Y:S04]  /*75a0*/  STL [R1+0xcc], R0 ;  /* 0x0000cc0001007387 */ /* 0x0007e80000100800 */
[----:B------:R4:W-:Y:S01]  /*75b0*/  STL [R1+0xd4], R3 ;  /* 0x0000d40301007387 */ /* 0x0009e20000100800 */
[C---:B-1----:R-:W-:Y:S02]  /*75c0*/  SEL R2, R5.reuse, R28, !P2 ;  /* 0x0000001c05027207 */ /* 0x042fe40005000000 */
        /* <DEDUP_REMOVED lines=22> */
[----:B------:R-:W-:Y:S04]  /*7730*/  STL [R1+0x13c], R3 ;  /* 0x00013c0301007387 */ /* 0x000fe80000100800 */
[----:B------:R-:W4:Y:S01]  /*7740*/  LDL.LU R14, [R1+0x168] ;  /* 0x00016800010e7983 */ /* 0x000f220000300800 */
[C---:B-1----:R-:W-:Y:S02]  /*7750*/  SEL R2, R5.reuse, R17, !P2 ;  /* 0x0000001105027207 */ /* 0x042fe40005000000 */
[----:B---3--:R-:W-:-:S03]  /*7760*/  SEL R0, R5, R15, !P2 ;  /* 0x0000000f05007207 */ /* 0x008fc60005000000 */
[----:B------:R-:W-:Y:S04]  /*7770*/  STL [R1+0x154], R2 ;  /* 0x0001540201007387 */ /* 0x000fe80000100800 */
[----:B----4-:R1:W-:Y:S04]  /*7780*/  STL [R1+0x86c], R14 ;  /* 0x00086c0e01007387 */ /* 0x0103e80000100800 */
[----:B------:R-:W-:Y:S04]  /*7790*/  STL [R1+0x158], R0 ;  /* 0x0001580001007387 */ /* 0x000fe80000100800 */
[----:B-1----:R-:W3:Y:S01]  /*77a0*/  LDL.LU R14, [R1+0x164] ;  /* 0x00016400010e7983 */ /* 0x002ee20000300800 */
[----:B--2---:R-:W-:-:S03]  /*77b0*/  SEL R3, R5, R16, !P2 ;  /* 0x0000001005037207 */ /* 0x004fc60005000000 */
[----:B---3--:R1:W-:Y:S04]  /*77c0*/  STL [R1+0x870], R14 ;  /* 0x0008700e01007387 */ /* 0x0083e80000100800 */
[----:B-1----:R-:W2:Y:S04]  /*77d0*/  LDL.LU R14, [R1+0x160] ;  /* 0x00016000010e7983 */ /* 0x002ea80000300800 */
[----:B------:R-:W3:Y:S04]  /*77e0*/  LDL.LU R0, [R1+0x16c] ;  /* 0x00016c0001007983 */ /* 0x000ee80000300800 */
[----:B------:R-:W4:Y:S04]  /*77f0*/  LDL.LU R15, [R1+0x178] ;  /* 0x00017800010f7983 */ /* 0x000f280000300800 */
[----:B------:R-:W3:Y:S04]  /*7800*/  LDL.LU R2, [R1+0x17c] ;  /* 0x00017c0001027983 */ /* 0x000ee80000300800 */
[----:B------:R-:W3:Y:S04]  /*7810*/  LDL.LU R6, [R1+0x180] ;  /* 0x0001800001067983 */ /* 0x000ee80000300800 */
[----:B------:R1:W-:Y:S04]  /*7820*/  STL [R1+0x15c], R3 ;  /* 0x00015c0301007387 */ /* 0x0003e80000100800 */
[----:B------:R-:W3:Y:S04]  /*7830*/  LDL.LU R7, [R1+0x184] ;  /* 0x0001840001077983 */ /* 0x000ee80000300800 */
[----:B------:R-:W3:Y:S04]  /*7840*/  LDL.LU R8, [R1+0x18c] ;  /* 0x00018c0001087983 */ /* 0x000ee80000300800 */
        /* <DEDUP_REMOVED lines=28> */
[C---:B------:R-:W-:Y:S02]  /*7a10*/  SEL R6, R5.reuse, R6, !P2 ;  /* 0x0000000605067207 */ /* 0x040fe40005000000 */
[----:B--2---:R-:W-:-:S05]  /*7a20*/  SEL R14, R5, R14, !P2 ;  /* 0x0000000e050e7207 */ /* 0x004fca0005000000 */
[----:B------:R4:W-:Y:S02]  /*7a30*/  STL [R1+0x168], R14 ;  /* 0x0001680e01007387 */ /* 0x0009e40000100800 */
[C---:B----4-:R-:W-:Y:S02]  /*7a40*/  SEL R14, R5.reuse, R15, !P2 ;  /* 0x0000000f050e7207 */ /* 0x050fe40005000000 */
[----:B------:R-:W2:Y:S04]  /*7a50*/  LDL.LU R15, [R1+0xbc] ;  /* 0x0000bc00010f7983 */ /* 0x000ea80000300800 */
[----:B------:R1:W-:Y:S04]  /*7a60*/  STL [R1+0x16c], R0 ;  /* 0x00016c0001007387 */ /* 0x0003e80000100800 */
[----:B------:R-:W-:Y:S01]  /*7a70*/  STL [R1+0x178], R14 ;  /* 0x0001780e01007387 */ /* 0x000fe20000100800 */
[----:B-1----:R-:W-:-:S02]  /*7a80*/  SEL R0, R5, R2, !P2 ;  /* 0x0000000205007207 */ /* 0x002fc40005000000 */
[----:B------:R-:W-:-:S03]  /*7a90*/  SEL R2, R5, R7, !P2 ;  /* 0x0000000705027207 */ /* 0x000fc60005000000 */
[----:B------:R1:W-:Y:S04]  /*7aa0*/  STL [R1+0x17c], R0 ;  /* 0x00017c0001007387 */ /* 0x0003e80000100800 */
[----:B------:R3:W-:Y:S01]  /*7ab0*/  STL [R1+0x180], R6 ;  /* 0x0001800601007387 */ /* 0x0007e20000100800 */
[----:B-1----:R-:W-:-:S03]  /*7ac0*/  SEL R0, R5, R8, !P2 ;  /* 0x0000000805007207 */ /* 0x002fc60005000000 */
[----:B------:R1:W-:Y:S01]  /*7ad0*/  STL [R1+0x184], R2 ;  /* 0x0001840201007387 */ /* 0x0003e20000100800 */
[----:B---3--:R-:W-:-:S03]  /*7ae0*/  SEL R6, R5, R9, !P2 ;  /* 0x0000000905067207 */ /* 0x008fc60005000000 */
        /* <DEDUP_REMOVED lines=50> */
[----:B------:R1:W-:Y:S04]  /*7e10*/  STL [R1+0x150], R3 ;  /* 0x0001500301007387 */ /* 0x0003e80000100800 */
[----:B------:R-:W3:Y:S04]  /*7e20*/  LDL.LU R6, [R1+0xf4] ;  /* 0x0000f40001067983 */ /* 0x000ee80000300800 */
        /* <DEDUP_REMOVED lines=23> */
[----:B------:R-:W3:Y:S01]  /*7fa0*/  LDL.LU R15, [R1] ;  /* 0x00000000010f7983 */ /* 0x000ee20000300800 */
[----:B--2---:R-:W-:-:S05]  /*7fb0*/  SEL R14, R5, R14, !P2 ;  /* 0x0000000e050e7207 */ /* 0x004fca0005000000 */
[----:B------:R1:W-:Y:S04]  /*7fc0*/  STL [R1+0x14c], R14 ;  /* 0x00014c0e01007387 */ /* 0x0003e80000100800 */
[----:B-1----:R-:W2:Y:S02]  /*7fd0*/  LDL.LU R14, [R1+0x868] ;  /* 0x00086800010e7983 */ /* 0x002ea40000300800 */
[----:B--2---:R-:W-:-:S05]  /*7fe0*/  SEL R14, R5, R14, !P2 ;  /* 0x0000000e050e7207 */ /* 0x004fca0005000000 */
[----:B------:R1:W-:Y:S04]  /*7ff0*/  STL [R1+0x148], R14 ;  /* 0x0001480e01007387 */ /* 0x0003e80000100800 */
[----:B-1----:R-:W2:Y:S01]  /*8000*/  LDL.LU R14, [R1+0x864] ;  /* 0x00086400010e7983 */ /* 0x002ea20000300800 */
[C---:B---3--:R-:W-:Y:S02]  /*8010*/  SEL R0, R5.reuse, R0, !P2 ;  /* 0x0000000005007207 */ /* 0x048fe40005000000 */
[C---:B----4-:R-:W-:Y:S02]  /*8020*/  SEL R2, R5.reuse, R2, !P2 ;  /* 0x0000000205027207 */ /* 0x050fe40005000000 */
[C---:B------:R-:W-:Y:S02]  /*8030*/  SEL R6, R5.reuse, R6, !P2 ;  /* 0x0000000605067207 */ /* 0x040fe40005000000 */
[----:B------:R-:W-:-:S02]  /*8040*/  SEL R7, R5, R7, !P2 ;  /* 0x0000000705077207 */ /* 0x000fc40005000000 */
[C---:B------:R-:W-:Y:S02]  /*8050*/  SEL R8, R5.reuse, R8, !P2 ;  /* 0x0000000805087207 */ /* 0x040fe40005000000 */
[C---:B------:R-:W-:Y:S02]  /*8060*/  SEL R9, R5.reuse, R9, !P2 ;  /* 0x0000000905097207 */ /* 0x040fe40005000000 */
[C---:B------:R-:W-:Y:S02]  /*8070*/  SEL R3, R5.reuse, R3, !P2 ;  /* 0x0000000305037207 */ /* 0x040fe40005000000 */
[C---:B------:R-:W-:Y:S02]  /*8080*/  SEL R10, R5.reuse, R10, !P2 ;  /* 0x0000000a050a7207 */ /* 0x040fe40005000000 */
        /* <DEDUP_REMOVED lines=19> */
[----:B--2---:R-:W-:-:S05]  /*81c0*/  SEL R14, R5, R14, !P2 ;  /* 0x0000000e050e7207 */ /* 0x004fca0005000000 */
[----:B------:R1:W-:Y:S04]  /*81d0*/  STL [R1+0x144], R14 ;  /* 0x0001440e01007387 */ /* 0x0003e80000100800 */
[----:B-1----:R-:W2:Y:S04]  /*81e0*/  LDL.LU R14, [R1+0x5c] ;  /* 0x00005c00010e7983 */ /* 0x002ea80000300800 */
[----:B------:R1:W-:Y:S04]  /*81f0*/  STL [R1+0x140], R0 ;  /* 0x0001400001007387 */ /* 0x0003e80000100800 */
[----:B-1----:R-:W3:Y:S04]  /*8200*/  LDL.LU R0, [R1+0x860] ;  /* 0x0008600001007983 */ /* 0x002ee80000300800 */
[----:B------:R1:W-:Y:S04]  /*8210*/  STL [R1+0x134], R2 ;  /* 0x0001340201007387 */ /* 0x0003e80000100800 */
[----:B-1----:R-:W4:Y:S04]  /*8220*/  LDL.LU R2, [R1+0x85c] ;  /* 0x00085c0001027983 */ /* 0x002f280000300800 */
[----:B------:R1:W-:Y:S04]  /*8230*/  STL [R1+0x130], R6 ;  /* 0x0001300601007387 */ /* 0x0003e80000100800 */
[----:B-1----:R-:W2:Y:S04]  /*8240*/  LDL.LU R6, [R1+0x858] ;  /* 0x0008580001067983 */ /* 0x002ea80000300800 */
        /* <DEDUP_REMOVED lines=47> */
[----:B-1----:R-:W2:Y:S02]  /*8540*/  LDL.LU R15, [R1+0x7f8] ;  /* 0x0007f800010f7983 */ /* 0x002ea40000300800 */
[----:B--2---:R-:W-:-:S05]  /*8550*/  SEL R15, R5, R15, !P2 ;  /* 0x0000000f050f7207 */ /* 0x004fca0005000000 */
[----:B------:R1:W-:Y:S04]  /*8560*/  STL [R1+0x64], R15 ;  /* 0x0000640f01007387 */ /* 0x0003e80000100800 */
[----:B-1----:R-:W2:Y:S01]  /*8570*/  LDL.LU R15, [R1+0x48] ;  /* 0x00004800010f7983 */ /* 0x002ea20000300800 */
[C---:B------:R-:W-:Y:S02]  /*8580*/  SEL R16, R5.reuse, R16, !P2 ;  /* 0x0000001005107207 */ /* 0x040fe40005000000 */
[----:B------:R-:W-:-:S03]  /*8590*/  SEL R14, R5, R14, !P2 ;  /* 0x0000000e050e7207 */ /* 0x000fc60005000000 */
[----:B------:R2:W-:Y:S02]  /*85a0*/  STL [R1+0x50], R16 ;  /* 0x0000501001007387 */ /* 0x0005e40000100800 */
[C---:B--2---:R-:W-:Y:S02]  /*85b0*/  SEL R16, R5.reuse, R15, !P2 ;  /* 0x0000000f05107207 */ /* 0x044fe40005000000 */
[----:B------:R-:W-:-:S03]  /*85c0*/  SEL R15, R5, R17, !P2 ;  /* 0x00000011050f7207 */ /* 0x000fc60005000000 */
[----:B------:R1:W-:Y:S04]  /*85d0*/  STL [R1+0x4c], R16 ;  /* 0x00004c1001007387 */ /* 0x0003e80000100800 */
[----:B------:R2:W-:Y:S01]  /*85e0*/  STL [R1+0x48], R14 ;  /* 0x0000480e01007387 */ /* 0x0005e20000100800 */
[----:B-1----:R-:W-:-:S03]  /*85f0*/  SEL R16, R5, R18, !P2 ;  /* 0x0000001205107207 */ /* 0x002fc60005000000 */
[----:B------:R1:W-:Y:S01]  /*8600*/  STL [R1+0x44], R15 ;  /* 0x0000440f01007387 */ /* 0x0003e20000100800 */
[----:B--2---:R-:W-:-:S03]  /*8610*/  SEL R14, R5, R19, !P2 ;  /* 0x00000013050e7207 */ /* 0x004fc60005000000 */
[----:B------:R2:W-:Y:S01]  /*8620*/  STL [R1+0x34], R16 ;  /* 0x0000341001007387 */ /* 0x0005e20000100800 */
[----:B-1----:R-:W-:-:S03]  /*8630*/  SEL R15, R5, R4, !P2 ;  /* 0x00000004050f7207 */ /* 0x002fc60005000000 */
[----:B------:R-:W3:Y:S04]  /*8640*/  LDL.LU R4, [R1+0x7f4] ;  /* 0x0007f40001047983 */ /* 0x000ee80000300800 */
[----:B------:R1:W-:Y:S01]  /*8650*/  STL [R1+0x2c], R14 ;  /* 0x00002c0e01007387 */ /* 0x0003e20000100800 */
[----:B--2---:R-:W-:-:S03]  /*8660*/  SEL R16, R5, R21, !P2 ;  /* 0x0000001505107207 */ /* 0x004fc60005000000 */
[----:B------:R2:W-:Y:S01]  /*8670*/  STL [R1+0x28], R15 ;  /* 0x0000280f01007387 */ /* 0x0005e20000100800 */
[C---:B-1----:R-:W-:Y:S02]  /*8680*/  SEL R14, R5.reuse, R20, !P2 ;  /* 0x00000014050e7207 */ /* 0x042fe40005000000 */
[----:B--2---:R-:W-:-:S03]  /*8690*/  SEL R15, R5, R22, !P2 ;  /* 0x00000016050f7207 */ /* 0x004fc60005000000 */
[----:B------:R1:W-:Y:S04]  /*86a0*/  STL [R1+0x20], R14 ;  /* 0x0000200e01007387 */ /* 0x0003e80000100800 */
[----:B------:R-:W-:Y:S01]  /*86b0*/  STL [R1+0x1c], R16 ;  /* 0x00001c1001007387 */ /* 0x000fe20000100800 */
[----:B-1----:R-:W-:-:S03]  /*86c0*/  SEL R14, R5, R23, !P2 ;  /* 0x00000017050e7207 */ /* 0x002fc60005000000 */
[----:B------:R-:W-:Y:S04]  /*86d0*/  STL [R1+0xc], R15 ;  /* 0x00000c0f01007387 */ /* 0x000fe80000100800 */
[----:B------:R1:W-:Y:S04]  /*86e0*/  STL [R1+0x8], R14 ;  /* 0x0000080e01007387 */ /* 0x0003e80000100800 */
[----:B-1----:R-:W2:Y:S01]  /*86f0*/  LDL.LU R14, [R1+0x14] ;  /* 0x00001400010e7983 */ /* 0x002ea20000300800 */
[C---:B------:R-:W-:Y:S02]  /*8700*/  SEL R16, R5.reuse, R24, !P2 ;  /* 0x0000001805107207 */ /* 0x040fe40005000000 */
[----:B------:R-:W-:-:S02]  /*8710*/  SEL R15, R5, R25, !P2 ;  /* 0x00000019050f7207 */ /* 0x000fc40005000000 */
[C---:B------:R-:W-:Y:S01]  /*8720*/  SEL R26, R5.reuse, R26, !P2 ;  /* 0x0000001a051a7207 */ /* 0x040fe20005000000 */
[----:B------:R1:W-:Y:S01]  /*8730*/  STL [R1+0x4], R16 ;  /* 0x0000041001007387 */ /* 0x0003e20000100800 */
[C---:B------:R-:W-:Y:S02]  /*8740*/  SEL R27, R5.reuse, R27, !P2 ;  /* 0x0000001b051b7207 */ /* 0x040fe40005000000 */
[C---:B------:R-:W-:Y:S02]  /*8750*/  SEL R28, R5.reuse, R28, !P2 ;  /* 0x0000001c051c7207 */ /* 0x040fe40005000000 */
[C---:B------:R-:W-:Y:S01]  /*8760*/  SEL R29, R5.reuse, R29, !P2 ;  /* 0x0000001d051d7207 */ /* 0x040fe20005000000 */
[----:B-1----:R-:W2:Y:S04]  /*8770*/  LDL.LU R16, [R1+0x30] ;  /* 0x0000300001107983 */ /* 0x002ea80000300800 */
[----:B------:R-:W-:Y:S01]  /*8780*/  STL [R1], R15 ;  /* 0x0000000f01007387 */ /* 0x000fe20000100800 */
[----:B------:R-:W-:-:S03]  /*8790*/  SEL R13, R5, R13, !P2 ;  /* 0x0000000d050d7207 */ /* 0x000fc60005000000 */
[----:B------:R-:W2:Y:S01]  /*87a0*/  LDL.LU R17, [R1+0x24] ;  /* 0x0000240001117983 */ /* 0x000ea20000300800 */
[----:B------:R-:W-:-:S03]  /*87b0*/  SEL R12, R5, R12, !P2 ;  /* 0x0000000c050c7207 */ /* 0x000fc60005000000 */
[----:B------:R-:W2:Y:S01]  /*87c0*/  LDL.LU R18, [R1+0x38] ;  /* 0x0000380001127983 */ /* 0x000ea20000300800 */
[----:B------:R-:W-:-:S03]  /*87d0*/  SEL R11, R5, R11, !P2 ;  /* 0x0000000b050b7207 */ /* 0x000fc60005000000 */
[----:B------:R-:W2:Y:S01]  /*87e0*/  LDL.LU R19, [R1+0x3c] ;  /* 0x00003c0001137983 */ /* 0x000ea20000300800 */
[----:B------:R-:W-:-:S03]  /*87f0*/  SEL R10, R5, R10, !P2 ;  /* 0x0000000a050a7207 */ /* 0x000fc60005000000 */
[----:B------:R1:W-:Y:S01]  /*8800*/  STL [R1+0x774], R26 ;  /* 0x0007741a01007387 */ /* 0x0003e20000100800 */
[C---:B------:R-:W-:Y:S02]  /*8810*/  SEL R9, R5.reuse, R9, !P2 ;  /* 0x0000000905097207 */ /* 0x040fe40005000000 */
[C---:B------:R-:W-:Y:S02]  /*8820*/  SEL R8, R5.reuse, R8, !P2 ;  /* 0x0000000805087207 */ /* 0x040fe40005000000 */
[C---:B------:R-:W-:Y:S01]  /*8830*/  SEL R7, R5.reuse, R7, !P2 ;  /* 0x0000000705077207 */ /* 0x040fe20005000000 */
[----:B-1----:R-:W2:Y:S04]  /*8840*/  LDL.LU R26, [R1+0x18] ;  /* 0x00001800011a7983 */ /* 0x002ea80000300800 */
[----:B------:R-:W-:Y:S04]  /*8850*/  STL [R1+0x778], R27 ;  /* 0x0007781b01007387 */ /* 0x000fe80000100800 */
[----:B------:R-:W-:Y:S04]  /*8860*/  STL [R1+0x77c], R28 ;  /* 0x00077c1c01007387 */ /* 0x000fe80000100800 */
[----:B------:R-:W-:Y:S01]  /*8870*/  STL [R1+0x780], R29 ;  /* 0x0007801d01007387 */ /* 0x000fe20000100800 */
[----:B------:R-:W-:-:S03]  /*8880*/  SEL R6, R5, R6, !P2 ;  /* 0x0000000605067207 */ /* 0x000fc60005000000 */
[----:B------:R-:W-:Y:S01]  /*8890*/  STL [R1+0x784], R13 ;  /* 0x0007840d01007387 */ /* 0x000fe20000100800 */
[----:B----4-:R-:W-:-:S03]  /*88a0*/  SEL R2, R5, R2, !P2 ;  /* 0x0000000205027207 */ /* 0x010fc60005000000 */
[----:B------:R-:W-:Y:S01]  /*88b0*/  STL [R1+0x788], R12 ;  /* 0x0007880c01007387 */ /* 0x000fe20000100800 */
[----:B---3--:R-:W-:-:S03]  /*88c0*/  SEL R0, R5, R0, !P2 ;  /* 0x0000000005007207 */ /* 0x008fc60005000000 */
[----:B------:R-:W-:Y:S04]  /*88d0*/  STL [R1+0x78c], R11 ;  /* 0x00078c0b01007387 */ /* 0x000fe80000100800 */
[----:B------:R-:W-:Y:S04]  /*88e0*/  STL [R1+0x790], R10 ;  /* 0x0007900a01007387 */ /* 0x000fe80000100800 */
[----:B------:R-:W-:Y:S04]  /*88f0*/  STL [R1+0x794], R9 ;  /* 0x0007940901007387 */ /* 0x000fe80000100800 */
[----:B------:R1:W-:Y:S04]  /*8900*/  STL [R1+0x798], R8 ;  /* 0x0007980801007387 */ /* 0x0003e80000100800 */
[----:B------:R-:W-:Y:S01]  /*8910*/  STL [R1+0x79c], R7 ;  /* 0x00079c0701007387 */ /* 0x000fe20000100800 */
[----:B------:R-:W-:Y:S01]  /*8920*/  IMAD R4, R4, UR12, RZ ;  /* 0x0000000c04047c24 */ /* 0x000fe2000f8e02ff */
[----:B------:R-:W3:Y:S04]  /*8930*/  LDCU UR12, c[0x0][0x3a8] ;  /* 0x00007500ff0c77ac */ /* 0x000ee80008000800 */
[----:B------:R-:W-:-:S05]  /*8940*/  LEA R3, P0, R4, R3, 0x1 ;  /* 0x0000000304037211 */ /* 0x000fca00078008ff */
[----:B------:R-:W-:Y:S04]  /*8950*/  STL [R1+0x73c], R3 ;  /* 0x00073c0301007387 */ /* 0x000fe80000100800 */
[----:B------:R-:W-:Y:S04]  /*8960*/  STL [R1+0x7a0], R6 ;  /* 0x0007a00601007387 */ /* 0x000fe80000100800 */
[----:B------:R-:W-:Y:S04]  /*8970*/  STL [R1+0x7a4], R2 ;  /* 0x0007a40201007387 */ /* 0x000fe80000100800 */
[----:B------:R4:W-:Y:S04]  /*8980*/  STL [R1+0x7a8], R0 ;  /* 0x0007a80001007387 */ /* 0x0009e80000100800 */
[----:B------:R-:W3:Y:S04]  /*8990*/  LDL.LU R20, [R1+0x40] ;  /* 0x0000400001147983 */ /* 0x000ee80000300800 */
[----:B------:R-:W4:Y:S04]  /*89a0*/  LDL.LU R21, [R1+0x54] ;  /* 0x0000540001157983 */ /* 0x000f280000300800 */
[----:B------:R-:W4:Y:S04]  /*89b0*/  LDL.LU R22, [R1+0x58] ;  /* 0x0000580001167983 */ /* 0x000f280000300800 */
[----:B------:R-:W4:Y:S04]  /*89c0*/  LDL.LU R23, [R1+0x60] ;  /* 0x0000600001177983 */ /* 0x000f280000300800 */
[----:B------:R-:W4:Y:S01]  /*89d0*/  LDL.LU R24, [R1+0x68] ;  /* 0x0000680001187983 */ /* 0x000f220000300800 */
[----:B--2---:R-:W-:-:S02]  /*89e0*/  LEA.HI.X.SX32 R4, R4, R14, 0x1, P0 ;  /* 0x0000000e04047211 */ /* 0x004fc400000f0eff */
[----:B------:R-:W2:Y:S01]  /*89f0*/  LDC.64 R14, c[0x0][0x388] ;  /* 0x0000e200ff0e7b82 */ /* 0x000ea20000000a00 */
[----:B------:R-:W4:Y:S04]  /*8a00*/  LDL.LU R25, [R1+0x6c] ;  /* 0x00006c0001197983 */ /* 0x000f280000300800 */
[----:B------:R-:W-:Y:S04]  /*8a10*/  STL [R1+0x740], R4 ;  /* 0x0007400401007387 */ /* 0x000fe80000100800 */
[----:B--2---:R-:W-:Y:S04]  /*8a20*/  STL [R1+0x7b0], R14 ;  /* 0x0007b00e01007387 */ /* 0x004fe80000100800 */
[----:B------:R-:W-:Y:S04]  /*8a30*/  STL [R1+0x7ac], R15 ;  /* 0x0007ac0f01007387 */ /* 0x000fe80000100800 */
[----:B-1----:R-:W2:Y:S04]  /*8a40*/  LDL.LU R8, [R1+0x70] ;  /* 0x0000700001087983 */ /* 0x002ea80000300800 */
[----:B------:R-:W2:Y:S04]  /*8a50*/  LDL.LU R9, [R1+0x74] ;  /* 0x0000740001097983 */ /* 0x000ea80000300800 */
[----:B------:R-:W2:Y:S04]  /*8a60*/  LDL.LU R10, [R1+0x8c] ;  /* 0x00008c00010a7983 */ /* 0x000ea80000300800 */
[----:B------:R-:W2:Y:S04]  /*8a70*/  LDL.LU R11, [R1+0x94] ;  /* 0x00009400010b7983 */ /* 0x000ea80000300800 */
[----:B------:R-:W2:Y:S04]  /*8a80*/  LDL.LU R12, [R1+0x98] ;  /* 0x00009800010c7983 */ /* 0x000ea80000300800 */
[----:B------:R-:W2:Y:S04]  /*8a90*/  LDL.LU R13, [R1+0x9c] ;  /* 0x00009c00010d7983 */ /* 0x000ea80000300800 */
[----:B------:R-:W2:Y:S04]  /*8aa0*/  LDL.LU R29, [R1+0xa4] ;  /* 0x0000a400011d7983 */ /* 0x000ea80000300800 */
[----:B------:R-:W2:Y:S01]  /*8ab0*/  LDL.LU R28, [R1+0xa8] ;  /* 0x0000a800011c7983 */ /* 0x000ea20000300800 */
[----:B------:R-:W-:-:S02]  /*8ac0*/  IMAD R5, R26, UR10, RZ ;  /* 0x0000000a1a057c24 */ /* 0x000fc4000f8e02ff */
[----:B------:R-:W-:Y:S01]  /*8ad0*/  IMAD R16, R16, UR10, RZ ;  /* 0x0000000a10107c24 */ /* 0x000fe2000f8e02ff */
[----:B------:R-:W2:Y:S01]  /*8ae0*/  LDL.LU R27, [R1+0xac] ;  /* 0x0000ac00011b7983 */ /* 0x000ea20000300800 */
[----:B------:R-:W-:Y:S02]  /*8af0*/  IMAD R17, R17, UR10, RZ ;  /* 0x0000000a11117c24 */ /* 0x000fe4000f8e02ff */
[----:B------:R-:W-:Y:S01]  /*8b00*/  IMAD R18, R18, UR10, RZ ;  /* 0x0000000a12127c24 */ /* 0x000fe2000f8e02ff */
[----:B------:R-:W2:Y:S01]  /*8b10*/  LDL.LU R26, [R1+0xb4] ;  /* 0x0000b400011a7983 */ /* 0x000ea20000300800 */
[----:B------:R-:W-:-:S03]  /*8b20*/  IMAD R19, R19, UR10, RZ ;  /* 0x0000000a13137c24 */ /* 0x000fc6000f8e02ff */
[----:B------:R-:W-:Y:S04]  /*8b30*/  STL [R1+0x7b4], R5 ;  /* 0x0007b40501007387 */ /* 0x000fe80000100800 */
[----:B------:R-:W-:Y:S04]  /*8b40*/  STL [R1+0x7b8], R16 ;  /* 0x0007b81001007387 */ /* 0x000fe80000100800 */
[----:B------:R-:W-:Y:S04]  /*8b50*/  STL [R1+0x7bc], R17 ;  /* 0x0007bc1101007387 */ /* 0x000fe80000100800 */
[----:B------:R-:W-:Y:S04]  /*8b60*/  STL [R1+0x7c0], R18 ;  /* 0x0007c01201007387 */ /* 0x000fe80000100800 */
[----:B------:R-:W-:Y:S01]  /*8b70*/  STL [R1+0x7c4], R19 ;  /* 0x0007c41301007387 */ /* 0x000fe20000100800 */
[----:B---3--:R-:W-:-:S02]  /*8b80*/  IMAD R20, R20, UR10, RZ ;  /* 0x0000000a14147c24 */ /* 0x008fc4000f8e02ff */
[----:B----4-:R-:W-:-:S03]  /*8b90*/  IMAD R21, R21, UR10, RZ ;  /* 0x0000000a15157c24 */ /* 0x010fc6000f8e02ff */
[----:B------:R-:W-:Y:S01]  /*8ba0*/  STL [R1+0x7c8], R20 ;  /* 0x0007c81401007387 */ /* 0x000fe20000100800 */
[----:B------:R-:W-:-:S03]  /*8bb0*/  IMAD R22, R22, UR10, RZ ;  /* 0x0000000a16167c24 */ /* 0x000fc6000f8e02ff */
[----:B------:R-:W-:Y:S01]  /*8bc0*/  STL [R1+0x7cc], R21 ;  /* 0x0007cc1501007387 */ /* 0x000fe20000100800 */
[----:B------:R-:W-:-:S03]  /*8bd0*/  IMAD R23, R23, UR10, RZ ;  /* 0x0000000a17177c24 */ /* 0x000fc6000f8e02ff */
[----:B------:R-:W-:Y:S01]  /*8be0*/  STL [R1+0x7d0], R22 ;  /* 0x0007d01601007387 */ /* 0x000fe20000100800 */
[----:B------:R-:W-:-:S03]  /*8bf0*/  IMAD R24, R24, UR10, RZ ;  /* 0x0000000a18187c24 */ /* 0x000fc6000f8e02ff */
[----:B------:R-:W-:Y:S01]  /*8c00*/  STL [R1+0x7d4], R23 ;  /* 0x0007d41701007387 */ /* 0x000fe20000100800 */
[----:B------:R-:W-:-:S03]  /*8c10*/  IMAD R25, R25, UR10, RZ ;  /* 0x0000000a19197c24 */ /* 0x000fc6000f8e02ff */
[----:B------:R-:W-:Y:S04]  /*8c20*/  STL [R1+0x7d8], R24 ;  /* 0x0007d81801007387 */ /* 0x000fe80000100800 */
[----:B------:R-:W-:Y:S01]  /*8c30*/  STL [R1+0x7dc], R25 ;  /* 0x0007dc1901007387 */ /* 0x000fe20000100800 */
[----:B--2---:R-:W-:Y:S02]  /*8c40*/  IMAD R0, R8, UR10, RZ ;  /* 0x0000000a08007c24 */ /* 0x004fe4000f8e02ff */
[----:B------:R-:W-:-:S03]  /*8c50*/  IMAD R3, R9, UR10, RZ ;  /* 0x0000000a09037c24 */ /* 0x000fc6000f8e02ff */
[----:B------:R1:W-:Y:S01]  /*8c60*/  STL [R1+0x10], R0 ;  /* 0x0000100001007387 */ /* 0x0003e20000100800 */
[----:B------:R-:W-:-:S03]  /*8c70*/  IMAD R2, R10, UR10, RZ ;  /* 0x0000000a0a027c24 */ /* 0x000fc6000f8e02ff */
[----:B------:R2:W-:Y:S01]  /*8c80*/  STL [R1+0x14], R3 ;  /* 0x0000140301007387 */ /* 0x0005e20000100800 */
[----:B-1----:R-:W-:-:S03]  /*8c90*/  IMAD R0, R11, UR10, RZ ;  /* 0x0000000a0b007c24 */ /* 0x002fc6000f8e02ff */
[----:B------:R1:W-:Y:S01]  /*8ca0*/  STL [R1+0x18], R2 ;  /* 0x0000180201007387 */ /* 0x0003e20000100800 */
[----:B--2---:R-:W-:-:S03]  /*8cb0*/  IMAD R3, R12, UR10, RZ ;  /* 0x0000000a0c037c24 */ /* 0x004fc6000f8e02ff */
[----:B------:R2:W-:Y:S04]  /*8cc0*/  STL [R1+0x24], R0 ;  /* 0x0000240001007387 */ /* 0x0005e80000100800 */
[----:B------:R3:W-:Y:S01]  /*8cd0*/  STL [R1+0x30], R3 ;  /* 0x0000300301007387 */ /* 0x0007e20000100800 */
[----:B-1----:R-:W-:Y:S02]  /*8ce0*/  IMAD R2, R13, UR10, RZ ;  /* 0x0000000a0d027c24 */ /* 0x002fe4000f8e02ff */
[----:B--2---:R-:W-:-:S03]  /*8cf0*/  IMAD R0, R29, UR10, RZ ;  /* 0x0000000a1d007c24 */ /* 0x004fc6000f8e02ff */
[----:B------:R1:W-:Y:S01]  /*8d00*/  STL [R1+0x38], R2 ;  /* 0x0000380201007387 */ /* 0x0003e20000100800 */
[----:B---3--:R-:W-:-:S03]  /*8d10*/  IMAD R3, R28, UR10, RZ ;  /* 0x0000000a1c037c24 */ /* 0x008fc6000f8e02ff */
[----:B------:R2:W-:Y:S04]  /*8d20*/  STL [R1+0x3c], R0 ;  /* 0x00003c0001007387 */ /* 0x0005e80000100800 */
[----:B------:R-:W-:Y:S04]  /*8d30*/  STL [R1+0x40], R3 ;  /* 0x0000400301007387 */ /* 0x000fe80000100800 */
[----:B------:R-:W3:Y:S01]  /*8d40*/  LDL.LU R25, [R1+0xd4] ;  /* 0x0000d40001197983 */ /* 0x000ee20000300800 */
[----:B-1----:R-:W-:Y:S02]  /*8d50*/  IMAD R2, R27, UR10, RZ ;  /* 0x0000000a1b027c24 */ /* 0x002fe4000f8e02ff */
[----:B--2---:R-:W-:-:S03]  /*8d60*/  IMAD R0, R26, UR10, RZ ;  /* 0x0000000a1a007c24 */ /* 0x004fc6000f8e02ff */
[----:B------:R-:W-:Y:S04]  /*8d70*/  STL [R1+0x54], R2 ;  /* 0x0000540201007387 */ /* 0x000fe80000100800 */
[----:B---3--:R1:W-:Y:S04]  /*8d80*/  STL [R1+0x7ec], R25 ;  /* 0x0007ec1901007387 */ /* 0x0083e80000100800 */
[----:B------:R-:W-:Y:S04]  /*8d90*/  STL [R1+0x58], R0 ;  /* 0x0000580001007387 */ /* 0x000fe80000100800 */
[----:B-1----:R-:W2:Y:S04]  /*8da0*/  LDL.LU R25, [R1+0xcc] ;  /* 0x0000cc0001197983 */ /* 0x002ea80000300800 */
        /* <DEDUP_REMOVED lines=30> */
[----:B--2---:R-:W-:-:S05]  /*8f90*/  IMAD R25, R25, UR10, RZ ;  /* 0x0000000a19197c24 */ /* 0x004fca000f8e02ff */
[----:B------:R1:W-:Y:S04]  /*8fa0*/  STL [R1+0x5c], R25 ;  /* 0x00005c1901007387 */ /* 0x0003e80000100800 */
[----:B-1----:R-:W2:Y:S02]  /*8fb0*/  LDL.LU R25, [R1+0x7f0] ;  /* 0x0007f00001197983 */ /* 0x002ea40000300800 */
[----:B--2---:R-:W-:-:S05]  /*8fc0*/  IMAD R25, R25, UR10, RZ ;  /* 0x0000000a19197c24 */ /* 0x004fca000f8e02ff */
[----:B------:R1:W-:Y:S04]  /*8fd0*/  STL [R1+0x60], R25 ;  /* 0x0000601901007387 */ /* 0x0003e80000100800 */
[----:B-1----:R-:W2:Y:S01]  /*8fe0*/  LDL.LU R25, [R1+0x7ec] ;  /* 0x0007ec0001197983 */ /* 0x002ea20000300800 */
[----:B---3--:R-:W-:Y:S02]  /*8ff0*/  IMAD R24, R24, UR10, RZ ;  /* 0x0000000a18187c24 */ /* 0x008fe4000f8e02ff */
[----:B----4-:R-:W-:Y:S02]  /*9000*/  IMAD R23, R23, UR10, RZ ;  /* 0x0000000a17177c24 */ /* 0x010fe4000f8e02ff */
[----:B------:R-:W-:Y:S02]  /*9010*/  IMAD R22, R22, UR10, RZ ;  /* 0x0000000a16167c24 */ /* 0x000fe4000f8e02ff */
[----:B------:R-:W-:-:S02]  /*9020*/  IMAD R21, R21, UR10, RZ ;  /* 0x0000000a15157c24 */ /* 0x000fc4000f8e02ff */
[----:B------:R-:W-:Y:S02]  /*9030*/  IMAD R20, R20, UR10, RZ ;  /* 0x0000000a14147c24 */ /* 0x000fe4000f8e02ff */
[----:B------:R-:W-:Y:S02]  /*9040*/  IMAD R19, R19, UR10, RZ ;  /* 0x0000000a13137c24 */ /* 0x000fe4000f8e02ff */
[----:B------:R-:W-:Y:S02]  /*9050*/  IMAD R18, R18, UR10, RZ ;  /* 0x0000000a12127c24 */ /* 0x000fe4000f8e02ff */
[----:B------:R-:W-:Y:S02]  /*9060*/  IMAD R17, R17, UR10, RZ ;  /* 0x0000000a11117c24 */ /* 0x000fe4000f8e02ff */
[----:B------:R-:W-:Y:S02]  /*9070*/  IMAD R16, R16, UR10, RZ ;  /* 0x0000000a10107c24 */ /* 0x000fe4000f8e02ff */
[----:B------:R-:W-:-:S02]  /*9080*/  IMAD R5, R5, UR10, RZ ;  /* 0x0000000a05057c24 */ /* 0x000fc4000f8e02ff */
[----:B------:R-:W-:Y:S02]  /*9090*/  IMAD R15, R15, UR10, RZ ;  /* 0x0000000a0f0f7c24 */ /* 0x000fe4000f8e02ff */
[----:B------:R-:W-:Y:S02]  /*90a0*/  IMAD R14, R14, UR10, RZ ;  /* 0x0000000a0e0e7c24 */ /* 0x000fe4000f8e02ff */
[----:B------:R-:W-:Y:S02]  /*90b0*/  IMAD R2, R2, UR10, RZ ;  /* 0x0000000a02027c24 */ /* 0x000fe4000f8e02ff */
[----:B------:R-:W-:Y:S02]  /*90c0*/  IMAD R3, R3, UR10, RZ ;  /* 0x0000000a03037c24 */ /* 0x000fe4000f8e02ff */
[----:B--2---:R-:W-:-:S05]  /*90d0*/  IMAD R25, R25, UR10, RZ ;  /* 0x0000000a19197c24 */ /* 0x004fca000f8e02ff */
[----:B------:R-:W-:Y:S04]  /*90e0*/  STL [R1+0x68], R25 ;  /* 0x0000681901007387 */ /* 0x000fe80000100800 */
        /* <DEDUP_REMOVED lines=9> */
[----:B------:R1:W-:Y:S04]  /*9180*/  STL [R1+0xac], R5 ;  /* 0x0000ac0501007387 */ /* 0x0003e80000100800 */
[----:B------:R-:W-:Y:S01]  /*9190*/  STL [R1+0xb4], R15 ;  /* 0x0000b40f01007387 */ /* 0x000fe20000100800 */
[----:B-1----:R-:W-:-:S02]  /*91a0*/  IMAD R5, R4, UR10, RZ ;  /* 0x0000000a04057c24 */ /* 0x002fc4000f8e02ff */
[----:B------:R-:W-:Y:S01]  /*91b0*/  IMAD R4, R0, UR10, RZ ;  /* 0x0000000a00047c24 */ /* 0x000fe2000f8e02ff */
[----:B------:R-:W-:Y:S01]  /*91c0*/  STL [R1+0xc8], R14 ;  /* 0x0000c80e01007387 */ /* 0x000fe20000100800 */
[----:B------:R-:W-:-:S03]  /*91d0*/  IMAD R0, R6, UR10, RZ ;  /* 0x0000000a06007c24 */ /* 0x000fc6000f8e02ff */
[----:B------:R-:W-:Y:S04]  /*91e0*/  STL [R1+0xcc], R5 ;  /* 0x0000cc0501007387 */ /* 0x000fe80000100800 */
[----:B------:R-:W-:Y:S04]  /*91f0*/  STL [R1+0xd4], R4 ;  /* 0x0000d40401007387 */ /* 0x000fe80000100800 */
[----:B------:R1:W-:Y:S04]  /*9200*/  STL [R1+0xd8], R2 ;  /* 0x0000d80201007387 */ /* 0x0003e80000100800 */
[----:B------:R2:W-:Y:S04]  /*9210*/  STL [R1+0xf8], R0 ;  /* 0x0000f80001007387 */ /* 0x0005e80000100800 */
[----:B------:R3:W-:Y:S01]  /*9220*/  STL [R1+0xfc], R3 ;  /* 0x0000fc0301007387 */ /* 0x0007e20000100800 */
[----:B-1----:R-:W-:-:S02]  /*9230*/  IMAD R2, R7, UR10, RZ ;  /* 0x0000000a07027c24 */ /* 0x002fc4000f8e02ff */
[----:B--2---:R-:W-:-:S03]  /*9240*/  IMAD R0, R8, UR10, RZ ;  /* 0x0000000a08007c24 */ /* 0x004fc6000f8e02ff */
[----:B------:R1:W-:Y:S01]  /*9250*/  STL [R1+0x100], R2 ;  /* 0x0001000201007387 */ /* 0x0003e20000100800 */
[----:B---3--:R-:W-:-:S03]  /*9260*/  IMAD R3, R9, UR10, RZ ;  /* 0x0000000a09037c24 */ /* 0x008fc6000f8e02ff */
[----:B------:R2:W-:Y:S04]  /*9270*/  STL [R1+0x104], R0 ;  /* 0x0001040001007387 */ /* 0x0005e80000100800 */
[----:B------:R3:W-:Y:S01]  /*9280*/  STL [R1+0x108], R3 ;  /* 0x0001080301007387 */ /* 0x0007e20000100800 */
[----:B-1----:R-:W-:Y:S02]  /*9290*/  IMAD R2, R10, UR10, RZ ;  /* 0x0000000a0a027c24 */ /* 0x002fe4000f8e02ff */
        /* <DEDUP_REMOVED lines=88> */
[----:B------:R2:W-:Y:S01]  /*9820*/  STL [R1+0x14c], R0 ;  /* 0x00014c0001007387 */ /* 0x0005e20000100800 */
[----:B-1----:R-:W-:-:S03]  /*9830*/  IMAD R2, R7, UR10, RZ ;  /* 0x0000000a07027c24 */ /* 0x002fc6000f8e02ff */
[----:B------:R1:W-:Y:S01]  /*9840*/  STL [R1+0x148], R3 ;  /* 0x0001480301007387 */ /* 0x0003e20000100800 */
[----:B--2---:R-:W-:-:S03]  /*9850*/  IMAD R0, R8, UR10, RZ ;  /* 0x0000000a08007c24 */ /* 0x004fc6000f8e02ff */
        /* <DEDUP_REMOVED lines=14> */
[----:B------:R-:W-:Y:S01]  /*9940*/  STL [R1+0x110], R0 ;  /* 0x0001100001007387 */ /* 0x000fe20000100800 */
[----:B---3--:R-:W-:-:S03]  /*9950*/  IMAD R2, R27, UR10, RZ ;  /* 0x0000000a1b027c24 */ /* 0x008fc6000f8e02ff */
[----:B------:R1:W-:Y:S04]  /*9960*/  STL [R1+0xf4], R3 ;  /* 0x0000f40301007387 */ /* 0x0003e80000100800 */
[----:B-1----:R-:W2:Y:S04]  /*9970*/  LDL.LU R3, [R1+0xe8] ;  /* 0x0000e80001037983 */ /* 0x002ea80000300800 */
[----:B------:R-:W-:Y:S04]  /*9980*/  STL [R1+0xf0], R2 ;  /* 0x0000f00201007387 */ /* 0x000fe80000100800 */
[----:B------:R-:W3:Y:S01]  /*9990*/  LDL.LU R25, [R1+0xe0] ;  /* 0x0000e00001197983 */ /* 0x000ee20000300800 */
[----:B------:R-:W-:-:S05]  /*99a0*/  IMAD R0, R26, UR10, RZ ;  /* 0x0000000a1a007c24 */ /* 0x000fca000f8e02ff */
[----:B------:R-:W-:Y:S04]  /*99b0*/  STL [R1+0xec], R0 ;  /* 0x0000ec0001007387 */ /* 0x000fe80000100800 */
[----:B---3--:R1:W-:Y:S04]  /*99c0*/  STL [R1+0x7e0], R25 ;  /* 0x0007e01901007387 */ /* 0x0083e80000100800 */
[----:B-1----:R-:W3:Y:S04]  /*99d0*/  LDL.LU R25, [R1+0xe4] ;  /* 0x0000e40001197983 */ /* 0x002ee80000300800 */
[----:B------:R-:W4:Y:S04]  /*99e0*/  LDL.LU R24, [R1+0xdc] ;  /* 0x0000dc0001187983 */ /* 0x000f280000300800 */
        /* <DEDUP_REMOVED lines=17> */
[----:B------:R-:W4:Y:S01]  /*9b00*/  LDL.LU R10, [R1+0x44] ;  /* 0x00004400010a7983 */ /* 0x000f220000300800 */
[----:B--2---:R-:W-:-:S03]  /*9b10*/  IMAD R3, R3, UR10, RZ ;  /* 0x0000000a03037c24 */ /* 0x004fc6000f8e02ff */
[----:B------:R-:W2:Y:S04]  /*9b20*/  LDL.LU R11, [R1+0x34] ;  /* 0x00003400010b7983 */ /* 0x000ea80000300800 */
[----:B------:R-:W2:Y:S04]  /*9b30*/  LDL.LU R12, [R1+0x2c] ;  /* 0x00002c00010c7983 */ /* 0x000ea80000300800 */
[----:B------:R-:W2:Y:S04]  /*9b40*/  LDL.LU R13, [R1+0x28] ;  /* 0x00002800010d7983 */ /* 0x000ea80000300800 */
[----:B------:R-:W2:Y:S04]  /*9b50*/  LDL.LU R29, [R1+0x20] ;  /* 0x00002000011d7983 */ /* 0x000ea80000300800 */
[----:B------:R-:W2:Y:S04]  /*9b60*/  LDL.LU R28, [R1+0x1c] ;  /* 0x00001c00011c7983 */ /* 0x000ea80000300800 */
[----:B------:R-:W2:Y:S04]  /*9b70*/  LDL.LU R27, [R1+0xc] ;  /* 0x00000c00011b7983 */ /* 0x000ea80000300800 */
[----:B------:R-:W2:Y:S04]  /*9b80*/  LDL.LU R26, [R1+0x8] ;  /* 0x00000800011a7983 */ /* 0x000ea80000300800 */
[----:B------:R-:W2:Y:S04]  /*9b90*/  LDL.LU R4, [R1+0x4] ;  /* 0x0000040001047983 */ /* 0x000ea80000300800 */
[----:B------:R1:W-:Y:S04]  /*9ba0*/  STL [R1+0xe8], R3 ;  /* 0x0000e80301007387 */ /* 0x0003e80000100800 */
[----:B-1----:R-:W2:Y:S01]  /*9bb0*/  LDL.LU R3, [R1] ;  /* 0x0000000001037983 */ /* 0x002ea20000300800 */
[----:B---3--:R-:W-:-:S05]  /*9bc0*/  IMAD R25, R25, UR10, RZ ;  /* 0x0000000a19197c24 */ /* 0x008fca000f8e02ff */
[----:B------:R1:W-:Y:S04]  /*9bd0*/  STL [R1+0xe4], R25 ;  /* 0x0000e41901007387 */ /* 0x0003e80000100800 */
[----:B-1----:R-:W3:Y:S01]  /*9be0*/  LDL.LU R25, [R1+0x7e0] ;  /* 0x0007e00001197983 */ /* 0x002ee20000300800 */
[----:B----4-:R-:W-:Y:S02]  /*9bf0*/  IMAD R24, R24, UR10, RZ ;  /* 0x0000000a18187c24 */ /* 0x010fe4000f8e02ff */
[----:B------:R-:W-:Y:S02]  /*9c00*/  IMAD R23, R23, UR10, RZ ;  /* 0x0000000a17177c24 */ /* 0x000fe4000f8e02ff */
        /* <DEDUP_REMOVED lines=17> */
[----:B--2---:R-:W-:Y:S02]  /*9d20*/  IMAD R11, R11, UR10, RZ ;  /* 0x0000000a0b0b7c24 */ /* 0x004fe4000f8e02ff */
[----:B------:R-:W-:Y:S02]  /*9d30*/  IMAD R12, R12, UR10, RZ ;  /* 0x0000000a0c0c7c24 */ /* 0x000fe4000f8e02ff */
[----:B------:R-:W-:-:S02]  /*9d40*/  IMAD R13, R13, UR10, RZ ;  /* 0x0000000a0d0d7c24 */ /* 0x000fc4000f8e02ff */
[----:B------:R-:W-:Y:S02]  /*9d50*/  IMAD R29, R29, UR10, RZ ;  /* 0x0000000a1d1d7c24 */ /* 0x000fe4000f8e02ff */
[----:B------:R-:W-:Y:S02]  /*9d60*/  IMAD R28, R28, UR10, RZ ;  /* 0x0000000a1c1c7c24 */ /* 0x000fe4000f8e02ff */
[----:B------:R-:W-:Y:S02]  /*9d70*/  IMAD R27, R27, UR10, RZ ;  /* 0x0000000a1b1b7c24 */ /* 0x000fe4000f8e02ff */
[----:B------:R-:W-:Y:S02]  /*9d80*/  IMAD R26, R26, UR10, RZ ;  /* 0x0000000a1a1a7c24 */ /* 0x000fe4000f8e02ff */
[----:B---3--:R-:W-:-:S05]  /*9d90*/  IMAD R25, R25, UR10, RZ ;  /* 0x0000000a19197c24 */ /* 0x008fca000f8e02ff */
        /* <DEDUP_REMOVED lines=37> */
[----:B-1----:R-:W3:Y:S04]  /*9ff0*/  LDL.LU R9, [R1+0x794] ;  /* 0x0007940001097983 */ /* 0x002ee80000300800 */
[----:B------:R1:W-:Y:S04]  /*a000*/  STL [R1+0x44], R10 ;  /* 0x0000440a01007387 */ /* 0x0003e80000100800 */
[----:B-1----:R-:W4:Y:S04]  /*a010*/  LDL.LU R10, [R1+0x790] ;  /* 0x00079000010a7983 */ /* 0x002f280000300800 */
        /* <DEDUP_REMOVED lines=13> */
[----:B-1----:R-:W4:Y:S01]  /*a0f0*/  LDL.LU R26, [R1+0x774] ;  /* 0x00077400011a7983 */ /* 0x002f220000300800 */
[----:B------:R-:W-:-:S02]  /*a100*/  IMAD R4, R4, UR10, RZ ;  /* 0x0000000a04047c24 */ /* 0x000fc4000f8e02ff */
[----:B------:R-:W-:-:S03]  /*a110*/  IMAD R3, R3, UR10, RZ ;  /* 0x0000000a03037c24 */ /* 0x000fc6000f8e02ff */
[----:B------:R1:W-:Y:S04]  /*a120*/  STL [R1+0x744], R4 ;  /* 0x0007440401007387 */ /* 0x0003e80000100800 */
[----:B-1----:R-:W4:Y:S04]  /*a130*/  LDL.LU R4, [R1+0x18] ;  /* 0x0000180001047983 */ /* 0x002f280000300800 */
[----:B------:R1:W-:Y:S04]  /*a140*/  STL [R1+0x748], R3 ;  /* 0x0007480301007387 */ /* 0x0003e80000100800 */
[----:B-1----:R-:W4:Y:S01]  /*a150*/  LDL.LU R3, [R1+0x14] ;  /* 0x0000140001037983 */ /* 0x002f220000300800 */
[----:B--2---:R-:W-:-:S02]  /*a160*/  IMAD R8, R8, UR10, RZ ;  /* 0x0000000a08087c24 */ /* 0x004fc4000f8e02ff */
[----:B---3--:R-:W-:Y:S02]  /*a170*/  IMAD R9, R9, UR10, RZ ;  /* 0x0000000a09097c24 */ /* 0x008fe4000f8e02ff */
[----:B----4-:R-:W-:Y:S02]  /*a180*/  IMAD R10, R10, UR10, RZ ;  /* 0x0000000a0a0a7c24 */ /* 0x010fe4000f8e02ff */
[----:B------:R-:W-:Y:S02]  /*a190*/  IMAD R11, R11, UR10, RZ ;  /* 0x0000000a0b0b7c24 */ /* 0x000fe4000f8e02ff */
[----:B------:R-:W-:Y:S02]  /*a1a0*/  IMAD R12, R12, UR10, RZ ;  /* 0x0000000a0c0c7c24 */ /* 0x000fe4000f8e02ff */
[----:B------:R-:W-:Y:S02]  /*a1b0*/  IMAD R13, R13, UR10, RZ ;  /* 0x0000000a0d0d7c24 */ /* 0x000fe4000f8e02ff */
[----:B------:R-:W-:-:S02]  /*a1c0*/  IMAD R29, R29, UR10, RZ ;  /* 0x0000000a1d1d7c24 */ /* 0x000fc4000f8e02ff */
[----:B------:R-:W-:Y:S02]  /*a1d0*/  IMAD R28, R28, UR10, RZ ;  /* 0x0000000a1c1c7c24 */ /* 0x000fe4000f8e02ff */
[----:B------:R-:W-:Y:S02]  /*a1e0*/  IMAD R27, R27, UR10, RZ ;  /* 0x0000000a1b1b7c24 */ /* 0x000fe4000f8e02ff */
[----:B------:R-:W-:-:S05]  /*a1f0*/  IMAD R26, R26, UR10, RZ ;  /* 0x0000000a1a1a7c24 */ /* 0x000fca000f8e02ff */
[----:B------:R1:W-:Y:S04]  /*a200*/  STL [R1+0x74c], R26 ;  /* 0x00074c1a01007387 */ /* 0x0003e80000100800 */
[----:B-1----:R-:W2:Y:S04]  /*a210*/  LDL.LU R26, [R1+0x10] ;  /* 0x00001000011a7983 */ /* 0x002ea80000300800 */
[----:B------:R-:W-:Y:S04]  /*a220*/  STL [R1+0x750], R27 ;  /* 0x0007501b01007387 */ /* 0x000fe80000100800 */
[----:B------:R-:W-:Y:S04]  /*a230*/  STL [R1+0x754], R28 ;  /* 0x0007541c01007387 */ /* 0x000fe80000100800 */
[----:B------:R-:W-:Y:S04]  /*a240*/  STL [R1+0x758], R29 ;  /* 0x0007581d01007387 */ /* 0x000fe80000100800 */
[----:B------:R-:W-:Y:S04]  /*a250*/  STL [R1+0x75c], R13 ;  /* 0x00075c0d01007387 */ /* 0x000fe80000100800 */
[----:B------:R-:W-:Y:S04]  /*a260*/  STL [R1+0x760], R12 ;  /* 0x0007600c01007387 */ /* 0x000fe80000100800 */
[----:B------:R-:W-:Y:S04]  /*a270*/  STL [R1+0x764], R11 ;  /* 0x0007640b01007387 */ /* 0x000fe80000100800 */
[----:B------:R1:W-:Y:S04]  /*a280*/  STL [R1+0x768], R10 ;  /* 0x0007680a01007387 */ /* 0x0003e80000100800 */
[----:B------:R3:W-:Y:S04]  /*a290*/  STL [R1+0x76c], R9 ;  /* 0x00076c0901007387 */ /* 0x0007e80000100800 */
[----:B------:R4:W-:Y:S01]  /*a2a0*/  STL [R1+0x770], R8 ;  /* 0x0007700801007387 */ /* 0x0009e20000100800 */
[----:B-1----:R-:W-:-:S02]  /*a2b0*/  LEA R10, P4, R17, R14, 0x1 ;  /* 0x0000000e110a7211 */ /* 0x002fc400078808ff */
[-C--:B---3--:R-:W-:Y:S02]  /*a2c0*/  LEA R9, P3, R16, R14.reuse, 0x1 ;  /* 0x0000000e10097211 */ /* 0x088fe400078608ff */
[----:B----4-:R-:W-:-:S05]  /*a2d0*/  LEA R8, P2, R5, R14, 0x1 ;  /* 0x0000000e05087211 */ /* 0x010fca00078408ff */
[----:B------:R1:W-:Y:S04]  /*a2e0*/  STL [R1+0x6f4], R8 ;  /* 0x0006f40801007387 */ /* 0x0003e80000100800 */
[----:B------:R3:W-:Y:S01]  /*a2f0*/  STL [R1+0x6dc], R9 ;  /* 0x0006dc0901007387 */ /* 0x0007e20000100800 */
[----:B-1----:R-:W-:-:S03]  /*a300*/  LEA R8, P5, R18, R14, 0x1 ;  /* 0x0000000e12087211 */ /* 0x002fc600078a08ff */
[----:B------:R1:W-:Y:S01]  /*a310*/  STL [R1+0x6e0], R10 ;  /* 0x0006e00a01007387 */ /* 0x0003e20000100800 */
[----:B---3--:R-:W-:-:S03]  /*a320*/  LEA R9, P6, R19, R14, 0x1 ;  /* 0x0000000e13097211 */ /* 0x008fc600078c08ff */
[----:B------:R3:W-:Y:S04]  /*a330*/  STL [R1+0x6e4], R8 ;  /* 0x0006e40801007387 */ /* 0x0007e80000100800 */
[----:B------:R4:W-:Y:S01]  /*a340*/  STL [R1+0x6e8], R9 ;  /* 0x0006e80901007387 */ /* 0x0009e20000100800 */
[-C--:B-1----:R-:W-:Y:S02]  /*a350*/  LEA R10, P0, R20, R14.reuse, 0x1 ;  /* 0x0000000e140a7211 */ /* 0x082fe400078008ff */
[----:B---3--:R-:W-:-:S03]  /*a360*/  LEA R8, P1, R21, R14, 0x1 ;  /* 0x0000000e15087211 */ /* 0x008fc600078208ff */
[----:B------:R-:W-:Y:S01]  /*a370*/  STL [R1+0x6ec], R10 ;  /* 0x0006ec0a01007387 */ /* 0x000fe20000100800 */
[----:B----4-:R-:W-:-:S03]  /*a380*/  LEA.HI.X.SX32 R9, R5, R15, 0x1, P2 ;  /* 0x0000000f05097211 */ /* 0x010fc600010f0eff */
[----:B------:R1:W-:Y:S01]  /*a390*/  STL [R1+0x6f0], R8 ;  /* 0x0006f00801007387 */ /* 0x0003e20000100800 */
[----:B------:R-:W-:-:S03]  /*a3a0*/  LEA R5, P2, R22, R14, 0x1 ;  /* 0x0000000e16057211 */ /* 0x000fc600078408ff */
[----:B------:R3:W-:Y:S01]  /*a3b0*/  STL [R1+0x6d4], R9 ;  /* 0x0006d40901007387 */ /* 0x0007e20000100800 */
[----:B-1----:R-:W-:-:S03]  /*a3c0*/  LEA.HI.X.SX32 R8, R16, R15, 0x1, P3 ;  /* 0x0000000f10087211 */ /* 0x002fc600018f0eff */
[----:B------:R-:W4:Y:S04]  /*a3d0*/  LDL.LU R16, [R1+0x38] ;  /* 0x0000380001107983 */ /* 0x000f280000300800 */
[----:B------:R1:W-:Y:S01]  /*a3e0*/  STL [R1+0x6d8], R5 ;  /* 0x0006d80501007387 */ /* 0x0003e20000100800 */
[----:B---3--:R-:W-:-:S03]  /*a3f0*/  LEA.HI.X.SX32 R9, R17, R15, 0x1, P4 ;  /* 0x0000000f11097211 */ /* 0x008fc600020f0eff */
[----:B-1----:R-:W3:Y:S04]  /*a400*/  LDL.LU R5, [R1+0x40] ;  /* 0x0000400001057983 */ /* 0x002ee80000300800 */
[----:B------:R1:W-:Y:S01]  /*a410*/  STL [R1+0x6c4], R8 ;  /* 0x0006c40801007387 */ /* 0x0003e20000100800 */
[----:B------:R-:W-:-:S03]  /*a420*/  LEA.HI.X.SX32 R10, R18, R15, 0x1, P5 ;  /* 0x0000000f120a7211 */ /* 0x000fc600028f0eff */
[----:B------:R-:W3:Y:S01]  /*a430*/  LDL.LU R17, [R1+0x30] ;  /* 0x0000300001117983 */ /* 0x000ee20000300800 */
[----:B-1----:R-:W-:-:S05]  /*a440*/  LEA R8, P3, R23, R14, 0x1 ;  /* 0x0000000e17087211 */ /* 0x002fca00078608ff */
[----:B------:R1:W-:Y:S04]  /*a450*/  STL [R1+0x6d0], R8 ;  /* 0x0006d00801007387 */ /* 0x0003e80000100800 */
[----:B-1----:R-:W3:Y:S04]  /*a460*/  LDL.LU R8, [R1+0x54] ;  /* 0x0000540001087983 */ /* 0x002ee80000300800 */
[----:B------:R1:W-:Y:S04]  /*a470*/  STL [R1+0x6bc], R9 ;  /* 0x0006bc0901007387 */ /* 0x0003e80000100800 */
[----:B------:R-:W3:Y:S01]  /*a480*/  LDL.LU R18, [R1+0x24] ;  /* 0x0000240001127983 */ /* 0x000ee20000300800 */
[----:B-1----:R-:W-:-:S02]  /*a490*/  LEA R9, P4, R24, R14, 0x1 ;  /* 0x0000000e18097211 */ /* 0x002fc400078808ff */
[----:B------:R-:W-:-:S03]  /*a4a0*/  LEA.HI.X.SX32 R11, R19, R15, 0x1, P6 ;  /* 0x0000000f130b7211 */ /* 0x000fc600030f0eff */
[----:B------:R1:W-:Y:S04]  /*a4b0*/  STL [R1+0x6cc], R9 ;  /* 0x0006cc0901007387 */ /* 0x0003e80000100800 */
[----:B-1----:R-:W4:Y:S04]  /*a4c0*/  LDL.LU R9, [R1+0x58] ;  /* 0x0000580001097983 */ /* 0x002f280000300800 */
[----:B------:R1:W-:Y:S04]  /*a4d0*/  STL [R1+0x6b4], R10 ;  /* 0x0006b40a01007387 */ /* 0x0003e80000100800 */
[----:B------:R-:W4:Y:S01]  /*a4e0*/  LDL.LU R19, [R1+0x3c] ;  /* 0x00003c0001137983 */ /* 0x000f220000300800 */
[----:B-1----:R-:W-:-:S05]  /*a4f0*/  LEA R10, P5, R25, R14, 0x1 ;  /* 0x0000000e190a7211 */ /* 0x002fca00078a08ff */
[----:B------:R1:W-:Y:S04]  /*a500*/  STL [R1+0x6c8], R10 ;  /* 0x0006c80a01007387 */ /* 0x0003e80000100800 */
[----:B-1----:R-:W4:Y:S04]  /*a510*/  LDL.LU R10, [R1+0x5c] ;  /* 0x00005c00010a7983 */ /* 0x002f280000300800 */
[----:B------:R1:W-:Y:S04]  /*a520*/  STL [R1+0x6ac], R11 ;  /* 0x0006ac0b01007387 */ /* 0x0003e80000100800 */
[----:B-1----:R-:W4:Y:S01]  /*a530*/  LDL.LU R11, [R1+0x60] ;  /* 0x00006000010b7983 */ /* 0x002f220000300800 */
[----:B------:R-:W-:-:S02]  /*a540*/  LEA.HI.X.SX32 R12, R20, R15, 0x1, P0 ;  /* 0x0000000f140c7211 */ /* 0x000fc400000f0eff */
[-C--:B------:R-:W-:Y:S02]  /*a550*/  LEA R20, P0, R3, R14.reuse, 0x1 ;  /* 0x0000000e03147211 */ /* 0x080fe400078008ff */
[----:B--2---:R-:W-:-:S05]  /*a560*/  LEA R13, P6, R26, R14, 0x1 ;  /* 0x0000000e1a0d7211 */ /* 0x004fca00078c08ff */
[----:B------:R1:W-:Y:S04]  /*a570*/  STL [R1+0x6c0], R13 ;  /* 0x0006c00d01007387 */ /* 0x0003e80000100800 */
[----:B------:R2:W-:Y:S01]  /*a580*/  STL [R1+0x59c], R12 ;  /* 0x00059c0c01007387 */ /* 0x0005e20000100800 */
[----:B-1----:R-:W-:-:S03]  /*a590*/  LEA.HI.X.SX32 R13, R21, R15, 0x1, P1 ;  /* 0x0000000f150d7211 */ /* 0x002fc600008f0eff */
[----:B--2---:R-:W2:Y:S01]  /*a5a0*/  LDL.LU R12, [R1+0x68] ;  /* 0x00006800010c7983 */ /* 0x004ea20000300800 */
[----:B------:R-:W-:-:S03]  /*a5b0*/  LEA R21, P1, R4, R14, 0x1 ;  /* 0x0000000e04157211 */ /* 0x000fc600078208ff */
[----:B------:R1:W-:Y:S04]  /*a5c0*/  STL [R1+0x6b8], R20 ;  /* 0x0006b81401007387 */ /* 0x0003e80000100800 */
[----:B------:R0:W-:Y:S01]  /*a5d0*/  STL [R1+0x594], R13 ;  /* 0x0005940d01007387 */ /* 0x0001e20000100800 */
[----:B-1----:R-:W-:-:S03]  /*a5e0*/  LEA.HI.X.SX32 R20, R22, R15, 0x1, P2 ;  /* 0x0000000f16147211 */ /* 0x002fc600010f0eff */
[----:B0-----:R-:W2:Y:S04]  /*a5f0*/  LDL.LU R13, [R1+0x6c] ;  /* 0x00006c00010d7983 */ /* 0x001ea80000300800 */
[----:B------:R-:W-:Y:S04]  /*a600*/  STL [R1+0x6b0], R21 ;  /* 0x0006b01501007387 */ /* 0x000fe80000100800 */
[----:B------:R0:W-:Y:S04]  /*a610*/  STL [R1+0x574], R20 ;  /* 0x0005741401007387 */ /* 0x0001e80000100800 */
[----:B------:R-:W2:Y:S01]  /*a620*/  LDL.LU R29, [R1+0x70] ;  /* 0x00007000011d7983 */ /* 0x000ea20000300800 */
[----:B0-----:R-:W-:-:S02]  /*a630*/  LEA.HI.X.SX32 R20, R23, R15, 0x1, P3 ;  /* 0x0000000f17147211 */ /* 0x001fc400018f0eff */
[----:B---3--:R-:W-:-:S05]  /*a640*/  LEA R21, P2, R18, R14, 0x1 ;  /* 0x0000000e12157211 */ /* 0x008fca00078408ff */
[----:B------:R0:W-:Y:S04]  /*a650*/  STL [R1+0x6a8], R21 ;  /* 0x0006a81501007387 */ /* 0x0001e80000100800 */
[----:B------:R1:W-:Y:S04]  /*a660*/  STL [R1+0x3a4], R20 ;  /* 0x0003a41401007387 */ /* 0x0003e80000100800 */
[----:B------:R-:W3:Y:S01]  /*a670*/  LDL.LU R28, [R1+0x74] ;  /* 0x00007400011c7983 */ /* 0x000ee20000300800 */
[----:B0-----:R-:W-:Y:S02]  /*a680*/  LEA R21, P3, R17, R14, 0x1 ;  /* 0x0000000e11157211 */ /* 0x001fe400078608ff */
[----:B-1----:R-:W-:-:S03]  /*a690*/  LEA.HI.X.SX32 R20, R24, R15, 0x1, P4 ;  /* 0x0000000f18147211 */ /* 0x002fc600020f0eff */
[----:B------:R4:W-:Y:S04]  /*a6a0*/  STL [R1+0x598], R21 ;  /* 0x0005981501007387 */ /* 0x0009e80000100800 */
[----:B------:R0:W-:Y:S04]  /*a6b0*/  STL [R1+0x3a0], R20 ;  /* 0x0003a01401007387 */ /* 0x0001e80000100800 */
[----:B------:R-:W3:Y:S01]  /*a6c0*/  LDL.LU R27, [R1+0x8c] ;  /* 0x00008c00011b7983 */ /* 0x000ee20000300800 */
[----:B----4-:R-:W-:Y:S02]  /*a6d0*/  LEA R21, P4, R16, R14, 0x1 ;  /* 0x0000000e10157211 */ /* 0x010fe400078808ff */
[----:B0-----:R-:W-:-:S03]  /*a6e0*/  LEA.HI.X.SX32 R20, R25, R15, 0x1, P5 ;  /* 0x0000000f19147211 */ /* 0x001fc600028f0eff */
[----:B------:R-:W-:Y:S04]  /*a6f0*/  STL [R1+0x57c], R21 ;  /* 0x00057c1501007387 */ /* 0x000fe80000100800 */
[----:B------:R0:W-:Y:S02]  /*a700*/  STL [R1+0x350], R20 ;  /* 0x0003501401007387 */ /* 0x0001e40000100800 */
[----:B0-----:R-:W-:Y:S02]  /*a710*/  LEA.HI.X.SX32 R20, R26, R15, 0x1, P6 ;  /* 0x0000000f1a147211 */ /* 0x001fe400030f0eff */
[----:B------:R-:W4:Y:S01]  /*a720*/  LDL.LU R26, [R1+0x94] ;  /* 0x00009400011a7983 */ /* 0x000f220000300800 */
[----:B------:R-:W-:-:S05]  /*a730*/  LEA R21, P5, R19, R14, 0x1 ;  /* 0x0000000e13157211 */ /* 0x000fca00078a08ff */
[----:B------:R0:W-:Y:S04]  /*a740*/  STL [R1+0x3a8], R21 ;  /* 0x0003a81501007387 */ /* 0x0001e80000100800 */
[----:B------:R1:W-:Y:S01]  /*a750*/  STL [R1+0x348], R20 ;  /* 0x0003481401007387 */ /* 0x0003e20000100800 */
[-C--:B0-----:R-:W-:Y:S02]  /*a760*/  LEA R21, P6, R5, R14.reuse, 0x1 ;  /* 0x0000000e05157211 */ /* 0x081fe400078c08ff */
[----:B-1----:R-:W-:Y:S02]  /*a770*/  LEA.HI.X.SX32 R20, R3, R15, 0x1, P0 ;  /* 0x0000000f03147211 */ /* 0x002fe400000f0eff */
[----:B------:R-:W4:Y:S04]  /*a780*/  LDL.LU R3, [R1+0x98] ;  /* 0x0000980001037983 */ /* 0x000f280000300800 */
[----:B------:R0:W-:Y:S04]  /*a790*/  STL [R1+0x3ac], R21 ;  /* 0x0003ac1501007387 */ /* 0x0001e80000100800 */
[----:B------:R1:W-:Y:S01]  /*a7a0*/  STL [R1+0x340], R20 ;  /* 0x0003401401007387 */ /* 0x0003e20000100800 */
[----:B0-----:R-:W-:-:S02]  /*a7b0*/  LEA R21, P0, R8, R14, 0x1 ;  /* 0x0000000e08157211 */ /* 0x001fc400078008ff */
[-C--:B-1----:R-:W-:Y:S02]  /*a7c0*/  LEA.HI.X.SX32 R20, R4, R15.reuse, 0x1, P1 ;  /* 0x0000000f04147211 */ /* 0x082fe400008f0eff */
[----:B------:R-:W4:Y:S04]  /*a7d0*/  LDL.LU R4, [R1+0x9c] ;  /* 0x00009c0001047983 */ /* 0x000f280000300800 */
[----:B------:R-:W-:Y:S04]  /*a7e0*/  STL [R1+0x3b0], R21 ;  /* 0x0003b01501007387 */ /* 0x000fe80000100800 */
[----:B------:R0:W-:Y:S02]  /*a7f0*/  STL [R1+0x338], R20 ;  /* 0x0003381401007387 */ /* 0x0001e40000100800 */
[----:B0-----:R-:W-:-:S02]  /*a800*/  LEA.HI.X.SX32 R20, R18, R15, 0x1, P2 ;  /* 0x0000000f12147211 */ /* 0x001fc400010f0eff */
[----:B------:R-:W4:Y:S01]  /*a810*/  LDL.LU R18, [R1+0xa4] ;  /* 0x0000a40001127983 */ /* 0x000f220000300800 */
[----:B------:R-:W-:-:S05]  /*a820*/  LEA R21, P1, R9, R14, 0x1 ;  /* 0x0000000e09157211 */ /* 0x000fca00078208ff */
[----:B------:R-:W-:Y:S04]  /*a830*/  STL [R1+0x3b4], R21 ;  /* 0x0003b41501007387 */ /* 0x000fe80000100800 */
[----:B------:R0:W-:Y:S02]  /*a840*/  STL [R1+0x330], R20 ;  /* 0x0003301401007387 */ /* 0x0001e40000100800 */
[----:B0-----:R-:W-:Y:S02]  /*a850*/  LEA.HI.X.SX32 R20, R17, R15, 0x1, P3 ;  /* 0x0000000f11147211 */ /* 0x001fe400018f0eff */
        /* <DEDUP_REMOVED lines=11> */
[----:B--2---:R-:W-:-:S05]  /*a910*/  LEA R21, P4, R12, R14, 0x1 ;  /* 0x0000000e0c157211 */ /* 0x004fca00078808ff */
[----:B------:R0:W-:Y:S04]  /*a920*/  STL [R1+0x3c0], R21 ;  /* 0x0003c01501007387 */ /* 0x0001e80000100800 */
[----:B------:R1:W-:Y:S01]  /*a930*/  STL [R1+0x318], R20 ;  /* 0x0003181401007387 */ /* 0x0003e20000100800 */
[-C--:B0-----:R-:W-:Y:S02]  /*a940*/  LEA R21, P5, R13, R14.reuse, 0x1 ;  /* 0x0000000e0d157211 */ /* 0x081fe400078a08ff */
[----:B-1----:R-:W-:Y:S02]  /*a950*/  LEA.HI.X.SX32 R20, R5, R15, 0x1, P6 ;  /* 0x0000000f05147211 */ /* 0x002fe400030f0eff */
[----:B------:R-:W2:Y:S04]  /*a960*/  LDL.LU R5, [R1+0xc8] ;  /* 0x0000c80001057983 */ /* 0x000ea80000300800 */
[----:B------:R0:W-:Y:S04]  /*a970*/  STL [R1+0x3c4], R21 ;  /* 0x0003c41501007387 */ /* 0x0001e80000100800 */
[----:B------:R1:W-:Y:S01]  /*a980*/  STL [R1+0x310], R20 ;  /* 0x0003101401007387 */ /* 0x0003e20000100800 */
[----:B0-----:R-:W-:-:S02]  /*a990*/  LEA R21, P6, R29, R14, 0x1 ;  /* 0x0000000e1d157211 */ /* 0x001fc400078c08ff */
[-C--:B-1----:R-:W-:Y:S02]  /*a9a0*/  LEA.HI.X.SX32 R20, R8, R15.reuse, 0x1, P0 ;  /* 0x0000000f08147211 */ /* 0x082fe400000f0eff */
[----:B------:R-:W2:Y:S04]  /*a9b0*/  LDL.LU R8, [R1+0xcc] ;  /* 0x0000cc0001087983 */ /* 0x000ea80000300800 */
[----:B------:R-:W-:Y:S04]  /*a9c0*/  STL [R1+0x3c8], R21 ;  /* 0x0003c81501007387 */ /* 0x000fe80000100800 */
[----:B------:R0:W-:Y:S02]  /*a9d0*/  STL [R1+0x308], R20 ;  /* 0x0003081401007387 */ /* 0x0001e40000100800 */
[----:B0-----:R-:W-:-:S02]  /*a9e0*/  LEA.HI.X.SX32 R20, R9, R15, 0x1, P1 ;  /* 0x0000000f09147211 */ /* 0x001fc400008f0eff */
[----:B------:R-:W2:Y:S01]  /*a9f0*/  LDL.LU R9, [R1+0xd4] ;  /* 0x0000d40001097983 */ /* 0x000ea20000300800 */
[----:B---3--:R-:W-:-:S05]  /*aa00*/  LEA R21, P0, R28, R14, 0x1 ;  /* 0x0000000e1c157211 */ /* 0x008fca00078008ff */
[----:B------:R0:W-:Y:S04]  /*aa10*/  STL [R1+0x3cc], R21 ;  /* 0x0003cc1501007387 */ /* 0x0001e80000100800 */
[----:B------:R1:W-:Y:S01]  /*aa20*/  STL [R1+0x300], R20 ;  /* 0x0003001401007387 */ /* 0x0003e20000100800 */
[-C--:B0-----:R-:W-:Y:S02]  /*aa30*/  LEA R21, P1, R27, R14.reuse, 0x1 ;  /* 0x0000000e1b157211 */ /* 0x081fe400078208ff */
[----:B-1----:R-:W-:Y:S02]  /*aa40*/  LEA.HI.X.SX32 R20, R10, R15, 0x1, P2 ;  /* 0x0000000f0a147211 */ /* 0x002fe400010f0eff */
[----:B------:R-:W3:Y:S04]  /*aa50*/  LDL.LU R10, [R1+0xd8] ;  /* 0x0000d800010a7983 */ /* 0x000ee80000300800 */
[----:B------:R4:W-:Y:S04]  /*aa60*/  STL [R1+0x3d0], R21 ;  /* 0x0003d01501007387 */ /* 0x0009e80000100800 */
[----:B------:R0:W-:Y:S01]  /*aa70*/  STL [R1+0x2f8], R20 ;  /* 0x0002f81401007387 */ /* 0x0001e20000100800 */
[----:B----4-:R-:W-:-:S02]  /*aa80*/  LEA R21, P2, R26, R14, 0x1 ;  /* 0x0000000e1a157211 */ /* 0x010fc400078408ff */
[-C--:B0-----:R-:W-:Y:S02]  /*aa90*/  LEA.HI.X.SX32 R20, R11, R15.reuse, 0x1, P3 ;  /* 0x0000000f0b147211 */ /* 0x081fe400018f0eff */
        /* <DEDUP_REMOVED lines=11> */
[----:B------:R0:W-:Y:S04]  /*ab50*/  STL [R1+0x3dc], R21 ;  /* 0x0003dc1501007387 */ /* 0x0001e80000100800 */
[----:B------:R1:W-:Y:S01]  /*ab60*/  STL [R1+0x2e0], R20 ;  /* 0x0002e01401007387 */ /* 0x0003e20000100800 */
[----:B0-----:R-:W-:Y:S02]  /*ab70*/  LEA R21, P5, R18, R14, 0x1 ;  /* 0x0000000e12157211 */ /* 0x001fe400078a08ff */
        /* <DEDUP_REMOVED lines=36> */
[-C--:B------:R-:W-:Y:S02]  /*adc0*/  LEA.HI.X.SX32 R19, R19, R15.reuse, 0x1, P1 ;  /* 0x0000000f13137211 */ /* 0x080fe400008f0eff */
[-C--:B------:R-:W-:Y:S02]  /*add0*/  LEA.HI.X.SX32 R8, R8, R15.reuse, 0x1, P3 ;  /* 0x0000000f08087211 */ /* 0x080fe400018f0eff */
[----:B------:R-:W-:Y:S02]  /*ade0*/  LEA.HI.X.SX32 R9, R9, R15, 0x1, P4 ;  /* 0x0000000f09097211 */ /* 0x000fe400020f0eff */
[----:B---3--:R-:W-:-:S05]  /*adf0*/  LEA R21, P5, R10, R14, 0x1 ;  /* 0x0000000e0a157211 */ /* 0x008fca00078a08ff */
[----:B------:R-:W-:Y:S04]  /*ae00*/  STL [R1+0x3fc], R21 ;  /* 0x0003fc1501007387 */ /* 0x000fe80000100800 */
[----:B------:R0:W-:Y:S02]  /*ae10*/  STL [R1+0x298], R20 ;  /* 0x0002981401007387 */ /* 0x0001e40000100800 */
[----:B0-----:R-:W-:Y:S02]  /*ae20*/  LEA.HI.X.SX32 R20, R16, R15, 0x1, P0 ;  /* 0x0000000f10147211 */ /* 0x001fe400000f0eff */
[-C--:B----4-:R-:W-:Y:S01]  /*ae30*/  LEA R21, P6, R11, R14.reuse, 0x1 ;  /* 0x0000000e0b157211 */ /* 0x090fe200078c08ff */
[----:B------:R-:W3:Y:S04]  /*ae40*/  LDL.LU R16, [R1+0x13c] ;  /* 0x00013c0001107983 */ /* 0x000ee80000300800 */
[----:B------:R-:W-:Y:S04]  /*ae50*/  STL [R1+0x400], R21 ;  /* 0x0004001501007387 */ /* 0x000fe80000100800 */
[----:B------:R0:W-:Y:S04]  /*ae60*/  STL [R1+0x290], R20 ;  /* 0x0002901401007387 */ /* 0x0001e80000100800 */
[----:B0-----:R-:W4:Y:S01]  /*ae70*/  LDL.LU R20, [R1+0x154] ;  /* 0x0001540001147983 */ /* 0x001f220000300800 */
[----:B------:R-:W-:-:S05]  /*ae80*/  LEA R21, P0, R12, R14, 0x1 ;  /* 0x0000000e0c157211 */ /* 0x000fca00078008ff */
[----:B------:R-:W-:Y:S04]  /*ae90*/  STL [R1+0x404], R21 ;  /* 0x0004041501007387 */ /* 0x000fe80000100800 */
[----:B------:R0:W-:Y:S02]  /*aea0*/  STL [R1+0x288], R19 ;  /* 0x0002881301007387 */ /* 0x0001e40000100800 */
[----:B0-----:R-:W-:Y:S02]  /*aeb0*/  LEA.HI.X.SX32 R19, R5, R15, 0x1, P2 ;  /* 0x0000000f05137211 */ /* 0x001fe400010f0eff */
[----:B------:R-:W4:Y:S01]  /*aec0*/  LDL.LU R5, [R1+0x158] ;  /* 0x0001580001057983 */ /* 0x000f220000300800 */
[----:B------:R-:W-:-:S05]  /*aed0*/  LEA R21, P1, R13, R14, 0x1 ;  /* 0x0000000e0d157211 */ /* 0x000fca00078208ff */
[----:B------:R-:W-:Y:S04]  /*aee0*/  STL [R1+0x408], R21 ;  /* 0x0004081501007387 */ /* 0x000fe80000100800 */
[----:B------:R0:W-:Y:S04]  /*aef0*/  STL [R1+0x280], R19 ;  /* 0x0002801301007387 */ /* 0x0001e80000100800 */
[----:B0-----:R-:W4:Y:S01]  /*af00*/  LDL.LU R19, [R1+0x15c] ;  /* 0x00015c0001137983 */ /* 0x001f220000300800 */
[----:B------:R-:W-:-:S05]  /*af10*/  LEA R21, P2, R29, R14, 0x1 ;  /* 0x0000000e1d157211 */ /* 0x000fca00078408ff */
[----:B------:R-:W-:Y:S04]  /*af20*/  STL [R1+0x40c], R21 ;  /* 0x00040c1501007387 */ /* 0x000fe80000100800 */
[----:B------:R0:W-:Y:S04]  /*af30*/  STL [R1+0x278], R8 ;  /* 0x0002780801007387 */ /* 0x0001e80000100800 */
[----:B0-----:R-:W4:Y:S01]  /*af40*/  LDL.LU R8, [R1+0x160] ;  /* 0x0001600001087983 */ /* 0x001f220000300800 */
[----:B------:R-:W-:-:S05]  /*af50*/  LEA R21, P3, R28, R14, 0x1 ;  /* 0x0000000e1c157211 */ /* 0x000fca00078608ff */
[----:B------:R-:W-:Y:S04]  /*af60*/  STL [R1+0x410], R21 ;  /* 0x0004101501007387 */ /* 0x000fe80000100800 */
[----:B------:R0:W-:Y:S01]  /*af70*/  STL [R1+0x270], R9 ;  /* 0x0002700901007387 */ /* 0x0001e20000100800 */
[----:B------:R-:W-:-:S03]  /*af80*/  LEA.HI.X.SX32 R10, R10, R15, 0x1, P5 ;  /* 0x0000000f0a0a7211 */ /* 0x000fc600028f0eff */
        /* <DEDUP_REMOVED lines=13> */
[----:B------:R0:W-:Y:S04]  /*b060*/  STL [R1+0x258], R12 ;  /* 0x0002580c01007387 */ /* 0x0001e80000100800 */
[----:B0-----:R-:W4:Y:S01]  /*b070*/  LDL.LU R12, [R1+0x178] ;  /* 0x00017800010c7983 */ /* 0x001f220000300800 */
[----:B--2---:R-:W-:Y:S02]  /*b080*/  LEA R21, P0, R4, R14, 0x1 ;  /* 0x0000000e04157211 */ /* 0x004fe400078008ff */
[----:B------:R-:W-:-:S03]  /*b090*/  LEA.HI.X.SX32 R13, R13, R15, 0x1, P1 ;  /* 0x0000000f0d0d7211 */ /* 0x000fc600008f0eff */
[----:B------:R-:W-:Y:S01]  /*b0a0*/  STL [R1+0x420], R21 ;  /* 0x0004201501007387 */ /* 0x000fe20000100800 */
[----:B------:R-:W-:-:S03]  /*b0b0*/  LEA.HI.X.SX32 R22, R29, R15, 0x1, P2 ;  /* 0x0000000f1d167211 */ /* 0x000fc600010f0eff */
[----:B------:R0:W-:Y:S04]  /*b0c0*/  STL [R1+0x250], R13 ;  /* 0x0002500d01007387 */ /* 0x0001e80000100800 */
[----:B0-----:R-:W2:Y:S01]  /*b0d0*/  LDL.LU R13, [R1+0x17c] ;  /* 0x00017c00010d7983 */ /* 0x001ea20000300800 */
[----:B------:R-:W-:-:S05]  /*b0e0*/  LEA R21, P1, R18, R14, 0x1 ;  /* 0x0000000e12157211 */ /* 0x000fca00078208ff */
[----:B------:R-:W-:Y:S04]  /*b0f0*/  STL [R1+0x424], R21 ;  /* 0x0004241501007387 */ /* 0x000fe80000100800 */
[----:B------:R0:W-:Y:S04]  /*b100*/  STL [R1+0x248], R22 ;  /* 0x0002481601007387 */ /* 0x0001e80000100800 */
[----:B------:R-:W2:Y:S01]  /*b110*/  LDL.LU R29, [R1+0x180] ;  /* 0x00018000011d7983 */ /* 0x000ea20000300800 */
[----:B0-----:R-:W-:Y:S02]  /*b120*/  LEA.HI.X.SX32 R22, R28, R15, 0x1, P3 ;  /* 0x0000000f1c167211 */ /* 0x001fe400018f0eff */
[----:B------:R-:W-:-:S05]  /*b130*/  LEA R21, P2, R17, R14, 0x1 ;  /* 0x0000000e11157211 */ /* 0x000fca00078408ff */
[----:B------:R-:W-:Y:S04]  /*b140*/  STL [R1+0x428], R21 ;  /* 0x0004281501007387 */ /* 0x000fe80000100800 */
[----:B------:R0:W-:Y:S04]  /*b150*/  STL [R1+0x240], R22 ;  /* 0x0002401601007387 */ /* 0x0001e80000100800 */
[----:B------:R-:W2:Y:S01]  /*b160*/  LDL.LU R28, [R1+0x184] ;  /* 0x00018400011c7983 */ /* 0x000ea20000300800 */
[-C--:B0-----:R-:W-:Y:S02]  /*b170*/  LEA.HI.X.SX32 R22, R27, R15.reuse, 0x1, P4 ;  /* 0x0000000f1b167211 */ /* 0x081fe400020f0eff */
[----:B------:R-:W-:-:S02]  /*b180*/  LEA.HI.X.SX32 R3, R3, R15, 0x1, P6 ;  /* 0x0000000f03037211 */ /* 0x000fc400030f0eff */
[----:B---3--:R-:W-:-:S05]  /*b190*/  LEA R21, P3, R16, R14, 0x1 ;  /* 0x0000000e10157211 */ /* 0x008fca00078608ff */
[----:B------:R4:W-:Y:S04]  /*b1a0*/  STL [R1+0x42c], R21 ;  /* 0x00042c1501007387 */ /* 0x0009e80000100800 */
[----:B------:R0:W-:Y:S04]  /*b1b0*/  STL [R1+0x238], R22 ;  /* 0x0002381601007387 */ /* 0x0001e80000100800 */
[----:B------:R-:W3:Y:S01]  /*b1c0*/  LDL.LU R27, [R1+0x18c] ;  /* 0x00018c00011b7983 */ /* 0x000ee20000300800 */
[----:B----4-:R-:W-:Y:S02]  /*b1d0*/  LEA R21, P4, R20, R14, 0x1 ;  /* 0x0000000e14157211 */ /* 0x010fe400078808ff */
[----:B0-----:R-:W-:-:S03]  /*b1e0*/  LEA.HI.X.SX32 R22, R26, R15, 0x1, P5 ;  /* 0x0000000f1a167211 */ /* 0x001fc600028f0eff */
[----:B------:R0:W-:Y:S04]  /*b1f0*/  STL [R1+0x430], R21 ;  /* 0x0004301501007387 */ /* 0x0001e80000100800 */
[----:B------:R-:W-:Y:S04]  /*b200*/  STL [R1+0x230], R22 ;  /* 0x0002301601007387 */ /* 0x000fe80000100800 */
[----:B------:R-:W4:Y:S01]  /*b210*/  LDL.LU R26, [R1+0x194] ;  /* 0x00019400011a7983 */ /* 0x000f220000300800 */
[----:B0-----:R-:W-:-:S05]  /*b220*/  LEA R21, P5, R5, R14, 0x1 ;  /* 0x0000000e05157211 */ /* 0x001fca00078a08ff */
[----:B------:R-:W-:Y:S04]  /*b230*/  STL [R1+0x434], R21 ;  /* 0x0004341501007387 */ /* 0x000fe80000100800 */
[----:B------:R0:W-:Y:S04]  /*b240*/  STL [R1+0x228], R3 ;  /* 0x0002280301007387 */ /* 0x0001e80000100800 */
[----:B0-----:R-:W4:Y:S01]  /*b250*/  LDL.LU R3, [R1+0x198] ;  /* 0x0001980001037983 */ /* 0x001f220000300800 */
[----:B------:R-:W-:Y:S02]  /*b260*/  LEA R21, P6, R19, R14, 0x1 ;  /* 0x0000000e13157211 */ /* 0x000fe400078c08ff */
[----:B------:R-:W-:-:S03]  /*b270*/  LEA.HI.X.SX32 R22, R4, R15, 0x1, P0 ;  /* 0x0000000f04167211 */ /* 0x000fc600000f0eff */
[----:B------:R0:W-:Y:S04]  /*b280*/  STL [R1+0x438], R21 ;  /* 0x0004381501007387 */ /* 0x0001e80000100800 */
[----:B------:R-:W4:Y:S04]  /*b290*/  LDL.LU R4, [R1+0x190] ;  /* 0x0001900001047983 */ /* 0x000f280000300800 */
[----:B------:R1:W-:Y:S01]  /*b2a0*/  STL [R1+0x220], R22 ;  /* 0x0002201601007387 */ /* 0x0003e20000100800 */
[----:B0-----:R-:W-:Y:S02]  /*b2b0*/  LEA R21, P0, R8, R14, 0x1 ;  /* 0x0000000e08157211 */ /* 0x001fe400078008ff */
[----:B-1----:R-:W-:-:S03]  /*b2c0*/  LEA.HI.X.SX32 R22, R18, R15, 0x1, P1 ;  /* 0x0000000f12167211 */ /* 0x002fc600008f0eff */
        /* <DEDUP_REMOVED lines=16> */
[----:B------:R-:W-:Y:S01]  /*b3d0*/  STL [R1+0x200], R22 ;  /* 0x0002001601007387 */ /* 0x000fe20000100800 */
[----:B0-----:R-:W-:-:S03]  /*b3e0*/  LEA.HI.X.SX32 R21, R5, R15, 0x1, P5 ;  /* 0x0000000f05157211 */ /* 0x001fc600028f0eff */
[----:B------:R-:W4:Y:S01]  /*b3f0*/  LDL.LU R5, [R1+0x150] ;  /* 0x0001500001057983 */ /* 0x000f220000300800 */
[----:B------:R-:W-:-:S05]  /*b400*/  LEA R20, P4, R12, R14, 0x1 ;  /* 0x0000000e0c147211 */ /* 0x000fca00078808ff */
[----:B------:R-:W-:Y:S04]  /*b410*/  STL [R1+0x44c], R20 ;  /* 0x00044c1401007387 */ /* 0x000fe80000100800 */
[----:B------:R0:W-:Y:S04]  /*b420*/  STL [R1+0x1fc], R21 ;  /* 0x0001fc1501007387 */ /* 0x0001e80000100800 */
[----:B0-----:R-:W4:Y:S01]  /*b430*/  LDL.LU R21, [R1+0x14c] ;  /* 0x00014c0001157983 */ /* 0x001f220000300800 */
[----:B------:R-:W-:Y:S02]  /*b440*/  LEA.HI.X.SX32 R19, R19, R15, 0x1, P6 ;  /* 0x0000000f13137211 */ /* 0x000fe400030f0eff */
        /* <DEDUP_REMOVED lines=11> */
[----:B------:R0:W-:Y:S04]  /*b500*/  STL [R1+0x458], R20 ;  /* 0x0004581401007387 */ /* 0x0001e80000100800 */
[----:B------:R1:W-:Y:S04]  /*b510*/  STL [R1+0x214], R19 ;  /* 0x0002141301007387 */ /* 0x0003e80000100800 */
[----:B0-----:R-:W2:Y:S01]  /*b520*/  LDL.LU R20, [R1+0x140] ;  /* 0x0001400001147983 */ /* 0x001ea20000300800 */
[----:B-1----:R-:W-:-:S02]  /*b530*/  LEA.HI.X.SX32 R19, R10, R15, 0x1, P2 ;  /* 0x0000000f0a137211 */ /* 0x002fc400010f0eff */
[----:B---3--:R-:W-:-:S05]  /*b540*/  LEA R22, P1, R27, R14, 0x1 ;  /* 0x0000000e1b167211 */ /* 0x008fca00078208ff */
[----:B------:R-:W-:Y:S04]  /*b550*/  STL [R1+0x45c], R22 ;  /* 0x00045c1601007387 */ /* 0x000fe80000100800 */
[----:B------:R0:W-:Y:S01]  /*b560*/  STL [R1+0x21c], R19 ;  /* 0x00021c1301007387 */ /* 0x0001e20000100800 */
[----:B----4-:R-:W-:Y:S02]  /*b570*/  LEA R10, P2, R26, R14, 0x1 ;  /* 0x0000000e1a0a7211 */ /* 0x010fe400078408ff */
[----:B0-----:R-:W-:-:S03]  /*b580*/  LEA.HI.X.SX32 R19, R11, R15, 0x1, P3 ;  /* 0x0000000f0b137211 */ /* 0x001fc600018f0eff */
[----:B------:R0:W-:Y:S04]  /*b590*/  STL [R1+0x460], R10 ;  /* 0x0004600a01007387 */ /* 0x0001e80000100800 */
[----:B0-----:R-:W3:Y:S04]  /*b5a0*/  LDL.LU R10, [R1+0x134] ;  /* 0x00013400010a7983 */ /* 0x001ee80000300800 */
[----:B------:R0:W-:Y:S01]  /*b5b0*/  STL [R1+0x224], R19 ;  /* 0x0002241301007387 */ /* 0x0001e20000100800 */
[----:B------:R-:W-:-:S05]  /*b5c0*/  LEA R11, P3, R3, R14, 0x1 ;  /* 0x0000000e030b7211 */ /* 0x000fca00078608ff */
[----:B------:R1:W-:Y:S01]  /*b5d0*/  STL [R1+0x464], R11 ;  /* 0x0004640b01007387 */ /* 0x0003e20000100800 */
[----:B0-----:R-:W-:-:S03]  /*b5e0*/  LEA.HI.X.SX32 R19, R12, R15, 0x1, P4 ;  /* 0x0000000f0c137211 */ /* 0x001fc600020f0eff */
[----:B-1----:R-:W4:Y:S01]  /*b5f0*/  LDL.LU R11, [R1+0x130] ;  /* 0x00013000010b7983 */ /* 0x002f220000300800 */
[----:B------:R-:W-:-:S03]  /*b600*/  LEA R12, P4, R4, R14, 0x1 ;  /* 0x0000000e040c7211 */ /* 0x000fc600078808ff */
[----:B------:R-:W-:Y:S04]  /*b610*/  STL [R1+0x22c], R19 ;  /* 0x00022c1301007387 */ /* 0x000fe80000100800 */
[----:B------:R0:W-:Y:S04]  /*b620*/  STL [R1+0x468], R12 ;  /* 0x0004680c01007387 */ /* 0x0001e80000100800 */
[----:B0-----:R-:W4:Y:S01]  /*b630*/  LDL.LU R12, [R1+0x12c] ;  /* 0x00012c00010c7983 */ /* 0x001f220000300800 */
[----:B------:R-:W-:Y:S02]  /*b640*/  LEA.HI.X.SX32 R19, R13, R15, 0x1, P5 ;  /* 0x0000000f0d137211 */ /* 0x000fe400028f0eff */
[----:B------:R-:W-:-:S02]  /*b650*/  LEA R13, P5, R18, R14, 0x1 ;  /* 0x0000000e120d7211 */ /* 0x000fc400078a08ff */
[----:B------:R-:W-:Y:S01]  /*b660*/  LEA.HI.X.SX32 R22, R29, R15, 0x1, P6 ;  /* 0x0000000f1d167211 */ /* 0x000fe200030f0eff */
[----:B------:R0:W-:Y:S04]  /*b670*/  STL [R1+0x234], R19 ;  /* 0x0002341301007387 */ /* 0x0001e80000100800 */
[----:B------:R1:W-:Y:S01]  /*b680*/  STL [R1+0x46c], R13 ;  /* 0x00046c0d01007387 */ /* 0x0003e20000100800 */
[----:B0-----:R-:W-:-:S03]  /*b690*/  LEA R19, P6, R17, R14, 0x1 ;  /* 0x0000000e11137211 */ /* 0x001fc600078c08ff */
[----:B-1----:R-:W4:Y:S04]  /*b6a0*/  LDL.LU R13, [R1+0x124] ;  /* 0x00012400010d7983 */ /* 0x002f280000300800 */
[----:B------:R0:W-:Y:S04]  /*b6b0*/  STL [R1+0x23c], R22 ;  /* 0x00023c1601007387 */ /* 0x0001e80000100800 */
[----:B------:R1:W-:Y:S04]  /*b6c0*/  STL [R1+0x470], R19 ;  /* 0x0004701301007387 */ /* 0x0003e80000100800 */
[----:B------:R-:W4:Y:S01]  /*b6d0*/  LDL.LU R29, [R1+0x11c] ;  /* 0x00011c00011d7983 */ /* 0x000f220000300800 */
[----:B0-----:R-:W-:-:S02]  /*b6e0*/  LEA.HI.X.SX32 R22, R28, R15, 0x1, P0 ;  /* 0x0000000f1c167211 */ /* 0x001fc400000f0eff */
[----:B-1----:R-:W-:-:S03]  /*b6f0*/  LEA R19, P0, R16, R14, 0x1 ;  /* 0x0000000e10137211 */ /* 0x002fc600078008ff */
[----:B------:R0:W-:Y:S04]  /*b700*/  STL [R1+0x244], R22 ;  /* 0x0002441601007387 */ /* 0x0001e80000100800 */
[----:B------:R-:W-:Y:S04]  /*b710*/  STL [R1+0x474], R19 ;  /* 0x0004741301007387 */ /* 0x000fe80000100800 */
[----:B------:R-:W4:Y:S01]  /*b720*/  LDL.LU R28, [R1+0x110] ;  /* 0x00011000011c7983 */ /* 0x000f220000300800 */
[----:B0-----:R-:W-:-:S05]  /*b730*/  LEA.HI.X.SX32 R22, R27, R15, 0x1, P1 ;  /* 0x0000000f1b167211 */ /* 0x001fca00008f0eff */
[----:B------:R0:W-:Y:S04]  /*b740*/  STL [R1+0x24c], R22 ;  /* 0x00024c1601007387 */ /* 0x0001e80000100800 */
[----:B------:R-:W4:Y:S01]  /*b750*/  LDL.LU R27, [R1+0xf4] ;  /* 0x0000f400011b7983 */ /* 0x000f220000300800 */
[----:B0-----:R-:W-:Y:S02]  /*b760*/  LEA.HI.X.SX32 R22, R26, R15, 0x1, P2 ;  /* 0x0000000f1a167211 */ /* 0x001fe400010f0eff */
[----:B------:R-:W-:-:S05]  /*b770*/  LEA R19, P1, R5, R14, 0x1 ;  /* 0x0000000e05137211 */ /* 0x000fca00078208ff */
[----:B------:R0:W-:Y:S04]  /*b780*/  STL [R1+0x478], R19 ;  /* 0x0004781301007387 */ /* 0x0001e80000100800 */
[----:B------:R-:W-:Y:S04]  /*b790*/  STL [R1+0x254], R22 ;  /* 0x0002541601007387 */ /* 0x000fe80000100800 */
[----:B------:R-:W4:Y:S01]  /*b7a0*/  LDL.LU R26, [R1+0xf0] ;  /* 0x0000f000011a7983 */ /* 0x000f220000300800 */
[----:B------:R-:W-:Y:S02]  /*b7b0*/  LEA.HI.X.SX32 R3, R3, R15, 0x1, P3 ;  /* 0x0000000f03037211 */ /* 0x000fe400018f0eff */
[----:B0-----:R-:W-:-:S05]  /*b7c0*/  LEA R19, P2, R21, R14, 0x1 ;  /* 0x0000000e15137211 */ /* 0x001fca00078408ff */
[----:B------:R-:W-:Y:S04]  /*b7d0*/  STL [R1+0x47c], R19 ;  /* 0x00047c1301007387 */ /* 0x000fe80000100800 */
[----:B------:R0:W-:Y:S04]  /*b7e0*/  STL [R1+0x25c], R3 ;  /* 0x00025c0301007387 */ /* 0x0001e80000100800 */
[----:B0-----:R-:W4:Y:S01]  /*b7f0*/  LDL.LU R3, [R1+0xec] ;  /* 0x0000ec0001037983 */ /* 0x001f220000300800 */
[----:B------:R-:W-:Y:S02]  /*b800*/  LEA.HI.X.SX32 R22, R4, R15, 0x1, P4 ;  /* 0x0000000f04167211 */ /* 0x000fe400020f0eff */
[----:B--2---:R-:W-:-:S05]  /*b810*/  LEA R19, P3, R8, R14, 0x1 ;  /* 0x0000000e08137211 */ /* 0x004fca00078608ff */
[----:B------:R0:W-:Y:S04]  /*b820*/  STL [R1+0x480], R19 ;  /* 0x0004801301007387 */ /* 0x0001e80000100800 */
[----:B------:R-:W2:Y:S04]  /*b830*/  LDL.LU R4, [R1+0xe8] ;  /* 0x0000e80001047983 */ /* 0x000ea80000300800 */
[----:B------:R1:W-:Y:S01]  /*b840*/  STL [R1+0x264], R22 ;  /* 0x0002641601007387 */ /* 0x0003e20000100800 */
[----:B0-----:R-:W-:Y:S02]  /*b850*/  LEA R19, P4, R9, R14, 0x1 ;  /* 0x0000000e09137211 */ /* 0x001fe400078808ff */
[----:B-1----:R-:W-:-:S03]  /*b860*/  LEA.HI.X.SX32 R22, R18, R15, 0x1, P5 ;  /* 0x0000000f12167211 */ /* 0x002fc600028f0eff */
[----:B------:R0:W-:Y:S01]  /*b870*/  STL [R1+0x484], R19 ;  /* 0x0004841301007387 */ /* 0x0001e20000100800 */
[-C--:B------:R-:W-:Y:S02]  /*b880*/  LEA.HI.X.SX32 R17, R17, R15.reuse, 0x1, P6 ;  /* 0x0000000f11117211 */ /* 0x080fe400030f0eff */
[----:B------:R-:W-:Y:S01]  /*b890*/  LEA R18, P5, R20, R14, 0x1 ;  /* 0x0000000e14127211 */ /* 0x000fe200078a08ff */
[----:B0-----:R-:W2:Y:S04]  /*b8a0*/  LDL.LU R19, [R1+0xe4] ;  /* 0x0000e40001137983 */ /* 0x001ea80000300800 */
[----:B------:R-:W-:Y:S04]  /*b8b0*/  STL [R1+0x26c], R22 ;  /* 0x00026c1601007387 */ /* 0x000fe80000100800 */
[----:B------:R0:W-:Y:S01]  /*b8c0*/  STL [R1+0x488], R18 ;  /* 0x0004881201007387 */ /* 0x0001e20000100800 */
[----:B------:R-:W-:-:S03]  /*b8d0*/  LEA.HI.X.SX32 R16, R16, R15, 0x1, P0 ;  /* 0x0000000f10107211 */ /* 0x000fc600000f0eff */
[----:B0-----:R-:W2:Y:S04]  /*b8e0*/  LDL.LU R18, [R1+0xe0] ;  /* 0x0000e00001127983 */ /* 0x001ea80000300800 */
[----:B------:R0:W-:Y:S01]  /*b8f0*/  STL [R1+0x274], R17 ;  /* 0x0002741101007387 */ /* 0x0001e20000100800 */
[----:B------:R-:W-:-:S03]  /*b900*/  LEA.HI.X.SX32 R5, R5, R15, 0x1, P1 ;  /* 0x0000000f05057211 */ /* 0x000fc600008f0eff */
[----:B0-----:R-:W2:Y:S01]  /*b910*/  LDL.LU R17, [R1+0xdc] ;  /* 0x0000dc0001117983 */ /* 0x001ea20000300800 */
[-C--:B------:R-:W-:Y:S02]  /*b920*/  LEA.HI.X.SX32 R23, R21, R15.reuse, 0x1, P2 ;  /* 0x0000000f15177211 */ /* 0x080fe400010f0eff */
[----:B------:R-:W-:Y:S02]  /*b930*/  LEA.HI.X.SX32 R21, R8, R15, 0x1, P3 ;  /* 0x0000000f08157211 */ /* 0x000fe400018f0eff */
[----:B---3--:R-:W-:-:S05]  /*b940*/  LEA R22, P6, R10, R14, 0x1 ;  /* 0x0000000e0a167211 */ /* 0x008fca00078c08ff */
[----:B------:R-:W-:Y:S04]  /*b950*/  STL [R1+0x48c], R22 ;  /* 0x00048c1601007387 */ /* 0x000fe80000100800 */
[----:B------:R0:W-:Y:S04]  /*b960*/  STL [R1+0x27c], R16 ;  /* 0x00027c1001007387 */ /* 0x0001e80000100800 */
[----:B0-----:R-:W3:Y:S01]  /*b970*/  LDL.LU R16, [R1+0xd0] ;  /* 0x0000d00001107983 */ /* 0x001ee20000300800 */
[----:B----4-:R-:W-:-:S05]  /*b980*/  LEA R22, P0, R11, R14, 0x1 ;  /* 0x0000000e0b167211 */ /* 0x010fca00078008ff */
[----:B------:R-:W-:Y:S04]  /*b990*/  STL [R1+0x490], R22 ;  /* 0x0004901601007387 */ /* 0x000fe80000100800 */
[----:B------:R0:W-:Y:S04]  /*b9a0*/  STL [R1+0x284], R5 ;  /* 0x0002840501007387 */ /* 0x0001e80000100800 */
[----:B0-----:R-:W4:Y:S01]  /*b9b0*/  LDL.LU R5, [R1+0xc4] ;  /* 0x0000c40001057983 */ /* 0x001f220000300800 */
[----:B------:R-:W-:-:S05]  /*b9c0*/  LEA R22, P1, R12, R14, 0x1 ;  /* 0x0000000e0c167211 */ /* 0x000fca00078208ff */
[----:B------:R0:W-:Y:S04]  /*b9d0*/  STL [R1+0x494], R22 ;  /* 0x0004941601007387 */ /* 0x0001e80000100800 */
[----:B------:R1:W-:Y:S04]  /*b9e0*/  STL [R1+0x28c], R23 ;  /* 0x00028c1701007387 */ /* 0x0003e80000100800 */
[----:B------:R-:W4:Y:S01]  /*b9f0*/  LDL.LU R8, [R1+0xc0] ;  /* 0x0000c00001087983 */ /* 0x000f220000300800 */
[----:B0-----:R-:W-:-:S05]  /*ba00*/  LEA R22, P2, R13, R14, 0x1 ;  /* 0x0000000e0d167211 */ /* 0x001fca00078408ff */
[----:B------:R0:W-:Y:S01]  /*ba10*/  STL [R1+0x498], R22 ;  /* 0x0004981601007387 */ /* 0x0001e20000100800 */
[----:B-1----:R-:W-:-:S03]  /*ba20*/  LEA R23, P3, R29, R14, 0x1 ;  /* 0x0000000e1d177211 */ /* 0x002fc600078608ff */
[----:B------:R1:W-:Y:S01]  /*ba30*/  STL [R1+0x294], R21 ;  /* 0x0002941501007387 */ /* 0x0003e20000100800 */
[----:B0-----:R-:W-:-:S03]  /*ba40*/  LEA.HI.X.SX32 R22, R9, R15, 0x1, P4 ;  /* 0x0000000f09167211 */ /* 0x001fc600020f0eff */
[----:B------:R-:W-:Y:S04]  /*ba50*/  STL [R1+0x49c], R23 ;  /* 0x00049c1701007387 */ /* 0x000fe80000100800 */
[----:B------:R-:W4:Y:S04]  /*ba60*/  LDL.LU R9, [R1+0xbc] ;  /* 0x0000bc0001097983 */ /* 0x000f280000300800 */
[----:B------:R0:W-:Y:S01]  /*ba70*/  STL [R1+0x29c], R22 ;  /* 0x00029c1601007387 */ /* 0x0001e20000100800 */
[----:B-1----:R-:W-:Y:S02]  /*ba80*/  LEA R21, P4, R28, R14, 0x1 ;  /* 0x0000000e1c157211 */ /* 0x002fe400078808ff */
[----:B0-----:R-:W-:-:S03]  /*ba90*/  LEA.HI.X.SX32 R22, R20, R15, 0x1, P5 ;  /* 0x0000000f14167211 */ /* 0x001fc600028f0eff */
[----:B------:R0:W-:Y:S01]  /*baa0*/  STL [R1+0x4a0], R21 ;  /* 0x0004a01501007387 */ /* 0x0001e20000100800 */
[----:B------:R-:W-:-:S03]  /*bab0*/  LEA.HI.X.SX32 R20, R10, R15, 0x1, P6 ;  /* 0x0000000f0a147211 */ /* 0x000fc600030f0eff */
[----:B------:R1:W-:Y:S04]  /*bac0*/  STL [R1+0x2ac], R22 ;  /* 0x0002ac1601007387 */ /* 0x0003e80000100800 */
[----:B------:R-:W4:Y:S01]  /*bad0*/  LDL.LU R10, [R1+0xb8] ;  /* 0x0000b800010a7983 */ /* 0x000f220000300800 */
[----:B0-----:R-:W-:-:S05]  /*bae0*/  LEA R21, P5, R27, R14, 0x1 ;  /* 0x0000000e1b157211 */ /* 0x001fca00078a08ff */
[----:B------:R0:W-:Y:S04]  /*baf0*/  STL [R1+0x4a4], R21 ;  /* 0x0004a41501007387 */ /* 0x0001e80000100800 */
[----:B------:R0:W-:Y:S01]  /*bb00*/  STL [R1+0x2b4], R20 ;  /* 0x0002b41401007387 */ /* 0x0001e20000100800 */
[----:B-1----:R-:W-:Y:S02]  /*bb10*/  LEA R22, P6, R26, R14, 0x1 ;  /* 0x0000000e1a167211 */ /* 0x002fe400078c08ff */
[----:B0-----:R-:W-:-:S03]  /*bb20*/  LEA.HI.X.SX32 R21, R11, R15, 0x1, P0 ;  /* 0x0000000f0b157211 */ /* 0x001fc600000f0eff */
[----:B------:R-:W-:Y:S04]  /*bb30*/  STL [R1+0x4a8], R22 ;  /* 0x0004a81601007387 */ /* 0x000fe80000100800 */
[----:B------:R-:W4:Y:S01]  /*bb40*/  LDL.LU R11, [R1+0xb0] ;  /* 0x0000b000010b7983 */ /* 0x000f220000300800 */
[----:B------:R-:W-:-:S03]  /*bb50*/  LEA.HI.X.SX32 R12, R12, R15, 0x1, P1 ;  /* 0x0000000f0c0c7211 */ /* 0x000fc600008f0eff */
[----:B------:R-:W-:Y:S01]  /*bb60*/  STL [R1+0x2bc], R21 ;  /* 0x0002bc1501007387 */ /* 0x000fe20000100800 */
[----:B------:R-:W-:-:S05]  /*bb70*/  LEA R20, P0, R3, R14, 0x1 ;  /* 0x0000000e03147211 */ /* 0x000fca00078008ff */
[----:B------:R-:W-:Y:S04]  /*bb80*/  STL [R1+0x4ac], R20 ;  /* 0x0004ac1401007387 */ /* 0x000fe80000100800 */
[----:B------:R0:W-:Y:S04]  /*bb90*/  STL [R1+0x2c4], R12 ;  /* 0x0002c40c01007387 */ /* 0x0001e80000100800 */
[----:B0-----:R-:W4:Y:S01]  /*bba0*/  LDL.LU R12, [R1+0xa0] ;  /* 0x0000a000010c7983 */ /* 0x001f220000300800 */
[----:B--2---:R-:W-:Y:S02]  /*bbb0*/  LEA R21, P1, R4, R14, 0x1 ;  /* 0x0000000e04157211 */ /* 0x004fe400078208ff */
[----:B------:R-:W-:-:S03]  /*bbc0*/  LEA.HI.X.SX32 R20, R13, R15, 0x1, P2 ;  /* 0x0000000f0d147211 */ /* 0x000fc600010f0eff */
[----:B------:R0:W-:Y:S01]  /*bbd0*/  STL [R1+0x4b0], R21 ;  /* 0x0004b01501007387 */ /* 0x0001e20000100800 */
[----:B------:R-:W-:-:S03]  /*bbe0*/  LEA.HI.X.SX32 R22, R28, R15, 0x1, P4 ;  /* 0x0000000f1c167211 */ /* 0x000fc600020f0eff */
[----:B------:R-:W-:Y:S01]  /*bbf0*/  STL [R1+0x2cc], R20 ;  /* 0x0002cc1401007387 */ /* 0x000fe20000100800 */
[----:B0-----:R-:W-:Y:S02]  /*bc00*/  LEA.HI.X.SX32 R21, R29, R15, 0x1, P3 ;  /* 0x0000000f1d157211 */ /* 0x001fe400018f0eff */
[----:B------:R-:W-:-:S05]  /*bc10*/  LEA R13, P2, R19, R14, 0x1 ;  /* 0x0000000e130d7211 */ /* 0x000fca00078408ff */
[----:B------:R0:W-:Y:S04]  /*bc20*/  STL [R1+0x4b4], R13 ;  /* 0x0004b40d01007387 */ /* 0x0001e80000100800 */
[----:B0-----:R-:W2:Y:S01]  /*bc30*/  LDL.LU R13, [R1+0x90] ;  /* 0x00009000010d7983 */ /* 0x001ea20000300800 */
[----:B------:R-:W-:-:S03]  /*bc40*/  LEA R20, P3, R18, R14, 0x1 ;  /* 0x0000000e12147211 */ /* 0x000fc600078608ff */
[----:B------:R0:W-:Y:S04]  /*bc50*/  STL [R1+0x2d4], R21 ;  /* 0x0002d41501007387 */ /* 0x0001e80000100800 */
[----:B------:R1:W-:Y:S04]  /*bc60*/  STL [R1+0x4b8], R20 ;  /* 0x0004b81401007387 */ /* 0x0003e80000100800 */
[----:B------:R-:W-:Y:S04]  /*bc70*/  STL [R1+0x2dc], R22 ;  /* 0x0002dc1601007387 */ /* 0x000fe80000100800 */
[----:B------:R-:W2:Y:S01]  /*bc80*/  LDL.LU R29, [R1+0x88] ;  /* 0x00008800011d7983 */ /* 0x000ea20000300800 */
[----:B0-----:R-:W-:-:S02]  /*bc90*/  LEA R21, P4, R17, R14, 0x1 ;  /* 0x0000000e11157211 */ /* 0x001fc400078808ff */
[----:B-1----:R-:W-:-:S03]  /*bca0*/  LEA.HI.X.SX32 R20, R27, R15, 0x1, P5 ;  /* 0x0000000f1b147211 */ /* 0x002fc600028f0eff */
[----:B------:R-:W-:Y:S04]  /*bcb0*/  STL [R1+0x4bc], R21 ;  /* 0x0004bc1501007387 */ /* 0x000fe80000100800 */
[----:B------:R0:W-:Y:S02]  /*bcc0*/  STL [R1+0x2e4], R20 ;  /* 0x0002e41401007387 */ /* 0x0001e40000100800 */
[-C--:B0-----:R-:W-:Y:S02]  /*bcd0*/  LEA.HI.X.SX32 R20, R26, R15.reuse, 0x1, P6 ;  /* 0x0000000f1a147211 */ /* 0x081fe400030f0eff */
[-C--:B------:R-:W-:Y:S02]  /*bce0*/  LEA.HI.X.SX32 R4, R4, R15.reuse, 0x1, P1 ;  /* 0x0000000f04047211 */ /* 0x080fe400008f0eff */
[----:B------:R-:W-:-:S02]  /*bcf0*/  LEA.HI.X.SX32 R18, R18, R15, 0x1, P3 ;  /* 0x0000000f12127211 */ /* 0x000fc400018f0eff */
[----:B---3--:R-:W-:-:S05]  /*bd00*/  LEA R22, P5, R16, R14, 0x1 ;  /* 0x0000000e10167211 */ /* 0x008fca00078a08ff */
[----:B------:R-:W-:Y:S04]  /*bd10*/  STL [R1+0x4c0], R22 ;  /* 0x0004c01601007387 */ /* 0x000fe80000100800 */
[----:B------:R-:W3:Y:S04]  /*bd20*/  LDL.LU R28, [R1+0x84] ;  /* 0x00008400011c7983 */ /* 0x000ee80000300800 */
[----:B------:R0:W-:Y:S01]  /*bd30*/  STL [R1+0x2ec], R20 ;  /* 0x0002ec1401007387 */ /* 0x0001e20000100800 */
[----:B----4-:R-:W-:Y:S02]  /*bd40*/  LEA R21, P6, R5, R14, 0x1 ;  /* 0x0000000e05157211 */ /* 0x010fe400078c08ff */
[----:B0-----:R-:W-:-:S03]  /*bd50*/  LEA.HI.X.SX32 R20, R3, R15, 0x1, P0 ;  /* 0x0000000f03147211 */ /* 0x001fc600000f0eff */
[----:B------:R-:W-:Y:S04]  /*bd60*/  STL [R1+0x4c4], R21 ;  /* 0x0004c41501007387 */ /* 0x000fe80000100800 */
[----:B------:R-:W4:Y:S04]  /*bd70*/  LDL.LU R27, [R1+0x80] ;  /* 0x00008000011b7983 */ /* 0x000f280000300800 */
[----:B------:R-:W-:Y:S01]  /*bd80*/  STL [R1+0x2f4], R20 ;  /* 0x0002f41401007387 */ /* 0x000fe20000100800 */
[----:B------:R-:W-:-:S03]  /*bd90*/  LEA R3, P0, R8, R14, 0x1 ;  /* 0x0000000e08037211 */ /* 0x000fc600078008ff */
[----:B------:R-:W4:Y:S04]  /*bda0*/  LDL.LU R26, [R1+0x7c] ;  /* 0x00007c00011a7983 */ /* 0x000f280000300800 */
[----:B------:R0:W-:Y:S04]  /*bdb0*/  STL [R1+0x4c8], R3 ;  /* 0x0004c80301007387 */ /* 0x0001e80000100800 */
[----:B0-----:R-:W4:Y:S04]  /*bdc0*/  LDL.LU R3, [R1+0x78] ;  /* 0x0000780001037983 */ /* 0x001f280000300800 */
[----:B------:R0:W-:Y:S01]  /*bdd0*/  STL [R1+0x2fc], R4 ;  /* 0x0002fc0401007387 */ /* 0x0001e20000100800 */
[----:B------:R-:W-:-:S03]  /*bde0*/  LEA R21, P1, R9, R14, 0x1 ;  /* 0x0000000e09157211 */ /* 0x000fc600078208ff */
[----:B0-----:R-:W4:Y:S01]  /*bdf0*/  LDL.LU R4, [R1+0x64] ;  /* 0x0000640001047983 */ /* 0x001f220000300800 */
[----:B------:R-:W-:-:S03]  /*be00*/  LEA.HI.X.SX32 R20, R19, R15, 0x1, P2 ;  /* 0x0000000f13147211 */ /* 0x000fc600010f0eff */
[----:B------:R-:W-:Y:S04]  /*be10*/  STL [R1+0x4cc], R21 ;  /* 0x0004cc1501007387 */ /* 0x000fe80000100800 */
[----:B------:R-:W4:Y:S04]  /*be20*/  LDL.LU R25, [R1+0x50] ;  /* 0x0000500001197983 */ /* 0x000f280000300800 */
[----:B------:R-:W-:Y:S04]  /*be30*/  STL [R1+0x304], R20 ;  /* 0x0003041401007387 */ /* 0x000fe80000100800 */
[----:B------:R-:W4:Y:S01]  /*be40*/  LDL.LU R24, [R1+0x4c] ;  /* 0x00004c0001187983 */ /* 0x000f220000300800 */
[----:B------:R-:W-:-:S05]  /*be50*/  LEA R19, P2, R10, R14, 0x1 ;  /* 0x0000000e0a137211 */ /* 0x000fca00078408ff */
[----:B------:R0:W-:Y:S04]  /*be60*/  STL [R1+0x4d0], R19 ;  /* 0x0004d01301007387 */ /* 0x0001e80000100800 */
[----:B------:R-:W4:Y:S04]  /*be70*/  LDL.LU R23, [R1+0x48] ;  /* 0x0000480001177983 */ /* 0x000f280000300800 */
[----:B------:R1:W-:Y:S04]  /*be80*/  STL [R1+0x30c], R18 ;  /* 0x00030c1201007387 */ /* 0x0003e80000100800 */
[----:B------:R-:W4:Y:S01]  /*be90*/  LDL.LU R22, [R1+0x44] ;  /* 0x0000440001167983 */ /* 0x000f220000300800 */
[----:B0-----:R-:W-:-:S02]  /*bea0*/  LEA R19, P3, R11, R14, 0x1 ;  /* 0x0000000e0b137211 */ /* 0x001fc400078608ff */
[----:B-1----:R-:W-:-:S03]  /*beb0*/  LEA.HI.X.SX32 R18, R17, R15, 0x1, P4 ;  /* 0x0000000f11127211 */ /* 0x002fc600020f0eff */
[----:B------:R0:W-:Y:S04]  /*bec0*/  STL [R1+0x4d4], R19 ;  /* 0x0004d41301007387 */ /* 0x0001e80000100800 */
[----:B------:R-:W4:Y:S04]  /*bed0*/  LDL.LU R21, [R1+0x34] ;  /* 0x0000340001157983 */ /* 0x000f280000300800 */
[----:B------:R1:W-:Y:S04]  /*bee0*/  STL [R1+0x314], R18 ;  /* 0x0003141201007387 */ /* 0x0003e80000100800 */
[----:B------:R-:W4:Y:S01]  /*bef0*/  LDL.LU R20, [R1+0x2c] ;  /* 0x00002c0001147983 */ /* 0x000f220000300800 */
[----:B------:R-:W-:-:S05]  /*bf00*/  LEA R17, P4, R12, R14, 0x1 ;  /* 0x0000000e0c117211 */ /* 0x000fca00078808ff */
[----:B------:R-:W-:Y:S04]  /*bf10*/  STL [R1+0x4d8], R17 ;  /* 0x0004d81101007387 */ /* 0x000fe80000100800 */
[----:B0-----:R-:W4:Y:S01]  /*bf20*/  LDL.LU R19, [R1+0x28] ;  /* 0x0000280001137983 */ /* 0x001f220000300800 */
[----:B------:R-:W-:-:S05]  /*bf30*/  LEA.HI.X.SX32 R16, R16, R15, 0x1, P5 ;  /* 0x0000000f10107211 */ /* 0x000fca00028f0eff */
[----:B------:R0:W-:Y:S01]  /*bf40*/  STL [R1+0x31c], R16 ;  /* 0x00031c1001007387 */ /* 0x0001e20000100800 */
[----:B------:R-:W-:-:S03]  /*bf50*/  LEA.HI.X.SX32 R8, R8, R15, 0x1, P0 ;  /* 0x0000000f08087211 */ /* 0x000fc600000f0eff */
[----:B-1----:R-:W4:Y:S01]  /*bf60*/  LDL.LU R18, [R1+0x20] ;  /* 0x0000200001127983 */ /* 0x002f220000300800 */
[----:B0-----:R-:W-:Y:S02]  /*bf70*/  LEA.HI.X.SX32 R16, R5, R15, 0x1, P6 ;  /* 0x0000000f05107211 */ /* 0x001fe400030f0eff */
[----:B--2---:R-:W-:-:S05]  /*bf80*/  LEA R17, P5, R13, R14, 0x1 ;  /* 0x0000000e0d117211 */ /* 0x004fca00078a08ff */
[----:B------:R0:W-:Y:S01]  /*bf90*/  STL [R1+0x4dc], R17 ;  /* 0x0004dc1101007387 */ /* 0x0001e20000100800 */
[----:B------:R-:W-:-:S03]  /*bfa0*/  LEA.HI.X.SX32 R9, R9, R15, 0x1, P1 ;  /* 0x0000000f09097211 */ /* 0x000fc600008f0eff */
[----:B0-----:R-:W2:Y:S01]  /*bfb0*/  LDL.LU R17, [R1+0x1c] ;  /* 0x00001c0001117983 */ /* 0x001ea20000300800 */
[----:B------:R-:W-:-:S03]  /*bfc0*/  LEA R5, P6, R29, R14, 0x1 ;  /* 0x0000000e1d057211 */ /* 0x000fc600078c08ff */
[----:B------:R0:W-:Y:S04]  /*bfd0*/  STL [R1+0x324], R16 ;  /* 0x0003241001007387 */ /* 0x0001e80000100800 */
[----:B0-----:R-:W2:Y:S04]  /*bfe0*/  LDL.LU R16, [R1+0xc] ;  /* 0x00000c0001107983 */ /* 0x001ea80000300800 */
[----:B------:R0:W-:Y:S04]  /*bff0*/  STL [R1+0x4e0], R5 ;  /* 0x0004e00501007387 */ /* 0x0001e80000100800 */
[----:B0-----:R-:W2:Y:S04]  /*c000*/  LDL.LU R5, [R1+0x8] ;  /* 0x0000080001057983 */ /* 0x001ea80000300800 */
[----:B------:R3:W-:Y:S01]  /*c010*/  STL [R1+0x32c], R8 ;  /* 0x00032c0801007387 */ /* 0x0007e20000100800 */
[----:B------:R-:W-:-:S02]  /*c020*/  LEA.HI.X.SX32 R10, R10, R15, 0x1, P2 ;  /* 0x0000000f0a0a7211 */ /* 0x000fc400010f0eff */
[-C--:B------:R-:W-:Y:S02]  /*c030*/  LEA.HI.X.SX32 R11, R11, R15.reuse, 0x1, P3 ;  /* 0x0000000f0b0b7211 */ /* 0x080fe400018f0eff */
[-C--:B------:R-:W-:Y:S02]  /*c040*/  LEA.HI.X.SX32 R12, R12, R15.reuse, 0x1, P4 ;  /* 0x0000000f0c0c7211 */ /* 0x080fe400020f0eff */
[-C--:B------:R-:W-:Y:S02]  /*c050*/  LEA.HI.X.SX32 R13, R13, R15.reuse, 0x1, P5 ;  /* 0x0000000f0d0d7211 */ /* 0x080fe400028f0eff */
[----:B------:R-:W-:Y:S02]  /*c060*/  LEA.HI.X.SX32 R29, R29, R15, 0x1, P6 ;  /* 0x0000000f1d1d7211 */ /* 0x000fe400030f0eff */
[----:B---3--:R-:W-:-:S05]  /*c070*/  LEA R8, P0, R28, R14, 0x1 ;  /* 0x0000000e1c087211 */ /* 0x008fca00078008ff */
[----:B------:R0:W-:Y:S04]  /*c080*/  STL [R1+0x4e4], R8 ;  /* 0x0004e40801007387 */ /* 0x0001e80000100800 */
[----:B0-----:R-:W3:Y:S04]  /*c090*/  LDL.LU R8, [R1+0x770] ;  /* 0x0007700001087983 */ /* 0x001ee80000300800 */
[----:B------:R4:W-:Y:S02]  /*c0a0*/  STL [R1+0x334], R9 ;  /* 0x0003340901007387 */ /* 0x0009e40000100800 */
[----:B----4-:R-:W-:-:S05]  /*c0b0*/  LEA R9, P1, R27, R14, 0x1 ;  /* 0x0000000e1b097211 */ /* 0x010fca00078208ff */
[----:B------:R0:W-:Y:S04]  /*c0c0*/  STL [R1+0x4e8], R9 ;  /* 0x0004e80901007387 */ /* 0x0001e80000100800 */
[----:B0-----:R-:W4:Y:S04]  /*c0d0*/  LDL.LU R9, [R1+0x76c] ;  /* 0x00076c0001097983 */ /* 0x001f280000300800 */
[----:B------:R0:W-:Y:S02]  /*c0e0*/  STL [R1+0x33c], R10 ;  /* 0x00033c0a01007387 */ /* 0x0001e40000100800 */
[----:B0-----:R-:W-:-:S05]  /*c0f0*/  LEA R10, P2, R26, R14, 0x1 ;  /* 0x0000000e1a0a7211 */ /* 0x001fca00078408ff */
[----:B------:R0:W-:Y:S04]  /*c100*/  STL [R1+0x4ec], R10 ;  /* 0x0004ec0a01007387 */ /* 0x0001e80000100800 */
[----:B0-----:R-:W3:Y:S04]  /*c110*/  LDL.LU R10, [R1+0x768] ;  /* 0x00076800010a7983 */ /* 0x001ee80000300800 */
        /* <DEDUP_REMOVED lines=10> */
[----:B------:R0:W-:Y:S01]  /*c1c0*/  STL [R1+0x4f8], R13 ;  /* 0x0004f80d01007387 */ /* 0x0001e20000100800 */
[----:B------:R-:W-:-:S03]  /*c1d0*/  LEA.HI.X.SX32 R28, R28, R15, 0x1, P0 ;  /* 0x0000000f1c1c7211 */ /* 0x000fc600000f0eff */
        /* <DEDUP_REMOVED lines=28> */
[----:B0-----:R-:W4:Y:S01]  /*c3a0*/  LDL.LU R4, [R1+0x744] ;  /* 0x0007440001047983 */ /* 0x001f220000300800 */
[----:B------:R-:W-:-:S05]  /*c3b0*/  LEA.HI.X.SX32 R25, R25, R15, 0x1, P5 ;  /* 0x0000000f19197211 */ /* 0x000fca00028f0eff */
[----:B------:R0:W-:Y:S01]  /*c3c0*/  STL [R1+0x370], R25 ;  /* 0x0003701901007387 */ /* 0x0001e20000100800 */
[----:B------:R-:W-:Y:S02]  /*c3d0*/  LEA.HI.X.SX32 R23, R23, R15, 0x1, P0 ;  /* 0x0000000f17177211 */ /* 0x000fe400000f0eff */
[----:B0-----:R-:W-:-:S05]  /*c3e0*/  LEA R25, P5, R18, R14, 0x1 ;  /* 0x0000000e12197211 */ /* 0x001fca00078a08ff */
[----:B------:R0:W-:Y:S02]  /*c3f0*/  STL [R1+0x514], R25 ;  /* 0x0005141901007387 */ /* 0x0001e40000100800 */
[----:B0-----:R-:W-:Y:S02]  /*c400*/  LEA.HI.X.SX32 R25, R24, R15, 0x1, P6 ;  /* 0x0000000f18197211 */ /* 0x001fe400030f0eff */
[----:B--2---:R-:W-:-:S03]  /*c410*/  LEA R24, P6, R17, R14, 0x1 ;  /* 0x0000000e11187211 */ /* 0x004fc600078c08ff */
[----:B------:R0:W-:Y:S04]  /*c420*/  STL [R1+0x374], R25 ;  /* 0x0003741901007387 */ /* 0x0001e80000100800 */
[----:B------:R1:W-:Y:S04]  /*c430*/  STL [R1+0x518], R24 ;  /* 0x0005181801007387 */ /* 0x0003e80000100800 */
[----:B------:R2:W-:Y:S01]  /*c440*/  STL [R1+0x378], R23 ;  /* 0x0003781701007387 */ /* 0x0005e20000100800 */
[----:B0-----:R-:W-:Y:S02]  /*c450*/  LEA R25, P0, R16, R14, 0x1 ;  /* 0x0000000e10197211 */ /* 0x001fe400078008ff */
[----:B-1----:R-:W-:-:S02]  /*c460*/  LEA.HI.X.SX32 R24, R22, R15, 0x1, P1 ;  /* 0x0000000f16187211 */ /* 0x002fc400008f0eff */
[-C--:B------:R-:W-:Y:S02]  /*c470*/  LEA.HI.X.SX32 R22, R21, R15.reuse, 0x1, P2 ;  /* 0x0000000f15167211 */ /* 0x080fe400010f0eff */
[----:B--2---:R-:W-:Y:S01]  /*c480*/  LEA R23, P1, R5, R14, 0x1 ;  /* 0x0000000e05177211 */ /* 0x004fe200078208ff */
[----:B------:R-:W-:Y:S01]  /*c490*/  STL [R1+0x51c], R25 ;  /* 0x00051c1901007387 */ /* 0x000fe20000100800 */
[----:B------:R-:W-:-:S03]  /*c4a0*/  LEA.HI.X.SX32 R20, R20, R15, 0x1, P3 ;  /* 0x0000000f14147211 */ /* 0x000fc600018f0eff */
[----:B------:R-:W-:Y:S04]  /*c4b0*/  STL [R1+0x37c], R24 ;  /* 0x00037c1801007387 */ /* 0x000fe80000100800 */
[----:B------:R-:W-:Y:S04]  /*c4c0*/  STL [R1+0x524], R23 ;  /* 0x0005241701007387 */ /* 0x000fe80000100800 */
[----:B------:R3:W-:Y:S01]  /*c4d0*/  STL [R1+0x380], R22 ;  /* 0x0003801601007387 */ /* 0x0007e20000100800 */
[----:B------:R-:W-:Y:S01]  /*c4e0*/  LEA.HI.X.SX32 R17, R17, R15, 0x1, P6 ;  /* 0x0000000f11117211 */ /* 0x000fe200030f0eff */
[----:B------:R-:W-:-:S02]  /*c4f0*/  IMAD R7, R7, UR10, RZ ;  /* 0x0000000a07077c24 */ /* 0x000fc4000f8e02ff */
[----:B------:R-:W-:Y:S02]  /*c500*/  IMAD R6, R6, UR10, RZ ;  /* 0x0000000a06067c24 */ /* 0x000fe4000f8e02ff */
[----:B------:R-:W-:Y:S02]  /*c510*/  IMAD R2, R2, UR10, RZ ;  /* 0x0000000a02027c24 */ /* 0x000fe4000f8e02ff */
[----:B------:R-:W-:Y:S01]  /*c520*/  IMAD R0, R0, UR10, RZ ;  /* 0x0000000a00007c24 */ /* 0x000fe2000f8e02ff */
[----:B------:R-:W-:Y:S01]  /*c530*/  USHF.R.S32.HI UR5, URZ, 0x1f, UR4 ;  /* 0x0000001fff057899 */ /* 0x000fe20008011404 */
[----:B------:R-:W0:Y:S03]  /*c540*/  LDCU UR7, c[0x0][0x3a0] ;  /* 0x00007400ff0777ac */ /* 0x000e260008000800 */
[----:B------:R-:W-:Y:S01]  /*c550*/  ULEA.HI UR5, UR5, UR4, URZ, 0x7 ;  /* 0x0000000405057291 */ /* 0x000fe2000f8f38ff */
[----:B------:R-:W1:Y:S03]  /*c560*/  LDCU UR10, c[0x0][0x3a8] ;  /* 0x00007500ff0a77ac */ /* 0x000e660008000800 */
[----:B------:R-:W-:Y:S01]  /*c570*/  USHF.R.S32.HI UR5, URZ, 0x7, UR5 ;  /* 0x00000007ff057899 */ /* 0x000fe20008011405 */
[----:B---3--:R-:W-:-:S02]  /*c580*/  LEA R22, P3, R3, R14, 0x1 ;  /* 0x0000000e03167211 */ /* 0x008fc400078608ff */
[----:B----4-:R-:W-:-:S05]  /*c590*/  LEA R21, P2, R4, R14, 0x1 ;  /* 0x0000000e04157211 */ /* 0x010fca00078408ff */
[----:B------:R2:W-:Y:S04]  /*c5a0*/  STL [R1+0x52c], R21 ;  /* 0x00052c1501007387 */ /* 0x0005e80000100800 */
[----:B------:R3:W-:Y:S01]  /*c5b0*/  STL [R1+0x384], R20 ;  /* 0x0003841401007387 */ /* 0x0007e20000100800 */
[-C--:B--2---:R-:W-:Y:S02]  /*c5c0*/  LEA.HI.X.SX32 R21, R19, R15.reuse, 0x1, P4 ;  /* 0x0000000f13157211 */ /* 0x084fe400020f0eff */
[----:B------:R-:W-:Y:S02]  /*c5d0*/  LEA.HI.X.SX32 R19, R18, R15, 0x1, P5 ;  /* 0x0000000f12137211 */ /* 0x000fe400028f0eff */
[-C--:B---3--:R-:W-:Y:S01]  /*c5e0*/  LEA R20, P4, R26, R14.reuse, 0x1 ;  /* 0x0000000e1a147211 */ /* 0x088fe200078808ff */
[----:B------:R-:W-:Y:S01]  /*c5f0*/  STL [R1+0x534], R22 ;  /* 0x0005341601007387 */ /* 0x000fe20000100800 */
[----:B------:R-:W-:-:S03]  /*c600*/  LEA R18, P5, R27, R14, 0x1 ;  /* 0x0000000e1b127211 */ /* 0x000fc600078a08ff */
[----:B------:R-:W-:Y:S04]  /*c610*/  STL [R1+0x388], R21 ;  /* 0x0003881501007387 */ /* 0x000fe80000100800 */
[----:B------:R-:W-:Y:S04]  /*c620*/  STL [R1+0x53c], R20 ;  /* 0x00053c1401007387 */ /* 0x000fe80000100800 */
[----:B------:R2:W-:Y:S04]  /*c630*/  STL [R1+0x38c], R19 ;  /* 0x00038c1301007387 */ /* 0x0005e80000100800 */
[----:B------:R3:W-:Y:S04]  /*c640*/  STL [R1+0x544], R18 ;  /* 0x0005441201007387 */ /* 0x0007e80000100800 */
[----:B------:R4:W-:Y:S01]  /*c650*/  STL [R1+0x390], R17 ;  /* 0x0003901101007387 */ /* 0x0009e20000100800 */
[----:B--2---:R-:W-:-:S02]  /*c660*/  LEA R19, P6, R28, R14, 0x1 ;  /* 0x0000000e1c137211 */ /* 0x004fc400078c08ff */
[-C--:B---3--:R-:W-:Y:S02]  /*c670*/  LEA.HI.X.SX32 R18, R16, R15.reuse, 0x1, P0 ;  /* 0x0000000f10127211 */ /* 0x088fe400000f0eff */
[----:B------:R-:W-:Y:S02]  /*c680*/  LEA.HI.X.SX32 R16, R5, R15, 0x1, P1 ;  /* 0x0000000f05107211 */ /* 0x000fe400008f0eff */
[-C--:B----4-:R-:W-:Y:S01]  /*c690*/  LEA R17, P0, R29, R14.reuse, 0x1 ;  /* 0x0000000e1d117211 */ /* 0x090fe200078008ff */
[----:B------:R-:W-:Y:S01]  /*c6a0*/  STL [R1+0x54c], R19 ;  /* 0x00054c1301007387 */ /* 0x000fe20000100800 */
[----:B------:R-:W-:-:S03]  /*c6b0*/  LEA R5, P1, R13, R14, 0x1 ;  /* 0x0000000e0d057211 */ /* 0x000fc600078208ff */
[----:B------:R-:W-:Y:S04]  /*c6c0*/  STL [R1+0x394], R18 ;  /* 0x0003941201007387 */ /* 0x000fe80000100800 */
[----:B------:R2:W-:Y:S04]  /*c6d0*/  STL [R1+0x554], R17 ;  /* 0x0005541101007387 */ /* 0x0005e80000100800 */
[----:B------:R3:W-:Y:S01]  /*c6e0*/  STL [R1+0x398], R16 ;  /* 0x0003981001007387 */ /* 0x0007e20000100800 */
[----:B--2---:R-:W-:-:S03]  /*c6f0*/  LEA.HI.X.SX32 R17, R4, R15, 0x1, P2 ;  /* 0x0000000f04117211 */ /* 0x004fc600010f0eff */
[----:B------:R2:W5:Y:S01]  /*c700*/  LDL.LU R4, [R1+0x740] ;  /* 0x0007400001047983 */ /* 0x0005620000300800 */
[----:B---3--:R-:W-:-:S03]  /*c710*/  LEA R16, P2, R12, R14, 0x1 ;  /* 0x0000000e0c107211 */ /* 0x008fc600078408ff */
[----:B------:R3:W-:Y:S04]  /*c720*/  STL [R1+0x55c], R5 ;  /* 0x00055c0501007387 */ /* 0x0007e80000100800 */
[----:B------:R4:W-:Y:S01]  /*c730*/  STL [R1+0x39c], R17 ;  /* 0x00039c1101007387 */ /* 0x0009e20000100800 */
[----:B---3--:R-:W-:-:S03]  /*c740*/  LEA.HI.X.SX32 R5, R3, R15, 0x1, P3 ;  /* 0x0000000f03057211 */ /* 0x008fc600018f0eff */
[----:B------:R2:W5:Y:S01]  /*c750*/  LDL.LU R3, [R1+0x73c] ;  /* 0x00073c0001037983 */ /* 0x0005620000300800 */
[----:B----4-:R-:W-:-:S03]  /*c760*/  LEA R17, P3, R11, R14, 0x1 ;  /* 0x0000000e0b117211 */ /* 0x010fc600078608ff */
[----:B------:R3:W-:Y:S04]  /*c770*/  STL [R1+0x560], R16 ;  /* 0x0005601001007387 */ /* 0x0007e80000100800 */
[----:B------:R4:W-:Y:S01]  /*c780*/  STL [R1+0x520], R5 ;  /* 0x0005200501007387 */ /* 0x0009e20000100800 */
[----:B---3--:R-:W-:-:S03]  /*c790*/  LEA.HI.X.SX32 R16, R26, R15, 0x1, P4 ;  /* 0x0000000f1a107211 */ /* 0x008fc600020f0eff */
[----:B------:R3:W-:Y:S01]  /*c7a0*/  STL [R1+0x564], R17 ;  /* 0x0005641101007387 */ /* 0x0007e20000100800 */
[----:B----4-:R-:W-:-:S03]  /*c7b0*/  LEA R5, P4, R10, R14, 0x1 ;  /* 0x0000000e0a057211 */ /* 0x010fc600078808ff */
[----:B------:R4:W-:Y:S04]  /*c7c0*/  STL [R1+0x528], R16 ;  /* 0x0005281001007387 */ /* 0x0009e80000100800 */
[----:B------:R0:W-:Y:S01]  /*c7d0*/  STL [R1+0x568], R5 ;  /* 0x0005680501007387 */ /* 0x0001e20000100800 */
[----:B---3--:R-:W-:Y:S02]  /*c7e0*/  LEA.HI.X.SX32 R17, R27, R15, 0x1, P5 ;  /* 0x0000000f1b117211 */ /* 0x008fe400028f0eff */
[----:B----4-:R-:W-:-:S03]  /*c7f0*/  LEA R16, P5, R9, R14, 0x1 ;  /* 0x0000000e09107211 */ /* 0x010fc600078a08ff */
[----:B------:R3:W-:Y:S01]  /*c800*/  STL [R1+0x530], R17 ;  /* 0x0005301101007387 */ /* 0x0007e20000100800 */
[----:B0-----:R-:W-:-:S03]  /*c810*/  LEA.HI.X.SX32 R5, R28, R15, 0x1, P6 ;  /* 0x0000000f1c057211 */ /* 0x001fc600030f0eff */
[----:B------:R0:W-:Y:S04]  /*c820*/  STL [R1+0x56c], R16 ;  /* 0x00056c1001007387 */ /* 0x0001e80000100800 */
[----:B------:R4:W-:Y:S01]  /*c830*/  STL [R1+0x538], R5 ;  /* 0x0005380501007387 */ /* 0x0009e20000100800 */
[----:B---3--:R-:W-:Y:S02]  /*c840*/  LEA R17, P6, R8, R14, 0x1 ;  /* 0x0000000e08117211 */ /* 0x008fe400078c08ff */
[----:B0-----:R-:W-:-:S03]  /*c850*/  LEA.HI.X.SX32 R16, R29, R15, 0x1, P0 ;  /* 0x0000000f1d107211 */ /* 0x001fc600000f0eff */
[----:B------:R-:W-:Y:S01]  /*c860*/  STL [R1+0x570], R17 ;  /* 0x0005701101007387 */ /* 0x000fe20000100800 */
[----:B----4-:R-:W-:-:S03]  /*c870*/  LEA R5, P0, R7, R14, 0x1 ;  /* 0x0000000e07057211 */ /* 0x010fc600078008ff */
[----:B------:R0:W-:Y:S01]  /*c880*/  STL [R1+0x540], R16 ;  /* 0x0005401001007387 */ /* 0x0001e20000100800 */
[----:B------:R-:W-:-:S03]  /*c890*/  LEA.HI.X.SX32 R13, R13, R15, 0x1, P1 ;  /* 0x0000000f0d0d7211 */ /* 0x000fc600008f0eff */
[----:B------:R3:W-:Y:S01]  /*c8a0*/  STL [R1+0x578], R5 ;  /* 0x0005780501007387 */ /* 0x0007e20000100800 */
[----:B0-----:R-:W-:-:S03]  /*c8b0*/  LEA R16, P1, R6, R14, 0x1 ;  /* 0x0000000e06107211 */ /* 0x001fc600078208ff */
[----:B------:R-:W-:Y:S01]  /*c8c0*/  STL [R1+0x548], R13 ;  /* 0x0005480d01007387 */ /* 0x000fe20000100800 */
[----:B---3--:R-:W-:-:S03]  /*c8d0*/  LEA.HI.X.SX32 R5, R12, R15, 0x1, P2 ;  /* 0x0000000f0c057211 */ /* 0x008fc600010f0eff */
[----:B------:R-:W-:Y:S04]  /*c8e0*/  STL [R1+0x584], R16 ;  /* 0x0005841001007387 */ /* 0x000fe80000100800 */
[----:B------:R0:W-:Y:S02]  /*c8f0*/  STL [R1+0x550], R5 ;  /* 0x0005500501007387 */ /* 0x0001e40000100800 */
[----:B0-----:R-:W0:Y:S01]  /*c900*/  S2R R5, SR_TID.X ;  /* 0x0000000000057919 */ /* 0x001e220000002100 */
[-C--:B------:R-:W-:Y:S02]  /*c910*/  LEA R13, P2, R2, R14.reuse, 0x1 ;  /* 0x0000000e020d7211 */ /* 0x080fe400078408ff */
[----:B------:R-:W-:Y:S02]  /*c920*/  LEA.HI.X.SX32 R12, R11, R15, 0x1, P3 ;  /* 0x0000000f0b0c7211 */ /* 0x000fe400018f0eff */
[----:B------:R-:W-:-:S02]  /*c930*/  LEA R11, P3, R0, R14, 0x1 ;  /* 0x0000000e000b7211 */ /* 0x000fc400078608ff */
[-C--:B------:R-:W-:Y:S01]  /*c940*/  LEA.HI.X.SX32 R10, R10, R15.reuse, 0x1, P4 ;  /* 0x0000000f0a0a7211 */ /* 0x080fe200020f0eff */
[----:B------:R-:W-:Y:S01]  /*c950*/  STL [R1+0x58c], R13 ;  /* 0x00058c0d01007387 */ /* 0x000fe20000100800 */
[-C--:B------:R-:W-:Y:S02]  /*c960*/  LEA.HI.X.SX32 R9, R9, R15.reuse, 0x1, P5 ;  /* 0x0000000f09097211 */ /* 0x080fe400028f0eff */
[-C--:B------:R-:W-:Y:S01]  /*c970*/  LEA.HI.X.SX32 R8, R8, R15.reuse, 0x1, P6 ;  /* 0x0000000f08087211 */ /* 0x080fe200030f0eff */
[----:B------:R-:W-:Y:S01]  /*c980*/  STL [R1+0x558], R12 ;  /* 0x0005580c01007387 */ /* 0x000fe20000100800 */
[-C--:B------:R-:W-:Y:S02]  /*c990*/  LEA.HI.X.SX32 R7, R7, R15.reuse, 0x1, P0 ;  /* 0x0000000f07077211 */ /* 0x080fe400000f0eff */
[----:B------:R-:W-:Y:S01]  /*c9a0*/  LEA.HI.X.SX32 R6, R6, R15, 0x1, P1 ;  /* 0x0000000f06067211 */ /* 0x000fe200008f0eff */
[----:B------:R-:W-:Y:S04]  /*c9b0*/  STL [R1+0x590], R11 ;  /* 0x0005900b01007387 */ /* 0x000fe80000100800 */
[----:B------:R-:W-:Y:S04]  /*c9c0*/  STL [R1+0x1e8], R10 ;  /* 0x0001e80a01007387 */ /* 0x000fe80000100800 */
[----:B------:R-:W-:Y:S01]  /*c9d0*/  STL [R1+0x1ec], R9 ;  /* 0x0001ec0901007387 */ /* 0x000fe20000100800 */
[----:B0-----:R-:W-:-:S03]  /*c9e0*/  SHF.R.U32.HI R5, RZ, 0x6, R5 ;  /* 0x00000006ff057819 */ /* 0x001fc60000011605 */
[----:B------:R-:W-:Y:S01]  /*c9f0*/  STL [R1+0x1f0], R8 ;  /* 0x0001f00801007387 */ /* 0x000fe20000100800 */
[----:B------:R-:W-:Y:S02]  /*ca00*/  SGXT.U32 R16, R5, 0x3 ;  /* 0x000000030510781a */ /* 0x000fe40000000000 */
[-C--:B------:R-:W-:Y:S02]  /*ca10*/  LEA.HI.X.SX32 R5, R2, R15.reuse, 0x1, P2 ;  /* 0x0000000f02057211 */ /* 0x080fe400010f0eff */
[----:B------:R-:W-:Y:S01]  /*ca20*/  LEA.HI.X.SX32 R2, R0, R15, 0x1, P3 ;  /* 0x0000000f00027211 */ /* 0x000fe200018f0eff */
[----:B------:R-:W-:Y:S04]  /*ca30*/  STL [R1+0x1f4], R7 ;  /* 0x0001f40701007387 */ /* 0x000fe80000100800 */
[----:B------:R-:W-:Y:S04]  /*ca40*/  STL [R1+0x580], R6 ;  /* 0x0005800601007387 */ /* 0x000fe80000100800 */
[----:B------:R0:W-:Y:S04]  /*ca50*/  STL [R1+0x588], R5 ;  /* 0x0005880501007387 */ /* 0x0001e80000100800 */
[----:B------:R3:W-:Y:S04]  /*ca60*/  STL [R1+0x1f8], R2 ;  /* 0x0001f80201007387 */ /* 0x0007e80000100800 */
[----:B------:R2:W-:Y:S04]  /*ca70*/  STL [R1+0x690], RZ ;  /* 0x000690ff01007387 */ /* 0x0005e80000100800 */
        /* <DEDUP_REMOVED lines=30> */
[----:B------:R2:W-:Y:S01]  /*cc60*/  STL [R1+0x62c], RZ ;  /* 0x00062cff01007387 */ /* 0x0005e20000100800 */
[----:B------:R-:W-:-:S03]  /*cc70*/  LOP3.LUT R0, R16, 0x58, RZ, 0xfc, !PT ;  /* 0x0000005810007812 */ /* 0x000fc600078efcff */
[----:B------:R2:W-:Y:S01]  /*cc80*/  STL [R1+0x610], RZ ;  /* 0x000610ff01007387 */ /* 0x0005e20000100800 */
[----:B0-----:R-:W-:-:S03]  /*cc90*/  LOP3.LUT R5, R16, 0x50, RZ, 0xfc, !PT ;  /* 0x0000005010057812 */ /* 0x001fc600078efcff */
[----:B------:R2:W-:Y:S01]  /*cca0*/  STL [R1+0x614], RZ ;  /* 0x000614ff01007387 */ /* 0x0005e20000100800 */
[C---:B------:R-:W-:Y:S02]  /*ccb0*/  LOP3.LUT R6, R16.reuse, 0x48, RZ, 0xfc, !PT ;  /* 0x0000004810067812 */ /* 0x040fe400078efcff */
[C---:B------:R-:W-:Y:S01]  /*ccc0*/  LOP3.LUT R7, R16.reuse, 0x40, RZ, 0xfc, !PT ;  /* 0x0000004010077812 */ /* 0x040fe200078efcff */
[----:B------:R2:W-:Y:S01]  /*ccd0*/  STL [R1+0x618], RZ ;  /* 0x000618ff01007387 */ /* 0x0005e20000100800 */
[C---:B------:R-:W-:Y:S02]  /*cce0*/  LOP3.LUT R8, R16.reuse, 0x38, RZ, 0xfc, !PT ;  /* 0x0000003810087812 */ /* 0x040fe400078efcff */
[C---:B------:R-:W-:Y:S01]  /*ccf0*/  LOP3.LUT R9, R16.reuse, 0x30, RZ, 0xfc, !PT ;  /* 0x0000003010097812 */ /* 0x040fe200078efcff */
[----:B------:R2:W-:Y:S01]  /*cd00*/  STL [R1+0x61c], RZ ;  /* 0x00061cff01007387 */ /* 0x0005e20000100800 */
[C---:B------:R-:W-:Y:S02]  /*cd10*/  LOP3.LUT R10, R16.reuse, 0x8, RZ, 0xfc, !PT ;  /* 0x00000008100a7812 */ /* 0x040fe400078efcff */
[C---:B------:R-:W-:Y:S01]  /*cd20*/  LOP3.LUT R11, R16.reuse, 0x10, RZ, 0xfc, !PT ;  /* 0x00000010100b7812 */ /* 0x040fe200078efcff */
[----:B------:R2:W-:Y:S01]  /*cd30*/  STL [R1+0x600], RZ ;  /* 0x000600ff01007387 */ /* 0x0005e20000100800 */
[----:B------:R-:W-:-:S02]  /*cd40*/  LOP3.LUT R12, R16, 0x18, RZ, 0xfc, !PT ;  /* 0x00000018100c7812 */ /* 0x000fc400078efcff */
[C---:B------:R-:W-:Y:S02]  /*cd50*/  LOP3.LUT R13, R16.reuse, 0x20, RZ, 0xfc, !PT ;  /* 0x00000020100d7812 */ /* 0x040fe400078efcff */
[----:B------:R-:W-:Y:S01]  /*cd60*/  LOP3.LUT R14, R16, 0x28, RZ, 0xfc, !PT ;  /* 0x00000028100e7812 */ /* 0x000fe200078efcff */
[----:B------:R2:W-:Y:S01]  /*cd70*/  STL [R1+0x604], RZ ;  /* 0x000604ff01007387 */ /* 0x0005e20000100800 */
[----:B------:R-:W0:Y:S03]  /*cd80*/  S2R R16, SR_TID.X ;  /* 0x0000000000107919 */ /* 0x000e260000002100 */
        /* <DEDUP_REMOVED lines=26> */
[----:B0-----:R-:W-:Y:S01]  /*cf30*/  LOP3.LUT R16, R16, 0x7f, RZ, 0xc0, !PT ;  /* 0x0000007f10107812 */ /* 0x001fe200078ec0ff */
[----:B------:R-:W-:-:S04]  /*cf40*/  IMAD R15, R0, UR11, RZ ;  /* 0x0000000b000f7c24 */ /* 0x000fc8000f8e02ff */
[----:B---3--:R-:W-:Y:S02]  /*cf50*/  IMAD R2, R16, UR6, RZ ;  /* 0x0000000610027c24 */ /* 0x008fe4000f8e02ff */
[----:B------:R-:W-:-:S03]  /*cf60*/  IMAD R0, R5, UR11, RZ ;  /* 0x0000000b05007c24 */ /* 0x000fc6000f8e02ff */
[----:B------:R-:W-:Y:S01]  /*cf70*/  SHF.R.S32.HI R0, RZ, 0x1f, R2 ;  /* 0x0000001fff007819 */ /* 0x000fe20000011402 */
[----:B------:R-:W-:Y:S02]  /*cf80*/  IMAD R6, R6, UR13, RZ ;  /* 0x0000000d06067c24 */ /* 0x000fe4000f8e02ff */
[----:B------:R-:W-:Y:S01]  /*cf90*/  IMAD R5, R7, UR14, RZ ;  /* 0x0000000e07057c24 */ /* 0x000fe2000f8e02ff */
[----:B------:R-:W-:Y:S01]  /*cfa0*/  SHF.L.U64.HI R0, R2, 0x1, R0 ;  /* 0x0000000102007819 */ /* 0x000fe20000010200 */
[----:B------:R-:W-:Y:S02]  /*cfb0*/  IMAD R6, R8, UR15, RZ ;  /* 0x0000000f08067c24 */ /* 0x000fe4000f8e02ff */
[----:B------:R-:W-:Y:S02]  /*cfc0*/  IMAD R5, R9, UR16, RZ ;  /* 0x0000001009057c24 */ /* 0x000fe4000f8e02ff */
[----:B------:R-:W-:Y:S02]  /*cfd0*/  IMAD R6, R14, UR17, RZ ;  /* 0x000000110e067c24 */ /* 0x000fe4000f8e02ff */
[----:B------:R-:W-:-:S02]  /*cfe0*/  IMAD R5, R13, UR18, RZ ;  /* 0x000000120d057c24 */ /* 0x000fc4000f8e02ff */
[----:B------:R-:W-:Y:S02]  /*cff0*/  IMAD.SHL.U32 R2, R2, 0x2, RZ ;  /* 0x0000000202027824 */ /* 0x000fe400078e00ff */
[----:B------:R-:W-:Y:S02]  /*d000*/  IMAD R7, R12, UR19, RZ ;  /* 0x000000130c077c24 */ /* 0x000fe4000f8e02ff */
[----:B------:R-:W-:Y:S02]  /*d010*/  IMAD R6, R11, UR20, RZ ;  /* 0x000000140b067c24 */ /* 0x000fe4000f8e02ff */
[----:B-12---:R-:W-:-:S07]  /*d020*/  IMAD R5, R10, UR12, RZ ;  /* 0x0000000c0a057c24 */ /* 0x006fce000f8e02ff */
.L_x_1:
[----:B------:R-:W0:Y:S01]  /*d030*/  S2R R6, SR_TID.X ;  /* 0x0000000000067919 */ /* 0x000e220000002100 */
[----:B------:R-:W1:Y:S01]  /*d040*/  LDCU UR4, c[0x0][0x3a8] ;  /* 0x00007500ff0477ac */ /* 0x000e620008000800 */
[----:B------:R-:W2:Y:S01]  /*d050*/  S2R R15, SR_TID.X ;  /* 0x00000000000f7919 */ /* 0x000ea20000002100 */
[----:B------:R-:W3:Y:S01]  /*d060*/  LDCU UR6, c[0x0][0x3a8] ;  /* 0x00007500ff0677ac */ /* 0x000ee20008000800 */
[----:B------:R-:W-:Y:S04]  /*d070*/  STL [R1+0x1410], R26 ;  /* 0x0014101a01007387 */ /* 0x000fe80000100800 */
[----:B------:R-:W-:Y:S04]  /*d080*/  STL [R1+0x1400], R29 ;  /* 0x0014001d01007387 */ /* 0x000fe80000100800 */
[----:B------:R4:W-:Y:S01]  /*d090*/  STL.64 [R1+0x1408], R28 ;  /* 0x0014081c01007387 */ /* 0x0009e20000100a00 */
[----:B------:R-:W-:-:S02]  /*d0a0*/  PRMT R17, RZ, 0x7610, R17 ;  /* 0x00007610ff117816 */ /* 0x000fc40000000011 */
[----:B------:R-:W-:Y:S01]  /*d0b0*/  PRMT R18, RZ, 0x7610, R18 ;  /* 0x00007610ff127816 */ /* 0x000fe20000000012 */
[----:B------:R-:W-:Y:S01]  /*d0c0*/  STL [R1+0x13dc], R27 ;  /* 0x0013dc1b01007387 */ /* 0x000fe20000100800 */
[----:B------:R-:W-:Y:S02]  /*d0d0*/  PRMT R19, RZ, 0x7610, R19 ;  /* 0x00007610ff137816 */ /* 0x000fe40000000013 */
[----:B------:R-:W-:Y:S01]  /*d0e0*/  PRMT R20, RZ, 0x7610, R20 ;  /* 0x00007610ff147816 */ /* 0x000fe20000000014 */
[----:B------:R-:W-:Y:S01]  /*d0f0*/  STL [R1+0x13e0], R27 ;  /* 0x0013e01b01007387 */ /* 0x000fe20000100800 */
[--C-:B----45:R-:W-:Y:S01]  /*d100*/  IMAD.MOV.U32 R28, RZ, RZ, R3.reuse ;  /* 0x000000ffff1c7224 */ /* 0x130fe200078e0003 */
[----:B------:R-:W-:Y:S01]  /*d110*/  PRMT R3, RZ, 0x7610, R3 ;  /* 0x00007610ff037816 */ /* 0x000fe20000000003 */
[--C-:B------:R-:W-:Y:S01]  /*d120*/  IMAD.MOV.U32 R29, RZ, RZ, R4.reuse ;  /* 0x000000ffff1d7224 */ /* 0x100fe200078e0004 */
[----:B------:R-:W-:Y:S01]  /*d130*/  PRMT R4, RZ, 0x7610, R4 ;  /* 0x00007610ff047816 */ /* 0x000fe20000000004 */
[----:B------:R-:W-:Y:S01]  /*d140*/  STL [R1+0x13e4], R27 ;  /* 0x0013e41b01007387 */ /* 0x000fe20000100800 */
[----:B0-----:R-:W-:-:S02]  /*d150*/  SHF.R.U32.HI R7, RZ, 0x6, R6 ;  /* 0x00000006ff077819 */ /* 0x001fc40000011606 */
[----:B--2---:R-:W-:Y:S01]  /*d160*/  SHF.R.U32.HI R14, RZ, 0x6, R15 ;  /* 0x00000006ff0e7819 */ /* 0x004fe2000001160f */
[----:B------:R-:W-:Y:S01]  /*d170*/  STL [R1+0x13e8], R27 ;  /* 0x0013e81b01007387 */ /* 0x000fe20000100800 */
[----:B------:R-:W-:Y:S02]  /*d180*/  SGXT.U32 R7, R7, 0x3 ;  /* 0x000000030707781a */ /* 0x000fe40000000000 */
[----:B------:R-:W-:Y:S01]  /*d190*/  SGXT.U32 R23, R14, 0x3 ;  /* 0x000000030e17781a */ /* 0x000fe20000000000 */
[----:B------:R-:W-:Y:S01]  /*d1a0*/  STL [R1+0x13ec], R27 ;  /* 0x0013ec1b01007387 */ /* 0x000fe20000100800 */
[----:B------:R-:W-:Y:S02]  /*d1b0*/  LOP3.LUT R11, R7, 0x8, RZ, 0xfc, !PT ;  /* 0x00000008070b7812 */ /* 0x000fe400078efcff */
[C---:B------:R-:W-:Y:S01]  /*d1c0*/  LOP3.LUT R5, R23.reuse, 0x70, RZ, 0xfc, !PT ;  /* 0x0000007017057812 */ /* 0x040fe200078efcff */
[----:B------:R-:W-:Y:S01]  /*d1d0*/  IMAD R6, R23, UR10, RZ ;  /* 0x0000000a17067c24 */ /* 0x000fe2000f8e02ff */
[----:B------:R-:W-:Y:S01]  /*d1e0*/  ISETP.GE.AND P1, PT, R11, UR7, PT ;  /* 0x000000070b007c0c */ /* 0x000fe2000bf26270 */
[----:B------:R-:W-:Y:S01]  /*d1f0*/  STL [R1+0x13f0], R27 ;  /* 0x0013f01b01007387 */ /* 0x000fe20000100800 */
[C---:B------:R-:W-:Y:S01]  /*d200*/  ISETP.GE.AND P2, PT, R5.reuse, UR7, PT ;  /* 0x0000000705007c0c */ /* 0x040fe2000bf46270 */
[----:B------:R-:W-:Y:S01]  /*d210*/  IMAD R5, R5, UR10, RZ ;  /* 0x0000000a05057c24 */ /* 0x000fe2000f8e02ff */
[C---:B------:R-:W-:Y:S01]  /*d220*/  ISETP.GE.AND P0, PT, R23.reuse, UR7, PT ;  /* 0x0000000717007c0c */ /* 0x040fe2000bf06270 */
[----:B------:R-:W0:Y:S01]  /*d230*/  S2R R11, SR_TID.X ;  /* 0x00000000000b7919 */ /* 0x000e220000002100 */
[----:B------:R-:W-:Y:S01]  /*d240*/  LOP3.LUT R10, R23, 0x68, RZ, 0xfc, !PT ;  /* 0x00000068170a7812 */ /* 0x000fe200078efcff */
[----:B------:R-:W-:Y:S01]  /*d250*/  IMAD.WIDE R8, R5, 0x2, R28 ;  /* 0x0000000205087825 */ /* 0x000fe200078e021c */
[----:B------:R-:W-:Y:S01]  /*d260*/  SHF.R.U32.HI R15, RZ, 0x6, R15 ;  /* 0x00000006ff0f7819 */ /* 0x000fe2000001160f */
[----:B------:R-:W-:Y:S01]  /*d270*/  STL [R1+0x13f4], R27 ;  /* 0x0013f41b01007387 */ /* 0x000fe20000100800 */
[----:B------:R-:W-:Y:S01]  /*d280*/  ISETP.GE.AND P3, PT, R10, UR7, PT ;  /* 0x000000070a007c0c */ /* 0x000fe2000bf66270 */
[----:B------:R-:W-:-:S04]  /*d290*/  IMAD.WIDE R6, R6, 0x2, R28 ;  /* 0x0000000206067825 */ /* 0x000fc800078e021c */
[----:B------:R2:W4:Y:S01]  /*d2a0*/  @!P2 LDG.E.U16 R4, desc[UR8][R8.64] ;  /* 0x000000080804a981 */ /* 0x000522000c1e1500 */
[----:B0-----:R-:W-:Y:S01]  /*d2b0*/  SHF.R.U32.HI R12, RZ, 0x6, R11 ;  /* 0x00000006ff0c7819 */ /* 0x001fe2000001160b */
[----:B------:R-:W-:Y:S02]  /*d2c0*/  IMAD R10, R10, UR10, RZ ;  /* 0x0000000a0a0a7c24 */ /* 0x000fe4000f8e02ff */
[----:B------:R0:W4:Y:S01]  /*d2d0*/  @!P0 LDG.E.U16 R3, desc[UR8][R6.64] ;  /* 0x0000000806038981 */ /* 0x000122000c1e1500 */
[----:B------:R-:W-:Y:S02]  /*d2e0*/  SGXT.U32 R12, R12, 0x3 ;  /* 0x000000030c0c781a */ /* 0x000fe40000000000 */
[----:B------:R-:W-:Y:S01]  /*d2f0*/  PRMT R5, RZ, 0x7610, R5 ;  /* 0x00007610ff057816 */ /* 0x000fe20000000005 */
[----:B------:R-:W-:Y:S01]  /*d300*/  STL [R1+0x13f8], R27 ;  /* 0x0013f81b01007387 */ /* 0x000fe20000100800 */
[----:B------:R-:W-:Y:S02]  /*d310*/  LOP3.LUT R13, R12, 0x8, RZ, 0xfc, !PT ;  /* 0x000000080c0d7812 */ /* 0x000fe400078efcff */
[----:B------:R-:W3:Y:S03]  /*d320*/  S2R R12, SR_TID.X ;  /* 0x00000000000c7919 */ /* 0x000ee60000002100 */
[----:B-1----:R-:W-:Y:S01]  /*d330*/  IMAD R13, R13, UR4, RZ ;  /* 0x000000040d0d7c24 */ /* 0x002fe2000f8e02ff */
[----:B------:R-:W1:Y:S01]  /*d340*/  LDCU UR4, c[0x0][0x3a8] ;  /* 0x00007500ff0477ac */ /* 0x000e620008000800 */
[----:B------:R-:W-:Y:S01]  /*d350*/  SHF.R.U32.HI R11, RZ, 0x6, R11 ;  /* 0x00000006ff0b7819 */ /* 0x000fe2000001160b */
[----:B------:R-:W-:Y:S01]  /*d360*/  STL [R1+0x13fc], R27 ;  /* 0x0013fc1b01007387 */ /* 0x000fe20000100800 */
[----:B--2---:R-:W-:-:S02]  /*d370*/  IMAD.WIDE R8, R13, 0x2, R28 ;  /* 0x000000020d087825 */ /* 0x004fc400078e021c */
[----:B------:R-:W-:Y:S01]  /*d380*/  SGXT.U32 R11, R11, 0x3 ;  /* 0x000000030b0b781a */ /* 0x000fe20000000000 */
[----:B------:R-:W-:Y:S03]  /*d390*/  STL [R1+0x13d8], R25 ;  /* 0x0013d81901007387 */ /* 0x000fe60000100800 */
[----:B------:R-:W-:Y:S01]  /*d3a0*/  LOP3.LUT R26, R11, 0x10, RZ, 0xfc, !PT ;  /* 0x000000100b1a7812 */ /* 0x000fe200078efcff */
[----:B------:R-:W-:Y:S01]  /*d3b0*/  IMAD.WIDE R10, R10, 0x2, R28 ;  /* 0x000000020a0a7825 */ /* 0x000fe200078e021c */
[----:B0-----:R-:W-:Y:S01]  /*d3c0*/  PRMT R6, RZ, 0x7610, R6 ;  /* 0x00007610ff067816 */ /* 0x001fe20000000006 */
[----:B------:R0:W2:Y:S01]  /*d3d0*/  @!P1 LDG.E.U16 R5, desc[UR8][R8.64] ;  /* 0x0000000808059981 */ /* 0x0000a2000c1e1500 */
[----:B------:R-:W-:Y:S02]  /*d3e0*/  ISETP.GE.AND P0, PT, R26, UR7, PT ;  /* 0x000000071a007c0c */ /* 0x000fe4000bf06270 */
[----:B------:R-:W-:Y:S01]  /*d3f0*/  LOP3.LUT R7, R23, 0x60, RZ, 0xfc, !PT ;  /* 0x0000006017077812 */ /* 0x000fe200078efcff */
[----:B------:R0:W-:Y:S01]  /*d400*/  STL.64 [R1+0x2a0], R28 ;  /* 0x0002a01c01007387 */ /* 0x0001e20000100a00 */
[----:B---3--:R-:W-:-:S03]  /*d410*/  SHF.R.U32.HI R13, RZ, 0x6, R12 ;  /* 0x00000006ff0d7819 */ /* 0x008fc6000001160c */
[C---:B0-----:R-:W-:Y:S01]  /*d420*/  IMAD R9, R7.reuse, UR10, RZ ;  /* 0x0000000a07097c24 */ /* 0x041fe2000f8e02ff */
[----:B------:R-:W-:Y:S01]  /*d430*/  SHF.R.U32.HI R12, RZ, 0x6, R12 ;  /* 0x00000006ff0c7819 */ /* 0x000fe2000001160c */
[----:B------:R0:W3:Y:S03]  /*d440*/  @!P3 LDG.E.U16 R6, desc[UR8][R10.64] ;  /* 0x000000080a06b981 */ /* 0x0000e6000c1e1500 */
[----:B------:R-:W-:Y:S01]  /*d450*/  SGXT.U32 R12, R12, 0x3 ;  /* 0x000000030c0c781a */ /* 0x000fe20000000000 */
[----:B------:R-:W2:Y:S03]  /*d460*/  LDL.LU R26, [R1+0x1410] ;  /* 0x00141000011a7983 */ /* 0x000ea60000300800 */
[----:B------:R-:W-:Y:S02]  /*d470*/  LOP3.LUT R12, R12, 0x10, RZ, 0xfc, !PT ;  /* 0x000000100c0c7812 */ /* 0x000fe400078efcff */
[----:B------:R-:W-:-:S03]  /*d480*/  ISETP.GE.AND P2, PT, R7, UR7, PT ;  /* 0x0000000707007c0c */ /* 0x000fc6000bf46270 */
[----:B-1----:R-:W-:Y:S01]  /*d490*/  IMAD R12, R12, UR4, RZ ;  /* 0x000000040c0c7c24 */ /* 0x002fe2000f8e02ff */
[----:B------:R-:W-:Y:S01]  /*d4a0*/  PRMT R7, RZ, 0x7610, R7 ;  /* 0x00007610ff077816 */ /* 0x000fe20000000007 */
[----:B------:R-:W1:Y:S02]  /*d4b0*/  LDCU UR4, c[0x0][0x3a8] ;  /* 0x00007500ff0477ac */ /* 0x000e640008000800 */
[----:B0-----:R-:W-:-:S05]  /*d4c0*/  IMAD.WIDE R10, R12, 0x2, R28 ;  /* 0x000000020c0a7825 */ /* 0x001fca00078e021c */
[----:B------:R0:W2:Y:S02]  /*d4d0*/  @!P0 LDG.E.U16 R7, desc[UR8][R10.64] ;  /* 0x000000080a078981 */ /* 0x0000a4000c1e1500 */
[----:B0-----:R-:W0:Y:S01]  /*d4e0*/  S2R R11, SR_TID.X ;  /* 0x00000000000b7919 */ /* 0x001e220000002100 */
[----:B------:R-:W1:Y:S01]  /*d4f0*/  S2R R10, SR_TID.X ;  /* 0x00000000000a7919 */ /* 0x000e620000002100 */
[----:B------:R-:W-:-:S04]  /*d500*/  SGXT.U32 R13, R13, 0x3 ;  /* 0x000000030d0d781a */ /* 0x000fc80000000000 */
[----:B------:R-:W-:Y:S02]  /*d510*/  LOP3.LUT R13, R13, 0x18, RZ, 0xfc, !PT ;  /* 0x000000180d0d7812 */ /* 0x000fe400078efcff */
[----:B------:R-:W-:Y:S02]  /*d520*/  PRMT R8, RZ, 0x7610, R8 ;  /* 0x00007610ff087816 */ /* 0x000fe40000000008 */
[----:B------:R-:W-:Y:S01]  /*d530*/  ISETP.GE.AND P1, PT, R13, UR7, PT ;  /* 0x000000070d007c0c */ /* 0x000fe2000bf26270 */
[----:B------:R-:W-:Y:S01]  /*d540*/  IMAD.WIDE R12, R9, 0x2, R28 ;  /* 0x00000002090c7825 */ /* 0x000fe200078e021c */
[----:B0-----:R-:W-:-:S04]  /*d550*/  SHF.R.U32.HI R11, RZ, 0x6, R11 ;  /* 0x00000006ff0b7819 */ /* 0x001fc8000001160b */
[----:B------:R0:W2:Y:S01]  /*d560*/  @!P2 LDG.E.U16 R8, desc[UR8][R12.64] ;  /* 0x000000080c08a981 */ /* 0x0000a2000c1e1500 */
[----:B------:R-:W-:Y:S02]  /*d570*/  SGXT.U32 R11, R11, 0x3 ;  /* 0x000000030b0b781a */ /* 0x000fe40000000000 */
[----:B-1----:R-:W-:Y:S02]  /*d580*/  SHF.R.U32.HI R10, RZ, 0x6, R10 ;  /* 0x00000006ff0a7819 */ /* 0x002fe4000001160a */
[----:B------:R-:W-:Y:S02]  /*d590*/  LOP3.LUT R11, R11, 0x20, RZ, 0xfc, !PT ;  /* 0x000000200b0b7812 */ /* 0x000fe400078efcff */
[----:B------:R-:W-:Y:S02]  /*d5a0*/  SGXT.U32 R10, R10, 0x3 ;  /* 0x000000030a0a781a */ /* 0x000fe40000000000 */
[----:B------:R-:W-:Y:S02]  /*d5b0*/  ISETP.GE.AND P0, PT, R11, UR7, PT ;  /* 0x000000070b007c0c */ /* 0x000fe4000bf06270 */
[----:B------:R-:W-:-:S02]  /*d5c0*/  LOP3.LUT R11, R10, 0x18, RZ, 0xfc, !PT ;  /* 0x000000180a0b7812 */ /* 0x000fc400078efcff */
[----:B------:R-:W-:-:S03]  /*d5d0*/  PRMT R9, RZ, 0x7610, R9 ;  /* 0x00007610ff097816 */ /* 0x000fc60000000009 */
[----:B------:R-:W-:Y:S01]  /*d5e0*/  IMAD R11, R11, UR4, RZ ;  /* 0x000000040b0b7c24 */ /* 0x000fe2000f8e02ff */
[----:B0-----:R-:W-:Y:S01]  /*d5f0*/  LOP3.LUT R13, R10, 0x28, RZ, 0xfc, !PT ;  /* 0x000000280a0d7812 */ /* 0x001fe200078efcff */
[----:B------:R-:W0:Y:S02]  /*d600*/  LDCU UR4, c[0x0][0x3a8] ;  /* 0x00007500ff0477ac */ /* 0x000e240008000800 */
[----:B------:R-:W-:Y:S01]  /*d610*/  IMAD.WIDE R10, R11, 0x2, R28 ;  /* 0x000000020b0a7825 */ /* 0x000fe200078e021c */
[----:B------:R-:W-:-:S04]  /*d620*/  SGXT.U32 R15, R15, 0x3 ;  /* 0x000000030f0f781a */ /* 0x000fc80000000000 */
[----:B------:R1:W2:Y:S01]  /*d630*/  @!P1 LDG.E.U16 R9, desc[UR8][R10.64] ;  /* 0x000000080a099981 */ /* 0x0002a2000c1e1500 */
[----:B------:R-:W-:Y:S02]  /*d640*/  ISETP.GE.AND P1, PT, R13, UR7, PT ;  /* 0x000000070d007c0c */ /* 0x000fe4000bf26270 */
[C---:B------:R-:W-:Y:S02]  /*d650*/  LOP3.LUT R13, R15.reuse, 0x20, RZ, 0xfc, !PT ;  /* 0x000000200f0d7812 */ /* 0x040fe400078efcff */
[----:B------:R-:W-:-:S03]  /*d660*/  LOP3.LUT R15, R15, 0x28, RZ, 0xfc, !PT ;  /* 0x000000280f0f7812 */ /* 0x000fc600078efcff */
[----:B------:R-:W-:Y:S01]  /*d670*/  IMAD R13, R13, UR6, RZ ;  /* 0x000000060d0d7c24 */ /* 0x000fe2000f8e02ff */
[----:B------:R-:W-:Y:S01]  /*d680*/  SGXT.U32 R14, R14, 0x3 ;  /* 0x000000030e0e781a */ /* 0x000fe20000000000 */
[----:B------:R-:W0:Y:S01]  /*d690*/  LDCU UR6, c[0x0][0x3a8] ;  /* 0x00007500ff0677ac */ /* 0x000e220008000800 */
[----:B-1----:R-:W-:Y:S01]  /*d6a0*/  PRMT R10, RZ, 0x7610, R10 ;  /* 0x00007610ff0a7816 */ /* 0x002fe2000000000a */
[----:B------:R-:W-:-:S04]  /*d6b0*/  IMAD.WIDE R12, R13, 0x2, R28 ;  /* 0x000000020d0c7825 */ /* 0x000fc800078e021c */
[----:B0-----:R-:W-:Y:S01]  /*d6c0*/  IMAD R15, R15, UR4, RZ ;  /* 0x000000040f0f7c24 */ /* 0x001fe2000f8e02ff */
[----:B------:R-:W0:Y:S01]  /*d6d0*/  LDCU UR4, c[0x0][0x3a8] ;  /* 0x00007500ff0477ac */ /* 0x000e220008000800 */
[----:B------:R1:W2:Y:S01]  /*d6e0*/  @!P0 LDG.E.U16 R10, desc[UR8][R12.64] ;  /* 0x000000080c0a8981 */ /* 0x0002a2000c1e1500 */
[----:B------:R-:W-:Y:S01]  /*d6f0*/  PRMT R11, RZ, 0x7610, R11 ;  /* 0x00007610ff0b7816 */ /* 0x000fe2000000000b */
[----:B-1----:R-:W-:Y:S01]  /*d700*/  IMAD.WIDE R12, R15, 0x2, R28 ;  /* 0x000000020f0c7825 */ /* 0x002fe200078e021c */
[----:B------:R-:W-:-:S04]  /*d710*/  LOP3.LUT R14, R14, 0x30, RZ, 0xfc, !PT ;  /* 0x000000300e0e7812 */ /* 0x000fc800078efcff */
[----:B------:R1:W2:Y:S01]  /*d720*/  @!P1 LDG.E.U16 R11, desc[UR8][R12.64] ;  /* 0x000000080c0b9981 */ /* 0x0002a2000c1e1500 */
[----:B0-----:R-:W-:Y:S01]  /*d730*/  IMAD R14, R14, UR4, RZ ;  /* 0x000000040e0e7c24 */ /* 0x001fe2000f8e02ff */
[----:B------:R-:W0:Y:S01]  /*d740*/  LDCU UR4, c[0x0][0x3a8] ;  /* 0x00007500ff0477ac */ /* 0x000e220008000800 */
[----:B-1----:R-:W-:-:S04]  /*d750*/  LOP3.LUT R12, R23, 0x30, RZ, 0xfc, !PT ;  /* 0x00000030170c7812 */ /* 0x002fc800078efcff */
[----:B------:R-:W-:Y:S02]  /*d760*/  ISETP.GE.AND P0, PT, R12, UR7, PT ;  /* 0x000000070c007c0c */ /* 0x000fe4000bf06270 */
[----:B------:R-:W-:Y:S01]  /*d770*/  LOP3.LUT R12, R23, 0x38, RZ, 0xfc, !PT ;  /* 0x00000038170c7812 */ /* 0x000fe200078efcff */
[----:B------:R-:W-:-:S03]  /*d780*/  IMAD.WIDE R14, R14, 0x2, R28 ;  /* 0x000000020e0e7825 */ /* 0x000fc600078e021c */
[----:B------:R-:W-:Y:S02]  /*d790*/  ISETP.GE.AND P1, PT, R12, UR7, PT ;  /* 0x000000070c007c0c */ /* 0x000fe4000bf26270 */
[----:B------:R-:W-:-:S06]  /*d7a0*/  PRMT R12, RZ, 0x7610, R12 ;  /* 0x00007610ff0c7816 */ /* 0x000fcc000000000c */
[----:B------:R1:W2:Y:S02]  /*d7b0*/  @!P0 LDG.E.U16 R12, desc[UR8][R14.64] ;  /* 0x000000080e0c8981 */ /* 0x0002a4000c1e1500 */
[----:B-1----:R-:W1:Y:S01]  /*d7c0*/  S2R R15, SR_TID.X ;  /* 0x00000000000f7919 */ /* 0x002e620000002100 */
[----:B------:R-:W-:Y:S02]  /*d7d0*/  PRMT R13, RZ, 0x7610, R13 ;  /* 0x00007610ff0d7816 */ /* 0x000fe4000000000d */
[----:B-1----:R-:W-:-:S04]  /*d7e0*/  SHF.R.U32.HI R15, RZ, 0x6, R15 ;  /* 0x00000006ff0f7819 */ /* 0x002fc8000001160f */
[----:B------:R-:W-:-:S04]  /*d7f0*/  SGXT.U32 R15, R15, 0x3 ;  /* 0x000000030f0f781a */ /* 0x000fc80000000000 */
[----:B------:R-:W-:-:S05]  /*d800*/  LOP3.LUT R15, R15, 0x38, RZ, 0xfc, !PT ;  /* 0x000000380f0f7812 */ /* 0x000fca00078efcff */
[----:B0-----:R-:W-:Y:S01]  /*d810*/  IMAD R15, R15, UR4, RZ ;  /* 0x000000040f0f7c24 */ /* 0x001fe2000f8e02ff */
[----:B------:R-:W0:Y:S03]  /*d820*/  LDCU UR4, c[0x0][0x3a8] ;  /* 0x00007500ff0477ac */ /* 0x000e260008000800 */
[----:B------:R-:W-:-:S05]  /*d830*/  IMAD.WIDE R14, R15, 0x2, R28 ;  /* 0x000000020f0e7825 */ /* 0x000fca00078e021c */
[----:B------:R1:W2:Y:S02]  /*d840*/  @!P1 LDG.E.U16 R13, desc[UR8][R14.64] ;  /* 0x000000080e0d9981 */ /* 0x0002a4000c1e1500 */
[C---:B-1----:R-:W-:Y:S02]  /*d850*/  LOP3.LUT R14, R23.reuse, 0x40, RZ, 0xfc, !PT ;  /* 0x00000040170e7812 */ /* 0x042fe400078efcff */
[C---:B------:R-:W-:Y:S02]  /*d860*/  LOP3.LUT R15, R23.reuse, 0x40, RZ, 0xfc, !PT ;  /* 0x00000040170f7812 */ /* 0x040fe400078efcff */
[----:B------:R-:W-:Y:S02]  /*d870*/  ISETP.GE.AND P0, PT, R14, UR7, PT ;  /* 0x000000070e007c0c */ /* 0x000fe4000bf06270 */
[----:B------:R-:W-:Y:S01]  /*d880*/  LOP3.LUT R14, R23, 0x48, RZ, 0xfc, !PT ;  /* 0x00000048170e7812 */ /* 0x000fe200078efcff */
[----:B------:R-:W-:Y:S01]  /*d890*/  IMAD R15, R15, UR6, RZ ;  /* 0x000000060f0f7c24 */ /* 0x000fe2000f8e02ff */
[----:B------:R-:W-:-:S02]  /*d8a0*/  LOP3.LUT R23, R23, 0x48, RZ, 0xfc, !PT ;  /* 0x0000004817177812 */ /* 0x000fc400078efcff */
[----:B------:R-:W-:Y:S01]  /*d8b0*/  ISETP.GE.AND P1, PT, R14, UR7, PT ;  /* 0x000000070e007c0c */ /* 0x000fe2000bf26270 */
[----:B------:R-:W-:-:S04]  /*d8c0*/  IMAD.WIDE R14, R15, 0x2, R28 ;  /* 0x000000020f0e7825 */ /* 0x000fc800078e021c */
[----:B0-----:R-:W-:Y:S01]  /*d8d0*/  IMAD R23, R23, UR4, RZ ;  /* 0x0000000417177c24 */ /* 0x001fe2000f8e02ff */
[----:B------:R-:W0:Y:S01]  /*d8e0*/  LDCU UR4, c[0x0][0x3a8] ;  /* 0x00007500ff0477ac */ /* 0x000e220008000800 */
[----:B------:R1:W2:Y:S02]  /*d8f0*/  @!P0 LDG.E.U16 R17, desc[UR8][R14.64] ;  /* 0x000000080e118981 */ /* 0x0002a4000c1e1500 */
[----:B-1----:R-:W-:Y:S01]  /*d900*/  IMAD.WIDE R14, R23, 0x2, R28 ;  /* 0x00000002170e7825 */ /* 0x002fe200078e021c */
[----:B------:R-:W-:Y:S01]  /*d910*/  PRMT R21, RZ, 0x7610, R21 ;  /* 0x00007610ff157816 */ /* 0x000fe20000000015 */
[----:B------:R-:W2:Y:S04]  /*d920*/  LDL R23, [R1+0x6d4] ;  /* 0x0006d40001177983 */ /* 0x000ea80000100800 */
[----:B------:R1:W2:Y:S02]  /*d930*/  @!P1 LDG.E.U16 R18, desc[UR8][R14.64] ;  /* 0x000000080e129981 */ /* 0x0002a4000c1e1500 */
[----:B-1----:R-:W1:Y:S02]  /*d940*/  S2R R15, SR_TID.X ;  /* 0x00000000000f7919 */ /* 0x002e640000002100 */
[----:B-1----:R-:W-:-:S04]  /*d950*/  SHF.R.U32.HI R14, RZ, 0x6, R15 ;  /* 0x00000006ff0e7819 */ /* 0x002fc8000001160f */
[----:B------:R-:W-:Y:S02]  /*d960*/  SGXT.U32 R14, R14, 0x3 ;  /* 0x000000030e0e781a */ /* 0x000fe40000000000 */
[----:B------:R-:W-:Y:S02]  /*d970*/  SHF.R.U32.HI R15, RZ, 0x6, R15 ;  /* 0x00000006ff0f7819 */ /* 0x000fe4000001160f */
[----:B------:R-:W-:-:S04]  /*d980*/  LOP3.LUT R14, R14, 0x50, RZ, 0xfc, !PT ;  /* 0x000000500e0e7812 */ /* 0x000fc800078efcff */
[----:B------:R-:W-:Y:S02]  /*d990*/  ISETP.GE.AND P0, PT, R14, UR7, PT ;  /* 0x000000070e007c0c */ /* 0x000fe4000bf06270 */
[----:B------:R-:W-:-:S04]  /*d9a0*/  SGXT.U32 R14, R15, 0x3 ;  /* 0x000000030f0e781a */ /* 0x000fc80000000000 */
[C---:B------:R-:W-:Y:S02]  /*d9b0*/  LOP3.LUT R15, R14.reuse, 0x50, RZ, 0xfc, !PT ;  /* 0x000000500e0f7812 */ /* 0x040fe400078efcff */
[----:B------:R-:W-:-:S03]  /*d9c0*/  LOP3.LUT R14, R14, 0x58, RZ, 0xfc, !PT ;  /* 0x000000580e0e7812 */ /* 0x000fc600078efcff */
[----:B0-----:R-:W-:Y:S01]  /*d9d0*/  IMAD R15, R15, UR4, RZ ;  /* 0x000000040f0f7c24 */ /* 0x001fe2000f8e02ff */
[----:B------:R-:W-:Y:S01]  /*d9e0*/  ISETP.GE.AND P1, PT, R14, UR7, PT ;  /* 0x000000070e007c0c */ /* 0x000fe2000bf26270 */
[----:B------:R-:W0:Y:S02]  /*d9f0*/  LDCU UR4, c[0x0][0x3a8] ;  /* 0x00007500ff0477ac */ /* 0x000e240008000800 */
[----:B------:R-:W-:-:S05]  /*da00*/  IMAD.WIDE R14, R15, 0x2, R28 ;  /* 0x000000020f0e7825 */ /* 0x000fca00078e021c */
[----:B------:R1:W2:Y:S02]  /*da10*/  @!P0 LDG.E.U16 R19, desc[UR8][R14.64] ;  /* 0x000000080e138981 */ /* 0x0002a4000c1e1500 */
[----:B-1----:R-:W1:Y:S02]  /*da20*/  S2R R15, SR_TID.X ;  /* 0x00000000000f7919 */ /* 0x002e640000002100 */
[----:B-1----:R-:W-:-:S04]  /*da30*/  SHF.R.U32.HI R15, RZ, 0x6, R15 ;  /* 0x00000006ff0f7819 */ /* 0x002fc8000001160f */
[----:B------:R-:W-:-:S04]  /*da40*/  SGXT.U32 R15, R15, 0x3 ;  /* 0x000000030f0f781a */ /* 0x000fc80000000000 */
[----:B------:R-:W-:-:S05]  /*da50*/  LOP3.LUT R15, R15, 0x58, RZ, 0xfc, !PT ;  /* 0x000000580f0f7812 */ /* 0x000fca00078efcff */
[----:B0-----:R-:W-:-:S04]  /*da60*/  IMAD R15, R15, UR4, RZ ;  /* 0x000000040f0f7c24 */ /* 0x001fc8000f8e02ff */
[----:B------:R-:W-:-:S05]  /*da70*/  IMAD.WIDE R14, R15, 0x2, R28 ;  /* 0x000000020f0e7825 */ /* 0x000fca00078e021c */
[----:B------:R0:W2:Y:S02]  /*da80*/  @!P1 LDG.E.U16 R20, desc[UR8][R14.64] ;  /* 0x000000080e149981 */ /* 0x0000a4000c1e1500 */
[----:B0-----:R-:W0:Y:S02]  /*da90*/  S2R R15, SR_TID.X ;  /* 0x00000000000f7919 */ /* 0x001e240000002100 */
[----:B0-----:R-:W-:-:S04]  /*daa0*/  SHF.R.U32.HI R15, RZ, 0x6, R15 ;  /* 0x00000006ff0f7819 */ /* 0x001fc8000001160f */
[----:B------:R-:W-:-:S04]  /*dab0*/  SGXT.U32 R15, R15, 0x3 ;  /* 0x000000030f0f781a */ /* 0x000fc80000000000 */
[----:B------:R-:W-:-:S04]  /*dac0*/  LOP3.LUT R14, R15, 0x78, RZ, 0xfc, !PT ;  /* 0x000000780f0e7812 */ /* 0x000fc800078efcff */
[C---:B------:R-:W-:Y:S01]  /*dad0*/  ISETP.GE.AND P0, PT, R14.reuse, UR7, PT ;  /* 0x000000070e007c0c */ /* 0x040fe2000bf06270 */
[----:B------:R-:W-:-:S04]  /*dae0*/  IMAD R14, R14, UR10, RZ ;  /* 0x0000000a0e0e7c24 */ /* 0x000fc8000f8e02ff */
[----:B------:R-:W-:Y:S02]  /*daf0*/  IMAD.WIDE R14, R14, 0x2, R28 ;  /* 0x000000020e0e7825 */ /* 0x000fe400078e021c */
[----:B------:R-:W2:Y:S06]  /*db00*/  LDL.LU.64 R28, [R1+0x1408] ;  /* 0x00140800011c7983 */ /* 0x000eac0000300a00 */
[----:B------:R0:W2:Y:S02]  /*db10*/  @!P0 LDG.E.U16 R21, desc[UR8][R14.64] ;  /* 0x000000080e158981 */ /* 0x0000a4000c1e1500 */
[----:B0-----:R-:W0:Y:S02]  /*db20*/  S2R R15, SR_TID.X ;  /* 0x00000000000f7919 */ /* 0x001e240000002100 */
[----:B0-----:R-:W-:-:S02]  /*db30*/  LOP3.LUT R14, R15, 0x7f, RZ, 0xc0, !PT ;  /* 0x0000007f0f0e7812 */ /* 0x001fc400078ec0ff */
[----:B------:R-:W2:Y:S02]  /*db40*/  LDL R15, [R1+0x6f4] ;  /* 0x0006f400010f7983 */ /* 0x000ea40000100800 */
[----:B------:R-:W-:Y:S01]  /*db50*/  ISETP.GE.AND P0, PT, R14, UR7, PT ;  /* 0x000000070e007c0c */ /* 0x000fe2000bf06270 */
[----:B------:R-:W0:Y:S01]  /*db60*/  S2UR UR6, SR_CgaCtaId ;  /* 0x00000000000679c3 */ /* 0x000e220000008800 */
[----:B------:R-:W-:Y:S01]  /*db70*/  PRMT R16, RZ, 0x7610, R16 ;  /* 0x00007610ff107816 */ /* 0x000fe20000000010 */
[----:B------:R-:W-:Y:S02]  /*db80*/  UMOV UR4, 0x400 ;  /* 0x0000040000047882 */ /* 0x000fe40000000000 */
[----:B0-----:R-:W-:-:S04]  /*db90*/  ULEA UR4, UR6, UR4, 0x18 ;  /* 0x0000000406047291 */ /* 0x001fc8000f8ec0ff */
[----:B------:R-:W-:Y:S01]  /*dba0*/  BAR.SYNC.DEFER_BLOCKING 0x0 ;  /* 0x0000000000007b1d */ /* 0x000fe20000010000 */
[----:B--2---:R-:W-:-:S05]  /*dbb0*/  IADD3 R14, P1, PT, R15, R2, RZ ;  /* 0x000000020f0e7210 */ /* 0x004fca0007f3e0ff */
[----:B------:R-:W-:Y:S02]  /*dbc0*/  IMAD.X R15, R23, 0x1, R0, P1 ;  /* 0x00000001170f7824 */ /* 0x000fe400008e0600 */
[----:B------:R-:W0:Y:S03]  /*dbd0*/  S2R R23, SR_TID.X ;  /* 0x0000000000177919 */ /* 0x000e260000002100 */
[----:B------:R0:W2:Y:S04]  /*dbe0*/  @!P0 LDG.E.U16 R16, desc[UR8][R14.64] ;  /* 0x000000080e108981 */ /* 0x0000a8000c1e1500 */
[----:B------:R-:W2:Y:S01]  /*dbf0*/  LDL R15, [R1+0x58c] ;  /* 0x00058c00010f7983 */ /* 0x000ea20000100800 */
[C---:B0-----:R-:W-:Y:S01]  /*dc00*/  LOP3.LUT R14, R23.reuse, 0x1c0, RZ, 0xc0, !PT ;  /* 0x000001c0170e7812 */ /* 0x041fe200078ec0ff */
[----:B------:R-:W-:-:S03]  /*dc10*/  IMAD.SHL.U32 R23, R23, 0x2, RZ ;  /* 0x0000000217177824 */ /* 0x000fc600078e00ff */
[----:B------:R-:W-:-:S04]  /*dc20*/  SHF.R.U32.HI R14, RZ, 0x2, R14 ;  /* 0x00000002ff0e7819 */ /* 0x000fc8000001160e */
[----:B------:R-:W-:-:S05]  /*dc30*/  LOP3.LUT R14, R14, 0x3fe, R23, 0x78, !PT ;  /* 0x000003fe0e0e7812 */ /* 0x000fca00078e7817 */
[----:B------:R0:W-:Y:S04]  /*dc40*/  STS.U16 [R14+UR4+0x20400], R5 ;  /* 0x020400050e007988 */ /* 0x0001e80008000404 */
[----:B0-----:R-:W2:Y:S04]  /*dc50*/  LDL R5, [R1+0x6dc] ;  /* 0x0006dc0001057983 */ /* 0x001ea80000100800 */
[----:B----4-:R-:W-:Y:S04]  /*dc60*/  STS.U16 [R14+UR4+0x23800], R4 ;  /* 0x023800040e007988 */ /* 0x010fe80008000404 */
[----:B------:R0:W-:Y:S04]  /*dc70*/  STS.U16 [R14+UR4+0x20c00], R9 ;  /* 0x020c00090e007988 */ /* 0x0001e80008000404 */
[----:B0-----:R-:W4:Y:S01]  /*dc80*/  LDL R9, [R1+0x588] ;  /* 0x0005880001097983 */ /* 0x001f220000100800 */
[----:B--2---:R-:W-:-:S03]  /*dc90*/  IADD3 R4, P1, PT, R5, R2, RZ ;  /* 0x0000000205047210 */ /* 0x004fc60007f3e0ff */
[----:B------:R-:W2:Y:S01]  /*dca0*/  LDL R5, [R1+0x6c4] ;  /* 0x0006c40001057983 */ /* 0x000ea20000100800 */
[----:B------:R-:W-:-:S03]  /*dcb0*/  PRMT R29, RZ, 0x7610, R29 ;  /* 0x00007610ff1d7816 */ /* 0x000fc6000000001d */
[----:B------:R0:W-:Y:S04]  /*dcc0*/  STS.U16 [R14+UR4+0x23000], R8 ;  /* 0x023000080e007988 */ /* 0x0001e80008000404 */
[----:B------:R1:W-:Y:S01]  /*dcd0*/  STS.U16 [R14+UR4+0x21c00], R13 ;  /* 0x021c000d0e007988 */ /* 0x0003e20008000404 */
[----:B0-----:R-:W-:-:S03]  /*dce0*/  IADD3 R8, P2, PT, R15, R2, RZ ;  /* 0x000000020f087210 */ /* 0x001fc60007f5e0ff */
[----:B---3--:R0:W-:Y:S01]  /*dcf0*/  STS.U16 [R14+UR4+0x23400], R6 ;  /* 0x023400060e007988 */ /* 0x0081e20008000404 */
[--C-:B--2---:R-:W-:Y:S01]  /*dd00*/  IMAD.X R5, R5, 0x1, R0.reuse, P1 ;  /* 0x0000000105057824 */ /* 0x104fe200008e0600 */
[----:B-1----:R-:W-:Y:S01]  /*dd10*/  PRMT R13, RZ, 0x7610, R13 ;  /* 0x00007610ff0d7816 */ /* 0x002fe2000000000d */
[----:B----4-:R-:W-:Y:S01]  /*dd20*/  IMAD.X R9, R9, 0x1, R0, P2 ;  /* 0x0000000109097824 */ /* 0x010fe200010e0600 */
[----:B------:R1:W-:Y:S04]  /*dd30*/  STS.U16 [R14+UR4+0x20800], R7 ;  /* 0x020800070e007988 */ /* 0x0003e80008000404 */
[----:B------:R-:W2:Y:S04]  /*dd40*/  @!P0 LDG.E.U16 R29, desc[UR8][R4.64] ;  /* 0x00000008041d8981 */ /* 0x000ea8000c1e1500 */
[----:B------:R3:W4:Y:S04]  /*dd50*/  @!P0 LDG.E.U16 R13, desc[UR8][R8.64] ;  /* 0x00000008080d8981 */ /* 0x000728000c1e1500 */
[----:B0-----:R-:W3:Y:S04]  /*dd60*/  LDL R6, [R1+0x1f4] ;  /* 0x0001f40001067983 */ /* 0x001ee80000100800 */
[----:B-1----:R-:W3:Y:S04]  /*dd70*/  LDL R7, [R1+0x56c] ;  /* 0x00056c0001077983 */ /* 0x002ee80000100800 */
[----:B------:R-:W3:Y:S04]  /*dd80*/  LDL R9, [R1+0x578] ;  /* 0x0005780001097983 */ /* 0x000ee80000100800 */
[----:B------:R-:W-:Y:S04]  /*dd90*/  STS.U16 [R14+UR4+0x20000], R3 ;  /* 0x020000030e007988 */ /* 0x000fe80008000404 */
[----:B------:R-:W-:Y:S04]  /*dda0*/  STS.U16 [R14+UR4+0x21000], R10 ;  /* 0x0210000a0e007988 */ /* 0x000fe80008000404 */
[----:B------:R-:W-:Y:S04]  /*ddb0*/  STS.U16 [R14+UR4+0x21400], R11 ;  /* 0x0214000b0e007988 */ /* 0x000fe80008000404 */
[----:B------:R-:W-:Y:S04]  /*ddc0*/  STS.U16 [R14+UR4+0x21800], R12 ;  /* 0x0218000c0e007988 */ /* 0x000fe80008000404 */
[----:B------:R-:W-:Y:S04]  /*ddd0*/  STS.U16 [R14+UR4+0x22000], R17 ;  /* 0x022000110e007988 */ /* 0x000fe80008000404 */
[----:B------:R-:W-:Y:S04]  /*dde0*/  STS.U16 [R14+UR4+0x22400], R18 ;  /* 0x022400120e007988 */ /* 0x000fe80008000404 */
[----:B------:R-:W-:Y:S04]  /*ddf0*/  STS.U16 [R14+UR4+0x22800], R19 ;  /* 0x022800130e007988 */ /* 0x000fe80008000404 */
[----:B------:R-:W-:Y:S04]  /*de00*/  STS.U16 [R14+UR4+0x22c00], R20 ;  /* 0x022c00140e007988 */ /* 0x000fe80008000404 */
[----:B------:R-:W4:Y:S04]  /*de10*/  LDL R15, [R1+0x1ec] ;  /* 0x0001ec00010f7983 */ /* 0x000f280000100800 */
[----:B------:R0:W-:Y:S04]  /*de20*/  STS.U16 [R14+UR4+0x23c00], R21 ;  /* 0x023c00150e007988 */ /* 0x0001e80008000404 */
[----:B0-----:R-:W4:Y:S04]  /*de30*/  LDL R14, [R1+0x564] ;  /* 0x00056400010e7983 */ /* 0x001f280000100800 */
[----:B--2---:R0:W-:Y:S04]  /*de40*/  STL [R1+0x40], R29 ;  /* 0x0000401d01007387 */ /* 0x0041e80000100800 */
[----:B0-----:R-:W2:Y:S04]  /*de50*/  LDL.LU R29, [R1+0x1400] ;  /* 0x00140000011d7983 */ /* 0x001ea80000300800 */
[----:B------:R-:W2:Y:S01]  /*de60*/  LDL R5, [R1+0x558] ;  /* 0x0005580001057983 */ /* 0x000ea20000100800 */
[----:B---3--:R-:W-:-:S05]  /*de70*/  IADD3 R8, P1, PT, R9, R2, RZ ;  /* 0x0000000209087210 */ /* 0x008fca0007f3e0ff */
[----:B------:R-:W-:Y:S01]  /*de80*/  IMAD.X R9, R6, 0x1, R0, P1 ;  /* 0x0000000106097824 */ /* 0x000fe200008e0600 */
[----:B------:R-:W-:Y:S02]  /*de90*/  IADD3 R6, P1, PT, R7, R2, RZ ;  /* 0x0000000207067210 */ /* 0x000fe40007f3e0ff */
[----:B------:R-:W-:-:S06]  /*dea0*/  PRMT R11, RZ, 0x7610, R11 ;  /* 0x00007610ff0b7816 */ /* 0x000fcc000000000b */
[----:B------:R0:W3:Y:S02]  /*deb0*/  @!P0 LDG.E.U16 R11, desc[UR8][R8.64] ;  /* 0x00000008080b8981 */ /* 0x0000e4000c1e1500 */
[----:B0-----:R-:W-:Y:S01]  /*dec0*/  PRMT R9, RZ, 0x7610, R9 ;  /* 0x00007610ff097816 */ /* 0x001fe20000000009 */
[----:B----4-:R-:W-:Y:S01]  /*ded0*/  IMAD.X R7, R15, 0x1, R0, P1 ;  /* 0x000000010f077824 */ /* 0x010fe200008e0600 */
[----:B------:R-:W-:Y:S01]  /*dee0*/  PRMT R8, RZ, 0x7610, R8 ;  /* 0x00007610ff087816 */ /* 0x000fe20000000008 */
[----:B------:R-:W4:Y:S01]  /*def0*/  LDL R15, [R1+0x528] ;  /* 0x00052800010f7983 */ /* 0x000f220000100800 */
[----:B------:R-:W-:Y:S02]  /*df00*/  IADD3 R4, P1, PT, R14, R2, RZ ;  /* 0x000000020e047210 */ /* 0x000fe40007f3e0ff */
[----:B------:R-:W-:Y:S01]  /*df10*/  PRMT R10, RZ, 0x7610, R10 ;  /* 0x00007610ff0a7816 */ /* 0x000fe2000000000a */
[----:B------:R-:W3:Y:S05]  /*df20*/  LDL R14, [R1+0x52c] ;  /* 0x00052c00010e7983 */ /* 0x000eea0000100800 */
[----:B------:R-:W3:Y:S01]  /*df30*/  @!P0 LDG.E.U16 R10, desc[UR8][R6.64] ;  /* 0x00000008060a8981 */ /* 0x000ee2000c1e1500 */
[----:B--2---:R-:W-:-:S05]  /*df40*/  IMAD.X R5, R5, 0x1, R0, P1 ;  /* 0x0000000105057824 */ /* 0x004fca00008e0600 */
[----:B------:R0:W2:Y:S04]  /*df50*/  @!P0 LDG.E.U16 R9, desc[UR8][R4.64] ;  /* 0x0000000804098981 */ /* 0x0000a8000c1e1500 */
[----:B------:R-:W0:Y:S02]  /*df60*/  LDL R5, [R1+0x55c] ;  /* 0x00055c0001057983 */ /* 0x000e240000100800 */
[----:B0-----:R-:W-:Y:S02]  /*df70*/  IADD3 R4, P1, PT, R5, R2, RZ ;  /* 0x0000000205047210 */ /* 0x001fe40007f3e0ff */
[----:B------:R-:W2:Y:S03]  /*df80*/  LDL R5, [R1+0x548] ;  /* 0x0005480001057983 */ /* 0x000ea60000100800 */
[----:B--2---:R-:W-:-:S05]  /*df90*/  IMAD.X R5, R5, 0x1, R0, P1 ;  /* 0x0000000105057824 */ /* 0x004fca00008e0600 */
[----:B------:R0:W2:Y:S04]  /*dfa0*/  @!P0 LDG.E.U16 R8, desc[UR8][R4.64] ;  /* 0x0000000804088981 */ /* 0x0000a8000c1e1500 */
[----:B------:R-:W0:Y:S02]  /*dfb0*/  LDL R5, [R1+0x54c] ;  /* 0x00054c0001057983 */ /* 0x000e240000100800 */
[----:B0-----:R-:W-:Y:S02]  /*dfc0*/  IADD3 R4, P1, PT, R5, R2, RZ ;  /* 0x0000000205047210 */ /* 0x001fe40007f3e0ff */
[----:B------:R-:W2:Y:S01]  /*dfd0*/  LDL R5, [R1+0x538] ;  /* 0x0005380001057983 */ /* 0x000ea20000100800 */
[----:B------:R-:W-:Y:S02]  /*dfe0*/  PRMT R7, RZ, 0x7610, R7 ;  /* 0x00007610ff077816 */ /* 0x000fe40000000007 */
[----:B--2---:R-:W-:-:S05]  /*dff0*/  IADD3.X R5, PT, PT, R5, R0, RZ, P1, !PT ;  /* 0x0000000005057210 */ /* 0x004fca0000ffe4ff */
[----:B------:R0:W2:Y:S04]  /*e000*/  @!P0 LDG.E.U16 R7, desc[UR8][R4.64] ;  /* 0x0000000804078981 */ /* 0x0000a8000c1e1500 */
[----:B------:R-:W0:Y:S01]  /*e010*/  LDL R5, [R1+0x53c] ;  /* 0x00053c0001057983 */ /* 0x000e220000100800 */
[----:B------:R-:W-:Y:S02]  /*e020*/  PRMT R6, RZ, 0x7610, R6 ;  /* 0x00007610ff067816 */ /* 0x000fe40000000006 */
[----:B0-----:R-:W-:-:S05]  /*e030*/  IADD3 R4, P1, PT, R5, R2, RZ ;  /* 0x0000000205047210 */ /* 0x001fca0007f3e0ff */
[----:B----4-:R-:W-:Y:S02]  /*e040*/  IMAD.X R5, R15, 0x1, R0, P1 ;  /* 0x000000010f057824 */ /* 0x010fe400008e0600 */
[----:B------:R-:W4:Y:S01]  /*e050*/  LDL R15, [R1+0x39c] ;  /* 0x00039c00010f7983 */ /* 0x000f220000100800 */
[----:B---3--:R-:W-:-:S03]  /*e060*/  IADD3 R14, P1, PT, R14, R2, RZ ;  /* 0x000000020e0e7210 */ /* 0x008fc60007f3e0ff */
[----:B------:R0:W3:Y:S02]  /*e070*/  @!P0 LDG.E.U16 R6, desc[UR8][R4.64] ;  /* 0x0000000804068981 */ /* 0x0000e4000c1e1500 */
[----:B0-----:R-:W-:Y:S01]  /*e080*/  PRMT R5, RZ, 0x7610, R5 ;  /* 0x00007610ff057816 */ /* 0x001fe20000000005 */
[----:B----4-:R-:W-:-:S05]  /*e090*/  IMAD.X R15, R15, 0x1, R0, P1 ;  /* 0x000000010f0f7824 */ /* 0x010fca00008e0600 */
[----:B------:R0:W4:Y:S04]  /*e0a0*/  @!P0 LDG.E.U16 R5, desc[UR8][R14.64] ;  /* 0x000000080e058981 */ /* 0x000128000c1e1500 */
[----:B------:R-:W0:Y:S02]  /*e0b0*/  LDL R15, [R1+0x51c] ;  /* 0x00051c00010f7983 */ /* 0x000e240000100800 */
[----:B0-----:R-:W-:Y:S02]  /*e0c0*/  IADD3 R14, P1, PT, R15, R2, RZ ;  /* 0x000000020f0e7210 */ /* 0x001fe40007f3e0ff */
[----:B------:R-:W2:Y:S01]  /*e0d0*/  LDL R15, [R1+0x394] ;  /* 0x00039400010f7983 */ /* 0x000ea20000100800 */
[----:B------:R-:W-:Y:S02]  /*e0e0*/  PRMT R4, RZ, 0x7610, R4 ;  /* 0x00007610ff047816 */ /* 0x000fe40000000004 */
[----:B--2---:R-:W-:-:S05]  /*e0f0*/  IMAD.X R15, R15, 0x1, R0, P1 ;  /* 0x000000010f0f7824 */ /* 0x004fca00008e0600 */
[----:B------:R0:W2:Y:S04]  /*e100*/  @!P0 LDG.E.U16 R4, desc[UR8][R14.64] ;  /* 0x000000080e048981 */ /* 0x0000a8000c1e1500 */
        /* <DEDUP_REMOVED lines=59> */
[----:B------:R-:W2:Y:S04]  /*e4c0*/  @!P0 LDG.E.U16 R27, desc[UR8][R14.64] ;  /* 0x000000080e1b8981 */ /* 0x000ea8000c1e1500 */
[----:B--2---:R0:W-:Y:S04]  /*e4d0*/  STL [R1], R27 ;  /* 0x0000001b01007387 */ /* 0x0041e80000100800 */
[----:B0-----:R-:W2:Y:S04]  /*e4e0*/  LDL.LU R27, [R1+0x13fc] ;  /* 0x0013fc00011b7983 */ /* 0x001ea80000300800 */
[----:B------:R-:W2:Y:S02]  /*e4f0*/  LDL R15, [R1+0x4c4] ;  /* 0x0004c400010f7983 */ /* 0x000ea40000100800 */
[----:B--2---:R-:W-:-:S02]  /*e500*/  IADD3 R14, P1, PT, R15, R2, RZ ;  /* 0x000000020f0e7210 */ /* 0x004fc40007f3e0ff */
[----:B------:R-:W2:Y:S01]  /*e510*/  LDL R15, [R1+0x324] ;  /* 0x00032400010f7983 */ /* 0x000ea20000100800 */
[----:B------:R-:W-:Y:S02]  /*e520*/  PRMT R27, RZ, 0x7610, R27 ;  /* 0x00007610ff1b7816 */ /* 0x000fe4000000001b */
[----:B--2---:R-:W-:-:S05]  /*e530*/  IMAD.X R15, R15, 0x1, R0, P1 ;  /* 0x000000010f0f7824 */ /* 0x004fca00008e0600 */
[----:B------:R-:W2:Y:S04]  /*e540*/  @!P0 LDG.E.U16 R27, desc[UR8][R14.64] ;  /* 0x000000080e1b8981 */ /* 0x000ea8000c1e1500 */
[----:B--2---:R0:W-:Y:S04]  /*e550*/  STL [R1+0x4], R27 ;  /* 0x0000041b01007387 */ /* 0x0041e80000100800 */
        /* <DEDUP_REMOVED lines=29> */
[----:B--2---:R-:W-:-:S05]  /*e730*/  IADD3.X R15, PT, PT, R15, R0, RZ, P1, !PT ;  /* 0x000000000f0f7210 */ /* 0x004fca0000ffe4ff */
        /* <DEDUP_REMOVED lines=9> */
[----:B--2---:R-:W-:Y:S04]  /*e7d0*/  STL [R1+0x24], R12 ;  /* 0x0000240c01007387 */ /* 0x004fe80000100800 */
        /* <DEDUP_REMOVED lines=34> */
[----:B------:R-:W-:Y:S01]  /*ea00*/  PRMT R25, RZ, 0x7610, R25 ;  /* 0x00007610ff197816 */ /* 0x000fe20000000019 */
[----:B------:R-:W0:Y:S01]  /*ea10*/  S2R R12, SR_TID.X ;  /* 0x00000000000c7919 */ /* 0x000e220000002100 */
[----:B------:R-:W1:Y:S01]  /*ea20*/  S2R R23, SR_TID.X ;  /* 0x0000000000177919 */ /* 0x000e620000002100 */
[----:B--2---:R-:W-:-:S05]  /*ea30*/  IMAD.X R15, R15, 0x1, R0, P1 ;  /* 0x000000010f0f7824 */ /* 0x004fca00008e0600 */
[----:B------:R-:W2:Y:S01]  /*ea40*/  @!P0 LDG.E.U16 R25, desc[UR8][R14.64] ;  /* 0x000000080e198981 */ /* 0x000ea2000c1e1500 */
[----:B0-----:R-:W-:Y:S01]  /*ea50*/  LOP3.LUT R12, R12, 0x180, RZ, 0xc0, !PT ;  /* 0x000001800c0c7812 */ /* 0x001fe200078ec0ff */
[----:B-1----:R-:W-:-:S03]  /*ea60*/  IMAD.SHL.U32 R23, R23, 0x2, RZ ;  /* 0x0000000217177824 */ /* 0x002fc600078e00ff */
[----:B------:R-:W-:-:S04]  /*ea70*/  SHF.R.U32.HI R12, RZ, 0x3, R12 ;  /* 0x00000003ff0c7819 */ /* 0x000fc8000001160c */
[----:B------:R-:W-:-:S05]  /*ea80*/  LOP3.LUT R12, R12, 0x3fe, R23, 0x78, !PT ;  /* 0x000003fe0c0c7812 */ /* 0x000fca00078e7817 */
[----:B------:R0:W-:Y:S04]  /*ea90*/  STS.U16 [R12+UR4+0x1000], R11 ;  /* 0x0010000b0c007988 */ /* 0x0001e80008000404 */
[----:B0-----:R-:W3:Y:S04]  /*eaa0*/  LDL R11, [R1+0x46c] ;  /* 0x00046c00010b7983 */ /* 0x001ee80000100800 */
[----:B--2---:R0:W-:Y:S04]  /*eab0*/  STL [R1+0x8], R25 ;  /* 0x0000081901007387 */ /* 0x0041e80000100800 */
[----:B0-----:R-:W2:Y:S04]  /*eac0*/  LDL.LU R25, [R1+0x13d8] ;  /* 0x0013d80001197983 */ /* 0x001ea80000300800 */
[----:B------:R-:W2:Y:S04]  /*ead0*/  LDL R14, [R1+0x26c] ;  /* 0x00026c00010e7983 */ /* 0x000ea80000100800 */
[----:B------:R3:W-:Y:S01]  /*eae0*/  STS.U16 [R12+UR4+0x1800], R10 ;  /* 0x0018000a0c007988 */ /* 0x0007e20008000404 */
[----:B------:R-:W-:-:S03]  /*eaf0*/  PRMT R27, RZ, 0x7610, R27 ;  /* 0x00007610ff1b7816 */ /* 0x000fc6000000001b */
[----:B------:R-:W4:Y:S01]  /*eb00*/  LDL R15, [R1+0x25c] ;  /* 0x00025c00010f7983 */ /* 0x000f220000100800 */
[----:B---3--:R-:W-:-:S05]  /*eb10*/  IADD3 R10, P1, PT, R11, R2, RZ ;  /* 0x000000020b0a7210 */ /* 0x008fca0007f3e0ff */
[----:B--2---:R-:W-:Y:S02]  /*eb20*/  IMAD.X R11, R14, 0x1, R0, P1 ;  /* 0x000000010e0b7824 */ /* 0x004fe400008e0600 */
[----:B------:R-:W2:Y:S04]  /*eb30*/  LDL R14, [R1+0x24c] ;  /* 0x00024c00010e7983 */ /* 0x000ea80000100800 */
[----:B------:R-:W3:Y:S04]  /*eb40*/  @!P0 LDG.E.U16 R27, desc[UR8][R10.64] ;  /* 0x000000080a1b8981 */ /* 0x000ee8000c1e1500 */
[----:B------:R-:W2:Y:S04]  /*eb50*/  LDL R11, [R1+0x464] ;  /* 0x00046400010b7983 */ /* 0x000ea80000100800 */
[----:B------:R0:W-:Y:S01]  /*eb60*/  STS.U16 [R12+UR4+0x2000], R9 ;  /* 0x002000090c007988 */ /* 0x0001e20008000404 */
[----:B------:R-:W-:-:S03]  /*eb70*/  PRMT R25, RZ, 0x7610, R25 ;  /* 0x00007610ff197816 */ /* 0x000fc60000000019 */
[----:B---3--:R-:W-:Y:S04]  /*eb80*/  STL [R1+0x13bc], R27 ;  /* 0x0013bc1b01007387 */ /* 0x008fe80000100800 */
[----:B------:R-:W-:Y:S04]  /*eb90*/  STL [R1+0x13c0], R27 ;  /* 0x0013c01b01007387 */ /* 0x000fe80000100800 */
[----:B------:R-:W-:Y:S04]  /*eba0*/  STL [R1+0x13c4], R27 ;  /* 0x0013c41b01007387 */ /* 0x000fe80000100800 */
[----:B------:R-:W-:Y:S01]  /*ebb0*/  STL [R1+0x13c8], R27 ;  /* 0x0013c81b01007387 */ /* 0x000fe20000100800 */
[----:B--2---:R-:W-:-:S03]  /*ebc0*/  IADD3 R10, P1, PT, R11, R2, RZ ;  /* 0x000000020b0a7210 */ /* 0x004fc60007f3e0ff */
[----:B------:R-:W-:Y:S04]  /*ebd0*/  STL [R1+0x13cc], R27 ;  /* 0x0013cc1b01007387 */ /* 0x000fe80000100800 */
[----:B------:R-:W-:Y:S04]  /*ebe0*/  STL [R1+0x13d0], R27 ;  /* 0x0013d01b01007387 */ /* 0x000fe80000100800 */
[----:B------:R-:W-:Y:S04]  /*ebf0*/  STL [R1+0x13d4], R27 ;  /* 0x0013d41b01007387 */ /* 0x000fe80000100800 */
[----:B0-----:R-:W2:Y:S01]  /*ec00*/  LDL R9, [R1+0x45c] ;  /* 0x00045c0001097983 */ /* 0x001ea20000100800 */
[----:B----4-:R-:W-:-:S03]  /*ec10*/  IMAD.X R11, R15, 0x1, R0, P1 ;  /* 0x000000010f0b7824 */ /* 0x010fc600008e0600 */
[----:B------:R-:W-:Y:S04]  /*ec20*/  STS.U16 [R12+UR4+0x2800], R8 ;  /* 0x002800080c007988 */ /* 0x000fe80008000404 */
[----:B------:R-:W3:Y:S04]  /*ec30*/  @!P0 LDG.E.U16 R25, desc[UR8][R10.64] ;  /* 0x000000080a198981 */ /* 0x000ee8000c1e1500 */
[----:B------:R0:W-:Y:S04]  /*ec40*/  STS.U16 [R12+UR4], R16 ;  /* 0x000000100c007988 */ /* 0x0001e80008000404 */
[----:B------:R-:W4:Y:S01]  /*ec50*/  LDL R15, [R1+0x22c] ;  /* 0x00022c00010f7983 */ /* 0x000f220000100800 */
[----:B0-----:R-:W-:-:S02]  /*ec60*/  PRMT R16, RZ, 0x7610, R16 ;  /* 0x00007610ff107816 */ /* 0x001fc40000000010 */
[----:B--2---:R-:W-:-:S05]  /*ec70*/  IADD3 R8, P1, PT, R9, R2, RZ ;  /* 0x0000000209087210 */ /* 0x004fca0007f3e0ff */
[----:B------:R-:W-:Y:S01]  /*ec80*/  IMAD.X R9, R14, 0x1, R0, P1 ;  /* 0x000000010e097824 */ /* 0x000fe200008e0600 */
[----:B---3--:R-:W-:Y:S04]  /*ec90*/  STL [R1+0x13b8], R25 ;  /* 0x0013b81901007387 */ /* 0x008fe80000100800 */
[----:B------:R-:W2:Y:S04]  /*eca0*/  @!P0 LDG.E.U16 R16, desc[UR8][R8.64] ;  /* 0x0000000808108981 */ /* 0x000ea8000c1e1500 */
[----:B------:R-:W3:Y:S04]  /*ecb0*/  LDL R14, [R1+0x444] ;  /* 0x00044400010e7983 */ /* 0x000ee80000100800 */
[----:B------:R-:W3:Y:S04]  /*ecc0*/  LDL R9, [R1+0x454] ;  /* 0x0004540001097983 */ /* 0x000ee80000100800 */
[----:B--2---:R-:W-:Y:S01]  /*ecd0*/  STL [R1+0x13b4], R16 ;  /* 0x0013b41001007387 */ /* 0x004fe20000100800 */
[----:B---3--:R-:W-:-:S03]  /*ece0*/  IADD3 R8, P1, PT, R9, R2, RZ ;  /* 0x0000000209087210 */ /* 0x008fc60007f3e0ff */
[----:B------:R-:W2:Y:S04]  /*ecf0*/  LDL R9, [R1+0x23c] ;  /* 0x00023c0001097983 */ /* 0x000ea80000100800 */
[----:B------:R0:W-:Y:S04]  /*ed00*/  STS.U16 [R12+UR4+0x3000], R7 ;  /* 0x003000070c007988 */ /* 0x0001e80008000404 */
[----:B------:R1:W-:Y:S04]  /*ed10*/  STS.U16 [R12+UR4+0x800], R13 ;  /* 0x0008000d0c007988 */ /* 0x0003e80008000404 */
[----:B0-----:R-:W3:Y:S01]  /*ed20*/  LDL R7, [R1+0x44c] ;  /* 0x00044c0001077983 */ /* 0x001ee20000100800 */
[----:B-1----:R-:W-:Y:S01]  /*ed30*/  PRMT R13, RZ, 0x7610, R13 ;  /* 0x00007610ff0d7816 */ /* 0x002fe2000000000d */
[----:B--2---:R-:W-:-:S05]  /*ed40*/  IMAD.X R9, R9, 0x1, R0, P1 ;  /* 0x0000000109097824 */ /* 0x004fca00008e0600 */
[----:B------:R-:W2:Y:S04]  /*ed50*/  @!P0 LDG.E.U16 R13, desc[UR8][R8.64] ;  /* 0x00000008080d8981 */ /* 0x000ea8000c1e1500 */
[----:B------:R3:W-:Y:S01]  /*ed60*/  STS.U16 [R12+UR4+0x3800], R6 ;  /* 0x003800060c007988 */ /* 0x0007e20008000404 */
[----:B------:R-:W-:Y:S02]  /*ed70*/  PRMT R18, RZ, 0x7610, R18 ;  /* 0x00007610ff127816 */ /* 0x000fe40000000012 */
[----:B---3--:R-:W-:-:S05]  /*ed80*/  IADD3 R6, P1, PT, R7, R2, RZ ;  /* 0x0000000207067210 */ /* 0x008fca0007f3e0ff */
[----:B----4-:R-:W-:-:S05]  /*ed90*/  IMAD.X R7, R15, 0x1, R0, P1 ;  /* 0x000000010f077824 */ /* 0x010fca00008e0600 */
[----:B------:R0:W3:Y:S04]  /*eda0*/  @!P0 LDG.E.U16 R18, desc[UR8][R6.64] ;  /* 0x0000000806128981 */ /* 0x0000e8000c1e1500 */
[----:B--2---:R-:W-:Y:S04]  /*edb0*/  STL [R1+0x13b0], R13 ;  /* 0x0013b00d01007387 */ /* 0x004fe80000100800 */
[----:B------:R-:W2:Y:S01]  /*edc0*/  LDL R7, [R1+0x21c] ;  /* 0x00021c0001077983 */ /* 0x000ea20000100800 */
[----:B0-----:R-:W-:Y:S02]  /*edd0*/  IADD3 R6, P1, PT, R14, R2, RZ ;  /* 0x000000020e067210 */ /* 0x001fe40007f3e0ff */
[----:B------:R-:W-:Y:S01]  /*ede0*/  PRMT R20, RZ, 0x7610, R20 ;  /* 0x00007610ff147816 */ /* 0x000fe20000000014 */
[----:B------:R0:W-:Y:S04]  /*edf0*/  STS.U16 [R12+UR4+0x4800], R4 ;  /* 0x004800040c007988 */ /* 0x0001e80008000404 */
[----:B------:R-:W4:Y:S04]  /*ee00*/  LDL R15, [R1+0x42c] ;  /* 0x00042c00010f7983 */ /* 0x000f280000100800 */
[----:B------:R-:W3:Y:S01]  /*ee10*/  LDL R14, [R1+0x208] ;  /* 0x00020800010e7983 */ /* 0x000ee20000100800 */
[----:B--2---:R-:W-:-:S05]  /*ee20*/  IMAD.X R7, R7, 0x1, R0, P1 ;  /* 0x0000000107077824 */ /* 0x004fca00008e0600 */
[----:B------:R1:W2:Y:S04]  /*ee30*/  @!P0 LDG.E.U16 R20, desc[UR8][R6.64] ;  /* 0x0000000806148981 */ /* 0x0002a8000c1e1500 */
[----:B------:R-:W1:Y:S02]  /*ee40*/  LDL R7, [R1+0x43c] ;  /* 0x00043c0001077983 */ /* 0x000e640000100800 */
[----:B-1----:R-:W-:Y:S02]  /*ee50*/  IADD3 R6, P1, PT, R7, R2, RZ ;  /* 0x0000000207067210 */ /* 0x002fe40007f3e0ff */
[----:B------:R-:W2:Y:S01]  /*ee60*/  LDL R7, [R1+0x20c] ;  /* 0x00020c0001077983 */ /* 0x000ea20000100800 */
[----:B0-----:R-:W-:Y:S02]  /*ee70*/  PRMT R4, RZ, 0x7610, R4 ;  /* 0x00007610ff047816 */ /* 0x001fe40000000004 */
[----:B--2---:R-:W-:-:S05]  /*ee80*/  IMAD.X R7, R7, 0x1, R0, P1 ;  /* 0x0000000107077824 */ /* 0x004fca00008e0600 */
[----:B------:R0:W2:Y:S04]  /*ee90*/  @!P0 LDG.E.U16 R4, desc[UR8][R6.64] ;  /* 0x0000000806048981 */ /* 0x0000a8000c1e1500 */
[----:B------:R-:W0:Y:S02]  /*eea0*/  LDL R7, [R1+0x434] ;  /* 0x0004340001077983 */ /* 0x000e240000100800 */
[----:B0-----:R-:W-:Y:S02]  /*eeb0*/  IADD3 R6, P1, PT, R7, R2, RZ ;  /* 0x0000000207067210 */ /* 0x001fe40007f3e0ff */
[----:B------:R-:W2:Y:S01]  /*eec0*/  LDL R7, [R1+0x1fc] ;  /* 0x0001fc0001077983 */ /* 0x000ea20000100800 */
[----:B------:R-:W-:Y:S02]  /*eed0*/  PRMT R23, RZ, 0x7610, R23 ;  /* 0x00007610ff177816 */ /* 0x000fe40000000017 */
[----:B------:R-:W-:Y:S01]  /*eee0*/  PRMT R11, RZ, 0x7610, R11 ;  /* 0x00007610ff0b7816 */ /* 0x000fe2000000000b */
[----:B--2---:R-:W-:-:S05]  /*eef0*/  IMAD.X R7, R7, 0x1, R0, P1 ;  /* 0x0000000107077824 */ /* 0x004fca00008e0600 */
[----:B------:R4:W2:Y:S02]  /*ef00*/  @!P0 LDG.E.U16 R23, desc[UR8][R6.64] ;  /* 0x0000000806178981 */ /* 0x0008a4000c1e1500 */
[-C--:B----4-:R-:W-:Y:S02]  /*ef10*/  IADD3 R6, P1, PT, R15, R2.reuse, RZ ;  /* 0x000000020f067210 */ /* 0x090fe40007f3e0ff */
[----:B------:R-:W-:Y:S01]  /*ef20*/  PRMT R10, RZ, 0x7610, R10 ;  /* 0x00007610ff0a7816 */ /* 0x000fe2000000000a */
[----:B------:R-:W4:Y:S02]  /*ef30*/  LDL R15, [R1+0x238] ;  /* 0x00023800010f7983 */ /* 0x000f240000100800 */
[----:B---3--:R-:W-:Y:S01]  /*ef40*/  IMAD.X R7, R14, 0x1, R0, P1 ;  /* 0x000000010e077824 */ /* 0x008fe200008e0600 */
[----:B------:R-:W-:Y:S01]  /*ef50*/  PRMT R9, RZ, 0x7610, R9 ;  /* 0x00007610ff097816 */ /* 0x000fe20000000009 */
[----:B------:R-:W3:Y:S04]  /*ef60*/  LDL R14, [R1+0x40c] ;  /* 0x00040c00010e7983 */ /* 0x000ee80000100800 */
[----:B------:R0:W2:Y:S04]  /*ef70*/  @!P0 LDG.E.U16 R11, desc[UR8][R6.64] ;  /* 0x00000008060b8981 */ /* 0x0000a8000c1e1500 */
[----:B------:R-:W0:Y:S02]  /*ef80*/  LDL R7, [R1+0x424] ;  /* 0x0004240001077983 */ /* 0x000e240000100800 */
[----:B0-----:R-:W-:-:S02]  /*ef90*/  IADD3 R6, P1, PT, R7, R2, RZ ;  /* 0x0000000207067210 */ /* 0x001fc40007f3e0ff */
[----:B------:R-:W2:Y:S03]  /*efa0*/  LDL R7, [R1+0x218] ;  /* 0x0002180001077983 */ /* 0x000ea60000100800 */
[----:B--2---:R-:W-:-:S05]  /*efb0*/  IMAD.X R7, R7, 0x1, R0, P1 ;  /* 0x0000000107077824 */ /* 0x004fca00008e0600 */
[----:B------:R0:W2:Y:S04]  /*efc0*/  @!P0 LDG.E.U16 R10, desc[UR8][R6.64] ;  /* 0x00000008060a8981 */ /* 0x0000a8000c1e1500 */
[----:B------:R-:W0:Y:S02]  /*efd0*/  LDL R7, [R1+0x41c] ;  /* 0x00041c0001077983 */ /* 0x000e240000100800 */
[----:B0-----:R-:W-:Y:S02]  /*efe0*/  IADD3 R6, P1, PT, R7, R2, RZ ;  /* 0x0000000207067210 */ /* 0x001fe40007f3e0ff */
[----:B------:R-:W2:Y:S02]  /*eff0*/  LDL R7, [R1+0x228] ;  /* 0x0002280001077983 */ /* 0x000ea40000100800 */
        /* <DEDUP_REMOVED lines=14> */
[----:B------:R-:W2:Y:S04]  /*f0e0*/  LDL R15, [R1+0x258] ;  /* 0x00025800010f7983 */ /* 0x000ea80000100800 */
[----:B------:R0:W-:Y:S02]  /*f0f0*/  STS.U16 [R12+UR4+0x5000], R22 ;  /* 0x005000160c007988 */ /* 0x0001e40008000404 */
[----:B0-----:R-:W-:Y:S01]  /*f100*/  PRMT R22, RZ, 0x7610, R22 ;  /* 0x00007610ff167816 */ /* 0x001fe20000000016 */
        /* <DEDUP_REMOVED lines=10> */
[----:B------:R-:W2:Y:S04]  /*f1b0*/  LDL R15, [R1+0x278] ;  /* 0x00027800010f7983 */ /* 0x000ea80000100800 */
[----:B------:R0:W-:Y:S02]  /*f1c0*/  STS.U16 [R12+UR4+0x4000], R5 ;  /* 0x004000050c007988 */ /* 0x0001e40008000404 */
[----:B0-----:R-:W-:Y:S01]  /*f1d0*/  PRMT R5, RZ, 0x7610, R5 ;  /* 0x00007610ff057816 */ /* 0x001fe20000000005 */
[----:B--2---:R-:W-:-:S05]  /*f1e0*/  IMAD.X R15, R15, 0x1, R0, P1 ;  /* 0x000000010f0f7824 */ /* 0x004fca00008e0600 */
[----:B------:R0:W2:Y:S04]  /*f1f0*/  @!P0 LDG.E.U16 R5, desc[UR8][R14.64] ;  /* 0x000000080e058981 */ /* 0x0000a8000c1e1500 */
[----:B------:R-:W2:Y:S04]  /*f200*/  LDL.LU R14, [R1] ;  /* 0x00000000010e7983 */ /* 0x000ea80000300800 */
[----:B------:R-:W0:Y:S04]  /*f210*/  LDL R15, [R1+0x3ec] ;  /* 0x0003ec00010f7983 */ /* 0x000e280000100800 */
[----:B--2---:R0:W-:Y:S02]  /*f220*/  STS.U16 [R12+UR4+0x9800], R14 ;  /* 0x0098000e0c007988 */ /* 0x0041e40008000404 */
[----:B0-----:R-:W-:-:S02]  /*f230*/  IADD3 R14, P1, PT, R15, R2, RZ ;  /* 0x000000020f0e7210 */ /* 0x001fc40007f3e0ff */
[----:B------:R-:W2:Y:S04]  /*f240*/  LDL R15, [R1+0x288] ;  /* 0x00028800010f7983 */ /* 0x000ea80000100800 */
[----:B------:R0:W-:Y:S02]  /*f250*/  STS.U16 [R12+UR4+0x7000], R17 ;  /* 0x007000110c007988 */ /* 0x0001e40008000404 */
[----:B0-----:R-:W-:Y:S01]  /*f260*/  PRMT R17, RZ, 0x7610, R17 ;  /* 0x00007610ff117816 */ /* 0x001fe20000000011 */
[----:B--2---:R-:W-:-:S05]  /*f270*/  IMAD.X R15, R15, 0x1, R0, P1 ;  /* 0x000000010f0f7824 */ /* 0x004fca00008e0600 */
[----:B------:R0:W2:Y:S04]  /*f280*/  @!P0 LDG.E.U16 R17, desc[UR8][R14.64] ;  /* 0x000000080e118981 */ /* 0x0000a8000c1e1500 */
[----:B------:R-:W2:Y:S04]  /*f290*/  LDL.LU R14, [R1+0x4] ;  /* 0x00000400010e7983 */ /* 0x000ea80000300800 */
        /* <DEDUP_REMOVED lines=30> */
[----:B------:R-:W2:Y:S01]  /*f480*/  LDL R15, [R1+0x2d0] ;  /* 0x0002d000010f7983 */ /* 0x000ea20000100800 */
[----:B------:R-:W-:Y:S02]  /*f490*/  PRMT R27, RZ, 0x7610, R27 ;  /* 0x00007610ff1b7816 */ /* 0x000fe4000000001b */
[----:B--2---:R-:W-:-:S05]  /*f4a0*/  IMAD.X R15, R15, 0x1, R0, P1 ;  /* 0x000000010f0f7824 */ /* 0x004fca00008e0600 */
[----:B------:R-:W2:Y:S04]  /*f4b0*/  @!P0 LDG.E.U16 R27, desc[UR8][R14.64] ;  /* 0x000000080e1b8981 */ /* 0x000ea8000c1e1500 */
[----:B--2---:R0:W-:Y:S04]  /*f4c0*/  STL [R1], R27 ;  /* 0x0000001b01007387 */ /* 0x0041e80000100800 */
[----:B0-----:R-:W2:Y:S04]  /*f4d0*/  LDL.LU R27, [R1+0x13d4] ;  /* 0x0013d400011b7983 */ /* 0x001ea80000300800 */
[----:B------:R-:W2:Y:S04]  /*f4e0*/  LDL.LU R14, [R1+0x1c] ;  /* 0x00001c00010e7983 */ /* 0x000ea80000300800 */
[----:B------:R-:W3:Y:S04]  /*f4f0*/  LDL R15, [R1+0x3c4] ;  /* 0x0003c400010f7983 */ /* 0x000ee80000100800 */
[----:B--2---:R3:W-:Y:S02]  /*f500*/  STS.U16 [R12+UR4+0xc000], R14 ;  /* 0x00c0000e0c007988 */ /* 0x0047e40008000404 */
[----:B---3--:R-:W-:-:S02]  /*f510*/  IADD3 R14, P1, PT, R15, R2, RZ ;  /* 0x000000020f0e7210 */ /* 0x008fc40007f3e0ff */
[----:B------:R-:W2:Y:S01]  /*f520*/  LDL R15, [R1+0x2e0] ;  /* 0x0002e000010f7983 */ /* 0x000ea20000100800 */
[----:B------:R-:W-:Y:S02]  /*f530*/  PRMT R27, RZ, 0x7610, R27 ;  /* 0x00007610ff1b7816 */ /* 0x000fe4000000001b */
[----:B--2---:R-:W-:-:S05]  /*f540*/  IMAD.X R15, R15, 0x1, R0, P1 ;  /* 0x000000010f0f7824 */ /* 0x004fca00008e0600 */
[----:B------:R-:W2:Y:S04]  /*f550*/  @!P0 LDG.E.U16 R27, desc[UR8][R14.64] ;  /* 0x000000080e1b8981 */ /* 0x000ea8000c1e1500 */
[----:B--2---:R0:W-:Y:S04]  /*f560*/  STL [R1+0xc], R27 ;  /* 0x00000c1b01007387 */ /* 0x0041e80000100800 */
[----:B0-----:R-:W2:Y:S04]  /*f570*/  LDL.LU R27, [R1+0x13d0] ;  /* 0x0013d000011b7983 */ /* 0x001ea80000300800 */
[----:B------:R-:W3:Y:S04]  /*f580*/  LDL.LU R14, [R1+0x24] ;  /* 0x00002400010e7983 */ /* 0x000ee80000300800 */
[----:B------:R-:W2:Y:S04]  /*f590*/  LDL R15, [R1+0x3bc] ;  /* 0x0003bc00010f7983 */ /* 0x000ea80000100800 */
[----:B---3--:R2:W-:Y:S02]  /*f5a0*/  STS.U16 [R12+UR4+0xc800], R14 ;  /* 0x00c8000e0c007988 */ /* 0x0085e40008000404 */
[----:B--2---:R-:W-:-:S02]  /*f5b0*/  IADD3 R14, P1, PT, R15, R2, RZ ;  /* 0x000000020f0e7210 */ /* 0x004fc40007f3e0ff */
        /* <DEDUP_REMOVED lines=10> */
[----:B------:R-:W2:Y:S04]  /*f660*/  LDL R15, [R1+0x300] ;  /* 0x00030000010f7983 */ /* 0x000ea80000100800 */
[----:B------:R0:W-:Y:S02]  /*f670*/  STS.U16 [R12+UR4+0x6800], R19 ;  /* 0x006800130c007988 */ /* 0x0001e40008000404 */
[----:B0-----:R-:W-:Y:S01]  /*f680*/  PRMT R19, RZ, 0x7610, R19 ;  /* 0x00007610ff137816 */ /* 0x001fe20000000013 */
[----:B--2---:R-:W-:-:S05]  /*f690*/  IMAD.X R15, R15, 0x1, R0, P1 ;  /* 0x000000010f0f7824 */ /* 0x004fca00008e0600 */
[----:B------:R-:W2:Y:S04]  /*f6a0*/  @!P0 LDG.E.U16 R19, desc[UR8][R14.64] ;  /* 0x000000080e138981 */ /* 0x000ea8000c1e1500 */
[----:B------:R-:W3:Y:S04]  /*f6b0*/  LDL.LU R14, [R1+0x2c] ;  /* 0x00002c00010e7983 */ /* 0x000ee80000300800 */
[----:B------:R-:W4:Y:S04]  /*f6c0*/  LDL R15, [R1+0x3ac] ;  /* 0x0003ac00010f7983 */ /* 0x000f280000100800 */
[----:B--2---:R0:W-:Y:S04]  /*f6d0*/  STL [R1+0x24], R19 ;  /* 0x0000241301007387 */ /* 0x0041e80000100800 */
[----:B---3--:R4:W-:Y:S01]  /*f6e0*/  STS.U16 [R12+UR4+0xd800], R14 ;  /* 0x00d8000e0c007988 */ /* 0x0089e20008000404 */
[----:B------:R-:W-:-:S03]  /*f6f0*/  PRMT R27, RZ, 0x7610, R27 ;  /* 0x00007610ff1b7816 */ /* 0x000fc6000000001b */
[----:B0-----:R-:W2:Y:S01]  /*f700*/  LDL R19, [R1+0x6b8] ;  /* 0x0006b80001137983 */ /* 0x001ea20000100800 */
[----:B----4-:R-:W-:-:S03]  /*f710*/  IADD3 R14, P1, PT, R15, R2, RZ ;  /* 0x000000020f0e7210 */ /* 0x010fc60007f3e0ff */
[----:B------:R-:W3:Y:S02]  /*f720*/  LDL R15, [R1+0x310] ;  /* 0x00031000010f7983 */ /* 0x000ee40000100800 */
[----:B---3--:R-:W-:-:S05]  /*f730*/  IMAD.X R15, R15, 0x1, R0, P1 ;  /* 0x000000010f0f7824 */ /* 0x008fca00008e0600 */
[----:B------:R-:W3:Y:S04]  /*f740*/  @!P0 LDG.E.U16 R27, desc[UR8][R14.64] ;  /* 0x000000080e1b8981 */ /* 0x000ee8000c1e1500 */
[----:B---3--:R0:W-:Y:S04]  /*f750*/  STL [R1+0x28], R27 ;  /* 0x0000281b01007387 */ /* 0x0081e80000100800 */
[----:B0-----:R-:W3:Y:S04]  /*f760*/  LDL.LU R27, [R1+0x13c8] ;  /* 0x0013c800011b7983 */ /* 0x001ee80000300800 */
[----:B------:R-:W4:Y:S04]  /*f770*/  LDL.LU R14, [R1+0x20] ;  /* 0x00002000010e7983 */ /* 0x000f280000300800 */
[----:B------:R-:W2:Y:S04]  /*f780*/  LDL R15, [R1+0x57c] ;  /* 0x00057c00010f7983 */ /* 0x000ea80000100800 */
[----:B----4-:R2:W-:Y:S02]  /*f790*/  STS.U16 [R12+UR4+0xe000], R14 ;  /* 0x00e0000e0c007988 */ /* 0x0105e40008000404 */
[----:B--2---:R-:W-:-:S02]  /*f7a0*/  IADD3 R14, P1, PT, R15, R2, RZ ;  /* 0x000000020f0e7210 */ /* 0x004fc40007f3e0ff */
[----:B------:R-:W2:Y:S01]  /*f7b0*/  LDL R15, [R1+0x320] ;  /* 0x00032000010f7983 */ /* 0x000ea20000100800 */
[----:B---3--:R-:W-:Y:S02]  /*f7c0*/  PRMT R27, RZ, 0x7610, R27 ;  /* 0x00007610ff1b7816 */ /* 0x008fe4000000001b */
[----:B--2---:R-:W-:-:S05]  /*f7d0*/  IMAD.X R15, R15, 0x1, R0, P1 ;  /* 0x000000010f0f7824 */ /* 0x004fca00008e0600 */
[----:B------:R-:W2:Y:S04]  /*f7e0*/  @!P0 LDG.E.U16 R27, desc[UR8][R14.64] ;  /* 0x000000080e1b8981 */ /* 0x000ea8000c1e1500 */
[----:B--2---:R0:W-:Y:S04]  /*f7f0*/  STL [R1+0x20], R27 ;  /* 0x0000201b01007387 */ /* 0x0041e80000100800 */
[----:B0-----:R-:W2:Y:S04]  /*f800*/  LDL.LU R27, [R1+0x13c4] ;  /* 0x0013c400011b7983 */ /* 0x001ea80000300800 */
[----:B------:R-:W3:Y:S04]  /*f810*/  LDL.LU R14, [R1+0x14] ;  /* 0x00001400010e7983 */ /* 0x000ee80000300800 */
[----:B------:R-:W4:Y:S04]  /*f820*/  LDL R15, [R1+0x6a8] ;  /* 0x0006a800010f7983 */ /* 0x000f280000100800 */
[----:B---3--:R4:W-:Y:S02]  /*f830*/  STS.U16 [R12+UR4+0xe800], R14 ;  /* 0x00e8000e0c007988 */ /* 0x0089e40008000404 */
[----:B----4-:R-:W-:-:S02]  /*f840*/  IADD3 R14, P1, PT, R15, R2, RZ ;  /* 0x000000020f0e7210 */ /* 0x010fc40007f3e0ff */
[----:B------:R-:W3:Y:S01]  /*f850*/  LDL R15, [R1+0x330] ;  /* 0x00033000010f7983 */ /* 0x000ee20000100800 */
[----:B--2---:R-:W-:Y:S02]  /*f860*/  PRMT R27, RZ, 0x7610, R27 ;  /* 0x00007610ff1b7816 */ /* 0x004fe4000000001b */
[----:B---3--:R-:W-:-:S05]  /*f870*/  IMAD.X R15, R15, 0x1, R0, P1 ;  /* 0x000000010f0f7824 */ /* 0x008fca00008e0600 */
[----:B------:R-:W2:Y:S04]  /*f880*/  @!P0 LDG.E.U16 R27, desc[UR8][R14.64] ;  /* 0x000000080e1b8981 */ /* 0x000ea8000c1e1500 */
[----:B--2---:R0:W-:Y:S04]  /*f890*/  STL [R1+0x1c], R27 ;  /* 0x00001c1b01007387 */ /* 0x0041e80000100800 */
[----:B0-----:R-:W2:Y:S04]  /*f8a0*/  LDL.LU R27, [R1+0x13c0] ;  /* 0x0013c000011b7983 */ /* 0x001ea80000300800 */
[----:B------:R-:W3:Y:S01]  /*f8b0*/  LDL.LU R15, [R1+0x8] ;  /* 0x00000800010f7983 */ /* 0x000ee20000300800 */
[----:B------:R-:W-:-:S03]  /*f8c0*/  IADD3 R14, P1, PT, R19, R2, RZ ;  /* 0x00000002130e7210 */ /* 0x000fc60007f3e0ff */
[----:B------:R-:W4:Y:S04]  /*f8d0*/  LDL R19, [R1+0x594] ;  /* 0x0005940001137983 */ /* 0x000f280000100800 */
[----:B---3--:R0:W-:Y:S04]  /*f8e0*/  STS.U16 [R12+UR4+0xf000], R15 ;  /* 0x00f0000f0c007988 */ /* 0x0081e80008000404 */
[----:B0-----:R-:W3:Y:S01]  /*f8f0*/  LDL R15, [R1+0x340] ;  /* 0x00034000010f7983 */ /* 0x001ee20000100800 */
[----:B--2---:R-:W-:Y:S01]  /*f900*/  PRMT R27, RZ, 0x7610, R27 ;  /* 0x00007610ff1b7816 */ /* 0x004fe2000000001b */
[----:B---3--:R-:W-:-:S05]  /*f910*/  IMAD.X R15, R15, 0x1, R0, P1 ;  /* 0x000000010f0f7824 */ /* 0x008fca00008e0600 */
[----:B------:R-:W2:Y:S04]  /*f920*/  @!P0 LDG.E.U16 R27, desc[UR8][R14.64] ;  /* 0x000000080e1b8981 */ /* 0x000ea8000c1e1500 */
[----:B--2---:R0:W-:Y:S04]  /*f930*/  STL [R1+0x14], R27 ;  /* 0x0000141b01007387 */ /* 0x0041e80000100800 */
[----:B0-----:R-:W2:Y:S04]  /*f940*/  LDL.LU R27, [R1+0x13bc] ;  /* 0x0013bc00011b7983 */ /* 0x001ea80000300800 */
[----:B------:R-:W3:Y:S02]  /*f950*/  LDL R15, [R1+0x6c8] ;  /* 0x0006c800010f7983 */ /* 0x000ee40000100800 */
[----:B---3--:R-:W-:-:S02]  /*f960*/  IADD3 R14, P1, PT, R15, R2, RZ ;  /* 0x000000020f0e7210 */ /* 0x008fc40007f3e0ff */
[----:B------:R-:W3:Y:S01]  /*f970*/  LDL R15, [R1+0x350] ;  /* 0x00035000010f7983 */ /* 0x000ee20000100800 */
[----:B------:R-:W-:Y:S02]  /*f980*/  PRMT R25, RZ, 0x7610, R25 ;  /* 0x00007610ff197816 */ /* 0x000fe40000000019 */
[----:B---3--:R-:W-:-:S05]  /*f990*/  IADD3.X R15, PT, PT, R15, R0, RZ, P1, !PT ;  /* 0x000000000f0f7210 */ /* 0x008fca0000ffe4ff */
[----:B------:R-:W3:Y:S04]  /*f9a0*/  @!P0 LDG.E.U16 R25, desc[UR8][R14.64] ;  /* 0x000000080e198981 */ /* 0x000ee8000c1e1500 */
[----:B---3--:R0:W-:Y:S04]  /*f9b0*/  STL [R1+0x10], R25 ;  /* 0x0000101901007387 */ /* 0x0081e80000100800 */
[----:B0-----:R-:W3:Y:S04]  /*f9c0*/  LDL.LU R25, [R1+0x13b8] ;  /* 0x0013b80001197983 */ /* 0x001ee80000300800 */
        /* <DEDUP_REMOVED lines=8> */
[----:B------:R-:W2:Y:S01]  /*fa50*/  LDL R15, [R1+0x6f0] ;  /* 0x0006f000010f7983 */ /* 0x000ea20000100800 */
[----:B------:R-:W-:-:S02]  /*fa60*/  PRMT R13, RZ, 0x7610, R13 ;  /* 0x00007610ff0d7816 */ /* 0x000fc4000000000d */
[----:B--2---:R-:W-:-:S05]  /*fa70*/  IADD3 R14, P1, PT, R15, R2, RZ ;  /* 0x000000020f0e7210 */ /* 0x004fca0007f3e0ff */
[----:B----4-:R-:W-:Y:S01]  /*fa80*/  IMAD.X R15, R19, 0x1, R0, P1 ;  /* 0x00000001130f7824 */ /* 0x010fe200008e0600 */
[----:B------:R0:W-:Y:S04]  /*fa90*/  STS.U16 [R12+UR4+0x10800], R16 ;  /* 0x010800100c007988 */ /* 0x0001e80008000404 */
[----:B------:R-:W2:Y:S04]  /*faa0*/  @!P0 LDG.E.U16 R13, desc[UR8][R14.64] ;  /* 0x000000080e0d8981 */ /* 0x000ea8000c1e1500 */
[----:B------:R-:W4:Y:S04]  /*fab0*/  LDL R19, [R1+0x6bc] ;  /* 0x0006bc0001137983 */ /* 0x000f280000100800 */
[----:B0-----:R-:W3:Y:S04]  /*fac0*/  LDL R16, [R1+0x6ac] ;  /* 0x0006ac0001107983 */ /* 0x001ee80000100800 */
[----:B--2---:R0:W-:Y:S04]  /*fad0*/  STL [R1+0x4], R13 ;  /* 0x0000040d01007387 */ /* 0x0041e80000100800 */
[----:B0-----:R-:W2:Y:S04]  /*fae0*/  LDL.LU R13, [R1+0x13b0] ;  /* 0x0013b000010d7983 */ /* 0x001ea80000300800 */
[----:B------:R-:W2:Y:S04]  /*faf0*/  LDL R15, [R1+0x6e8] ;  /* 0x0006e800010f7983 */ /* 0x000ea80000100800 */
[----:B------:R0:W-:Y:S02]  /*fb00*/  STS.U16 [R12+UR4+0xf800], R27 ;  /* 0x00f8001b0c007988 */ /* 0x0001e40008000404 */
[----:B0-----:R-:W-:-:S02]  /*fb10*/  PRMT R27, RZ, 0x7610, R27 ;  /* 0x00007610ff1b7816 */ /* 0x001fc4000000001b */
[----:B--2---:R-:W-:-:S05]  /*fb20*/  IADD3 R14, P1, PT, R15, R2, RZ ;  /* 0x000000020f0e7210 */ /* 0x004fca0007f3e0ff */
[----:B---3--:R-:W-:Y:S02]  /*fb30*/  IMAD.X R15, R16, 0x1, R0, P1 ;  /* 0x00000001100f7824 */ /* 0x008fe400008e0600 */
[----:B------:R-:W2:Y:S04]  /*fb40*/  LDL R16, [R1+0x580] ;  /* 0x0005800001107983 */ /* 0x000ea80000100800 */
[----:B------:R-:W3:Y:S04]  /*fb50*/  @!P0 LDG.E.U16 R27, desc[UR8][R14.64] ;  /* 0x000000080e1b8981 */ /* 0x000ee8000c1e1500 */
[----:B------:R-:W2:Y:S04]  /*fb60*/  LDL R15, [R1+0x6e0] ;  /* 0x0006e000010f7983 */ /* 0x000ea80000100800 */
[----:B------:R-:W-:Y:S04]  /*fb70*/  STS.U16 [R12+UR4+0x11800], R18 ;  /* 0x011800120c007988 */ /* 0x000fe80008000404 */
[----:B------:R0:W-:Y:S02]  /*fb80*/  STS.U16 [R12+UR4+0x10000], R25 ;  /* 0x010000190c007988 */ /* 0x0001e40008000404 */
[----:B0-----:R-:W-:-:S02]  /*fb90*/  PRMT R25, RZ, 0x7610, R25 ;  /* 0x00007610ff197816 */ /* 0x001fc40000000019 */
[----:B---3--:R-:W-:Y:S04]  /*fba0*/  STL [R1+0x1398], R27 ;  /* 0x0013981b01007387 */ /* 0x008fe80000100800 */
[----:B------:R-:W-:Y:S04]  /*fbb0*/  STL [R1+0x139c], R27 ;  /* 0x00139c1b01007387 */ /* 0x000fe80000100800 */
[----:B------:R-:W-:Y:S04]  /*fbc0*/  STL [R1+0x13a0], R27 ;  /* 0x0013a01b01007387 */ /* 0x000fe80000100800 */
[----:B------:R-:W-:Y:S01]  /*fbd0*/  STL [R1+0x13a4], R27 ;  /* 0x0013a41b01007387 */ /* 0x000fe20000100800 */
[----:B--2---:R-:W-:-:S03]  /*fbe0*/  IADD3 R14, P1, PT, R15, R2, RZ ;  /* 0x000000020f0e7210 */ /* 0x004fc60007f3e0ff */
[----:B------:R-:W-:Y:S04]  /*fbf0*/  STL [R1+0x13a8], R27 ;  /* 0x0013a81b01007387 */ /* 0x000fe80000100800 */
[----:B------:R-:W-:Y:S04]  /*fc00*/  STL [R1+0x13ac], R27 ;  /* 0x0013ac1b01007387 */ /* 0x000fe80000100800 */
[----:B------:R-:W2:Y:S01]  /*fc10*/  LDL R18, [R1+0x584] ;  /* 0x0005840001127983 */ /* 0x000ea20000100800 */
[----:B----4-:R-:W-:-:S03]  /*fc20*/  IMAD.X R15, R19, 0x1, R0, P1 ;  /* 0x00000001130f7824 */ /* 0x010fc600008e0600 */
[----:B------:R0:W-:Y:S04]  /*fc30*/  STS.U16 [R12+UR4+0x8000], R26 ;  /* 0x0080001a0c007988 */ /* 0x0001e80008000404 */
[----:B------:R2:W3:Y:S04]  /*fc40*/  @!P0 LDG.E.U16 R25, desc[UR8][R14.64] ;  /* 0x000000080e198981 */ /* 0x0004e8000c1e1500 */
[----:B------:R-:W4:Y:S01]  /*fc50*/  LDL R19, [R1+0x1f0] ;  /* 0x0001f00001137983 */ /* 0x000f220000100800 */
[----:B0-----:R-:W-:Y:S02]  /*fc60*/  PRMT R26, RZ, 0x7610, R26 ;  /* 0x00007610ff1a7816 */ /* 0x001fe4000000001a */
[----:B--2---:R-:W-:-:S05]  /*fc70*/  IADD3 R14, P1, PT, R18, R2, RZ ;  /* 0x00000002120e7210 */ /* 0x004fca0007f3e0ff */
[----:B------:R-:W-:Y:S01]  /*fc80*/  IMAD.X R15, R16, 0x1, R0, P1 ;  /* 0x00000001100f7824 */ /* 0x000fe200008e0600 */
[----:B---3--:R-:W-:Y:S04]  /*fc90*/  STL [R1+0x1394], R25 ;  /* 0x0013941901007387 */ /* 0x008fe80000100800 */
[----:B------:R0:W2:Y:S04]  /*fca0*/  @!P0 LDG.E.U16 R26, desc[UR8][R14.64] ;  /* 0x000000080e1a8981 */ /* 0x0000a8000c1e1500 */
[----:B------:R1:W-:Y:S04]  /*fcb0*/  STS.U16 [R12+UR4+0x7800], R24 ;  /* 0x007800180c007988 */ /* 0x0003e80008000404 */
[----:B------:R-:W3:Y:S04]  /*fcc0*/  LDL R18, [R1+0x568] ;  /* 0x0005680001127983 */ /* 0x000ee80000100800 */
[----:B------:R-:W0:Y:S04]  /*fcd0*/  LDL R15, [R1+0x590] ;  /* 0x00059000010f7983 */ /* 0x000e280000100800 */
[----:B------:R0:W-:Y:S04]  /*fce0*/  STS.U16 [R12+UR4+0x13000], R23 ;  /* 0x013000170c007988 */ /* 0x0001e80008000404 */
[----:B------:R-:W2:Y:S01]  /*fcf0*/  LDL R16, [R1+0x1e8] ;  /* 0x0001e80001107983 */ /* 0x000ea20000100800 */
[----:B0-----:R-:W-:-:S03]  /*fd00*/  IADD3 R14, P1, PT, R15, R2, RZ ;  /* 0x000000020f0e7210 */ /* 0x001fc60007f3e0ff */
[----:B------:R-:W2:Y:S01]  /*fd10*/  LDL R15, [R1+0x1f8] ;  /* 0x0001f800010f7983 */ /* 0x000ea20000100800 */
[----:B-1----:R-:W-:Y:S01]  /*fd20*/  PRMT R24, RZ, 0x7610, R24 ;  /* 0x00007610ff187816 */ /* 0x002fe20000000018 */
[----:B--2---:R-:W-:-:S05]  /*fd30*/  IMAD.X R15, R15, 0x1, R0, P1 ;  /* 0x000000010f0f7824 */ /* 0x004fca00008e0600 */
[----:B------:R0:W2:Y:S04]  /*fd40*/  @!P0 LDG.E.U16 R24, desc[UR8][R14.64] ;  /* 0x000000080e188981 */ /* 0x0000a8000c1e1500 */
[----:B------:R-:W0:Y:S01]  /*fd50*/  LDL R15, [R1+0x570] ;  /* 0x00057000010f7983 */ /* 0x000e220000100800 */
[----:B------:R-:W-:Y:S02]  /*fd60*/  PRMT R23, RZ, 0x7610, R23 ;  /* 0x00007610ff177816 */ /* 0x000fe40000000017 */
[----:B0-----:R-:W-:-:S05]  /*fd70*/  IADD3 R14, P1, PT, R15, R2, RZ ;  /* 0x000000020f0e7210 */ /* 0x001fca0007f3e0ff */
[----:B----4-:R-:W-:-:S05]  /*fd80*/  IMAD.X R15, R19, 0x1, R0, P1 ;  /* 0x00000001130f7824 */ /* 0x010fca00008e0600 */
[----:B------:R0:W4:Y:S01]  /*fd90*/  @!P0 LDG.E.U16 R23, desc[UR8][R14.64] ;  /* 0x000000080e178981 */ /* 0x000122000c1e1500 */
[----:B---3--:R-:W-:-:S05]  /*fda0*/  IADD3 R18, P1, PT, R18, R2, RZ ;  /* 0x0000000212127210 */ /* 0x008fca0007f3e0ff */
[----:B------:R-:W-:Y:S01]  /*fdb0*/  IMAD.X R19, R16, 0x1, R0, P1 ;  /* 0x0000000110137824 */ /* 0x000fe200008e0600 */
[----:B0-----:R-:W-:Y:S01]  /*fdc0*/  PRMT R15, RZ, 0x7610, R15 ;  /* 0x00007610ff0f7816 */ /* 0x001fe2000000000f */
[----:B--2---:R-:W-:Y:S04]  /*fdd0*/  STL [R1+0x1390], R24 ;  /* 0x0013901801007387 */ /* 0x004fe80000100800 */
[----:B------:R0:W-:Y:S04]  /*fde0*/  STS.U16 [R12+UR4+0x13800], R11 ;  /* 0x0138000b0c007988 */ /* 0x0001e80008000404 */
[----:B------:R-:W2:Y:S04]  /*fdf0*/  @!P0 LDG.E.U16 R15, desc[UR8][R18.64] ;  /* 0x00000008120f8981 */ /* 0x000ea8000c1e1500 */
[----:B----4-:R-:W-:Y:S04]  /*fe00*/  STL [R1+0x138c], R23 ;  /* 0x00138c1701007387 */ /* 0x010fe80000100800 */
[----:B0-----:R-:W3:Y:S04]  /*fe10*/  LDL R11, [R1+0x560] ;  /* 0x00056000010b7983 */ /* 0x001ee80000100800 */
[----:B------:R-:W4:Y:S04]  /*fe20*/  LDL R16, [R1+0x544] ;  /* 0x0005440001107983 */ /* 0x000f280000100800 */
[----:B------:R3:W-:Y:S04]  /*fe30*/  STS.U16 [R12+UR4+0x14000], R10 ;  /* 0x0140000a0c007988 */ /* 0x0007e80008000404 */
[----:B--2---:R-:W-:Y:S01]  /*fe40*/  STL [R1+0x1388], R15 ;  /* 0x0013880f01007387 */ /* 0x004fe20000100800 */
[----:B---3--:R-:W-:-:S03]  /*fe50*/  IADD3 R10, P1, PT, R11, R2, RZ ;  /* 0x000000020b0a7210 */ /* 0x008fc60007f3e0ff */
[----:B------:R-:W2:Y:S01]  /*fe60*/  LDL R11, [R1+0x550] ;  /* 0x00055000010b7983 */ /* 0x000ea20000100800 */
[----:B------:R-:W-:Y:S01]  /*fe70*/  PRMT R18, RZ, 0x7610, R18 ;  /* 0x00007610ff127816 */ /* 0x000fe20000000012 */
[----:B--2---:R-:W-:-:S05]  /*fe80*/  IMAD.X R11, R11, 0x1, R0, P1 ;  /* 0x000000010b0b7824 */ /* 0x004fca00008e0600 */
[----:B------:R-:W2:Y:S04]  /*fe90*/  @!P0 LDG.E.U16 R18, desc[UR8][R10.64] ;  /* 0x000000080a128981 */ /* 0x000ea8000c1e1500 */
[----:B------:R0:W-:Y:S04]  /*fea0*/  STS.U16 [R12+UR4+0x14800], R9 ;  /* 0x014800090c007988 */ /* 0x0001e80008000404 */
[----:B------:R-:W3:Y:S04]  /*feb0*/  LDL R11, [R1+0x554] ;  /* 0x00055400010b7983 */ /* 0x000ee80000100800 */
[----:B--2---:R-:W-:Y:S04]  /*fec0*/  STL [R1+0x1384], R18 ;  /* 0x0013841201007387 */ /* 0x004fe80000100800 */
[----:B0-----:R-:W2:Y:S01]  /*fed0*/  LDL R9, [R1+0x540] ;  /* 0x0005400001097983 */ /* 0x001ea20000100800 */
[----:B------:R-:W-:-:S02]  /*fee0*/  PRMT R19, RZ, 0x7610, R19 ;  /* 0x00007610ff137816 */ /* 0x000fc40000000013 */
[----:B---3--:R-:W-:-:S05]  /*fef0*/  IADD3 R10, P1, PT, R11, R2, RZ ;  /* 0x000000020b0a7210 */ /* 0x008fca0007f3e0ff */
[----:B--2---:R-:W-:-:S05]  /*ff00*/  IMAD.X R11, R9, 0x1, R0, P1 ;  /* 0x00000001090b7824 */ /* 0x004fca00008e0600 */
[----:B------:R-:W2:Y:S04]  /*ff10*/  @!P0 LDG.E.U16 R19, desc[UR8][R10.64] ;  /* 0x000000080a138981 */ /* 0x000ea8000c1e1500 */
[----:B------:R4:W-:Y:S04]  /*ff20*/  STS.U16 [R12+UR4+0x15000], R8 ;  /* 0x015000080c007988 */ /* 0x0009e80008000404 */
[----:B--2---:R-:W-:Y:S04]  /*ff30*/  STL [R1+0x1380], R19 ;  /* 0x0013801301007387 */ /* 0x004fe80000100800 */
[----:B------:R-:W2:Y:S01]  /*ff40*/  LDL R9, [R1+0x530] ;  /* 0x0005300001097983 */ /* 0x000ea20000100800 */
[----:B----4-:R-:W-:-:S03]  /*ff50*/  IADD3 R8, P1, PT, R16, R2, RZ ;  /* 0x0000000210087210 */ /* 0x010fc60007f3e0ff */
[----:B------:R0:W-:Y:S04]  /*ff60*/  STS.U16 [R12+UR4+0x12000], R20 ;  /* 0x012000140c007988 */ /* 0x0001e80008000404 */
[----:B------:R1:W-:Y:S04]  /*ff70*/  STS.U16 [R12+UR4+0x6000], R21 ;  /* 0x006000150c007988 */ /* 0x0003e80008000404 */
[----:B------:R-:W-:Y:S01]  /*ff80*/  STS.U16 [R12+UR4+0x16000], R22 ;  /* 0x016000160c007988 */ /* 0x000fe20008000404 */
[----:B0-----:R-:W-:-:S03]  /*ff90*/  PRMT R20, RZ, 0x7610, R20 ;  /* 0x00007610ff147816 */ /* 0x001fc60000000014 */
[----:B------:R0:W-:Y:S04]  /*ffa0*/  STS.U16 [R12+UR4+0x15800], R7 ;  /* 0x015800070c007988 */ /* 0x0001e80008000404 */
[----:B------:R-:W3:Y:S01]  /*ffb0*/  LDL R16, [R1+0x390] ;  /* 0x0003900001107983 */ /* 0x000ee20000100800 */
[----:B--2---:R-:W-:Y:S01]  /*ffc0*/  IMAD.X R9, R9, 0x1, R0, P1 ;  /* 0x0000000109097824 */ /* 0x004fe200008e0600 */
[----:B-1----:R-:W-:Y:S02]  /*ffd0*/  PRMT R21, RZ, 0x7610, R21 ;  /* 0x00007610ff157816 */ /* 0x002fe40000000015 */
[----:B0-----:R-:W2:Y:S04]  /*ffe0*/  LDL R7, [R1+0x518] ;  /* 0x0005180001077983 */ /* 0x001ea80000100800 */
[----:B------:R0:W4:Y:S04]  /*fff0*/  @!P0 LDG.E.U16 R20, desc[UR8][R8.64] ;  /* 0x0000000808148981 */ /* 0x000128000c1e1500 */
[----:B------:R-:W0:Y:S02]  /*10000*/  LDL R9, [R1+0x534] ;  /* 0x0005340001097983 */ /* 0x000e240000100800 */
[----:B0-----:R-:W-:-:S02]  /*10010*/  IADD3 R8, P1, PT, R9, R2, RZ ;  /* 0x0000000209087210 */ /* 0x001fc40007f3e0ff */
[----:B------:R-:W2:Y:S03]  /*10020*/  LDL R9, [R1+0x520] ;  /* 0x0005200001097983 */ /* 0x000ea60000100800 */
        /* <DEDUP_REMOVED lines=8> */
[----:B------:R-:W0:Y:S04]  /*100b0*/  LDL R9, [R1+0x510] ;  /* 0x0005100001097983 */ /* 0x000e280000100800 */
[----:B------:R1:W-:Y:S02]  /*100c0*/  STS.U16 [R12+UR4+0x16800], R6 ;  /* 0x016800060c007988 */ /* 0x0003e40008000404 */
[----:B-1----:R-:W-:-:S05]  /*100d0*/  IADD3 R6, P1, PT, R7, R2, RZ ;  /* 0x0000000207067210 */ /* 0x002fca0007f3e0ff */
[----:B---3--:R-:W-:Y:S01]  /*100e0*/  IMAD.X R7, R16, 0x1, R0, P1 ;  /* 0x0000000110077824 */ /* 0x008fe200008e0600 */
[----:B------:R1:W-:Y:S04]  /*100f0*/  STS.U16 [R12+UR4+0x12800], R4 ;  /* 0x012800040c007988 */ /* 0x0003e80008000404 */
[----:B------:R-:W3:Y:S01]  /*10100*/  LDL R16, [R1+0x378] ;  /* 0x0003780001107983 */ /* 0x000ee20000100800 */
[----:B0-----:R-:W-:-:S03]  /*10110*/  IADD3 R8, P1, PT, R9, R2, RZ ;  /* 0x0000000209087210 */ /* 0x001fc60007f3e0ff */
[----:B------:R-:W2:Y:S01]  /*10120*/  LDL R9, [R1+0x388] ;  /* 0x0003880001097983 */ /* 0x000ea20000100800 */
[----:B-1----:R-:W-:-:S06]  /*10130*/  PRMT R4, RZ, 0x7610, R4 ;  /* 0x00007610ff047816 */ /* 0x002fcc0000000004 */
[----:B------:R0:W3:Y:S02]  /*10140*/  @!P0 LDG.E.U16 R4, desc[UR8][R6.64] ;  /* 0x0000000806048981 */ /* 0x0000e4000c1e1500 */
[----:B0-----:R-:W-:Y:S01]  /*10150*/  PRMT R6, RZ, 0x7610, R6 ;  /* 0x00007610ff067816 */ /* 0x001fe20000000006 */
[----:B--2---:R-:W-:-:S05]  /*10160*/  IMAD.X R9, R9, 0x1, R0, P1 ;  /* 0x0000000109097824 */ /* 0x004fca00008e0600 */
[----:B------:R-:W2:Y:S04]  /*10170*/  @!P0 LDG.E.U16 R6, desc[UR8][R8.64] ;  /* 0x0000000808068981 */ /* 0x000ea8000c1e1500 */
[----:B------:R-:W3:Y:S04]  /*10180*/  LDL R9, [R1+0x508] ;  /* 0x0005080001097983 */ /* 0x000ee80000100800 */
[----:B------:R0:W-:Y:S04]  /*10190*/  STS.U16 [R12+UR4+0x17800], R17 ;  /* 0x017800110c007988 */ /* 0x0001e80008000404 */
[----:B--2---:R-:W-:Y:S04]  /*101a0*/  STL [R1+0x137c], R6 ;  /* 0x00137c0601007387 */ /* 0x004fe80000100800 */
[----:B0-----:R-:W2:Y:S01]  /*101b0*/  LDL.LU R17, [R1+0xc] ;  /* 0x00000c0001117983 */ /* 0x001ea20000300800 */
[----:B---3--:R-:W-:-:S03]  /*101c0*/  IADD3 R8, P1, PT, R9, R2, RZ ;  /* 0x0000000209087210 */ /* 0x008fc60007f3e0ff */
[----:B------:R-:W3:Y:S01]  /*101d0*/  LDL R9, [R1+0x380] ;  /* 0x0003800001097983 */ /* 0x000ee20000100800 */
[----:B------:R-:W-:Y:S01]  /*101e0*/  PRMT R7, RZ, 0x7610, R7 ;  /* 0x00007610ff077816 */ /* 0x000fe20000000007 */
[----:B---3--:R-:W-:-:S05]  /*101f0*/  IMAD.X R9, R9, 0x1, R0, P1 ;  /* 0x0000000109097824 */ /* 0x008fca00008e0600 */
[----:B------:R0:W3:Y:S04]  /*10200*/  @!P0 LDG.E.U16 R7, desc[UR8][R8.64] ;  /* 0x0000000808078981 */ /* 0x0000e8000c1e1500 */
[----:B------:R-:W0:Y:S01]  /*10210*/  LDL R9, [R1+0x500] ;  /* 0x0005000001097983 */ /* 0x000e220000100800 */
[----:B------:R-:W-:Y:S02]  /*10220*/  PRMT R14, RZ, 0x7610, R14 ;  /* 0x00007610ff0e7816 */ /* 0x000fe4000000000e */
[----:B0-----:R-:W-:-:S05]  /*10230*/  IADD3 R8, P1, PT, R9, R2, RZ ;  /* 0x0000000209087210 */ /* 0x001fca0007f3e0ff */
[----:B------:R-:W-:Y:S01]  /*10240*/  IMAD.X R9, R16, 0x1, R0, P1 ;  /* 0x0000000110097824 */ /* 0x000fe200008e0600 */
[----:B------:R0:W-:Y:S04]  /*10250*/  STS.U16 [R12+UR4+0x11000], R13 ;  /* 0x0110000d0c007988 */ /* 0x0001e80008000404 */
[----:B------:R1:W2:Y:S01]  /*10260*/  @!P0 LDG.E.U16 R14, desc[UR8][R8.64] ;  /* 0x00000008080e8981 */ /* 0x0002a2000c1e1500 */
[----:B------:R-:W-:-:S03]  /*10270*/  PRMT R11, RZ, 0x7610, R11 ;  /* 0x00007610ff0b7816 */ /* 0x000fc6000000000b */
[----:B------:R-:W2:Y:S04]  /*10280*/  LDL R16, [R1+0x4e0] ;  /* 0x0004e00001107983 */ /* 0x000ea80000100800 */
[----:B------:R-:W1:Y:S02]  /*10290*/  LDL R9, [R1+0x4f8] ;  /* 0x0004f80001097983 */ /* 0x000e640000100800 */
[----:B-1----:R-:W-:Y:S02]  /*102a0*/  IADD3 R8, P1, PT, R9, R2, RZ ;  /* 0x0000000209087210 */ /* 0x002fe40007f3e0ff */
[----:B------:R-:W2:Y:S01]  /*102b0*/  LDL R9, [R1+0x370] ;  /* 0x0003700001097983 */ /* 0x000ea20000100800 */
[----:B0-----:R-:W-:Y:S02]  /*102c0*/  PRMT R13, RZ, 0x7610, R13 ;  /* 0x00007610ff0d7816 */ /* 0x001fe4000000000d */
[----:B--2---:R-:W-:-:S05]  /*102d0*/  IADD3.X R9, PT, PT, R9, R0, RZ, P1, !PT ;  /* 0x0000000009097210 */ /* 0x004fca0000ffe4ff */
[----:B------:R0:W2:Y:S04]  /*102e0*/  @!P0 LDG.E.U16 R13, desc[UR8][R8.64] ;  /* 0x00000008080d8981 */ /* 0x0000a8000c1e1500 */
[----:B------:R-:W0:Y:S02]  /*102f0*/  LDL R9, [R1+0x4f0] ;  /* 0x0004f00001097983 */ /* 0x000e240000100800 */
[----:B0-----:R-:W-:Y:S02]  /*10300*/  IADD3 R8, P1, PT, R9, R2, RZ ;  /* 0x0000000209087210 */ /* 0x001fe40007f3e0ff */
[----:B------:R-:W2:Y:S03]  /*10310*/  LDL R9, [R1+0x368] ;  /* 0x0003680001097983 */ /* 0x000ea60000100800 */
[----:B--2---:R-:W-:-:S05]  /*10320*/  IMAD.X R9, R9, 0x1, R0, P1 ;  /* 0x0000000109097824 */ /* 0x004fca00008e0600 */
[----:B------:R0:W2:Y:S04]  /*10330*/  @!P0 LDG.E.U16 R11, desc[UR8][R8.64] ;  /* 0x00000008080b8981 */ /* 0x0000a8000c1e1500 */
[----:B------:R-:W2:Y:S04]  /*10340*/  LDL.LU R8, [R1] ;  /* 0x0000000001087983 */ /* 0x000ea80000300800 */
[----:B------:R-:W0:Y:S04]  /*10350*/  LDL R9, [R1+0x4e8] ;  /* 0x0004e80001097983 */ /* 0x000e280000100800 */
[----:B------:R1:W-:Y:S04]  /*10360*/  STS.U16 [R12+UR4+0x1a000], R17 ;  /* 0x01a000110c007988 */ /* 0x0003e80008000404 */
[----:B-1----:R-:W3:Y:S04]  /*10370*/  LDL R17, [R1+0x358] ;  /* 0x0003580001117983 */ /* 0x002ee80000100800 */
[----:B--2---:R0:W-:Y:S02]  /*10380*/  STS.U16 [R12+UR4+0x19800], R8 ;  /* 0x019800080c007988 */ /* 0x0041e40008000404 */
[----:B0-----:R-:W-:-:S02]  /*10390*/  IADD3 R8, P1, PT, R9, R2, RZ ;  /* 0x0000000209087210 */ /* 0x001fc40007f3e0ff */
[----:B------:R-:W2:Y:S01]  /*103a0*/  LDL R9, [R1+0x360] ;  /* 0x0003600001097983 */ /* 0x000ea20000100800 */
[----:B------:R-:W-:Y:S02]  /*103b0*/  PRMT R10, RZ, 0x7610, R10 ;  /* 0x00007610ff0a7816 */ /* 0x000fe4000000000a */
[----:B--2---:R-:W-:Y:S01]  /*103c0*/  IMAD.X R9, R9, 0x1, R0, P1 ;  /* 0x0000000109097824 */ /* 0x004fe200008e0600 */
[----:B------:R-:W-:-:S04]  /*103d0*/  IADD3 R16, P1, PT, R16, R2, RZ ;  /* 0x0000000210107210 */ /* 0x000fc80007f3e0ff */
[----:B------:R0:W2:Y:S01]  /*103e0*/  @!P0 LDG.E.U16 R10, desc[UR8][R8.64] ;  /* 0x00000008080a8981 */ /* 0x0000a2000c1e1500 */
[----:B---3--:R-:W-:Y:S01]  /*103f0*/  IMAD.X R17, R17, 0x1, R0, P1 ;  /* 0x0000000111117824 */ /* 0x008fe200008e0600 */
[----:B0-----:R-:W-:-:S06]  /*10400*/  PRMT R9, RZ, 0x7610, R9 ;  /* 0x00007610ff097816 */ /* 0x001fcc0000000009 */
[----:B------:R0:W3:Y:S04]  /*10410*/  @!P0 LDG.E.U16 R9, desc[UR8][R16.64] ;  /* 0x0000000810098981 */ /* 0x0000e8000c1e1500 */
[----:B------:R-:W2:Y:S04]  /*10420*/  LDL.LU R16, [R1+0x18] ;  /* 0x0000180001107983 */ /* 0x000ea80000300800 */
[----:B------:R-:W0:Y:S04]  /*10430*/  LDL R17, [R1+0x4d8] ;  /* 0x0004d80001117983 */ /* 0x000e280000100800 */
[----:B--2---:R0:W-:Y:S02]  /*10440*/  STS.U16 [R12+UR4+0x1a800], R16 ;  /* 0x01a800100c007988 */ /* 0x0041e40008000404 */
[----:B0-----:R-:W-:-:S02]  /*10450*/  IADD3 R16, P1, PT, R17, R2, RZ ;  /* 0x0000000211107210 */ /* 0x001fc40007f3e0ff */
[----:B------:R-:W2:Y:S01]  /*10460*/  LDL R17, [R1+0x34c] ;  /* 0x00034c0001117983 */ /* 0x000ea20000100800 */
[----:B------:R-:W-:Y:S02]  /*10470*/  PRMT R8, RZ, 0x7610, R8 ;  /* 0x00007610ff087816 */ /* 0x000fe40000000008 */
        /* <DEDUP_REMOVED lines=19> */
[----:B--2---:R0:W-:Y:S04]  /*105b0*/  STL [R1+0x3c], R27 ;  /* 0x00003c1b01007387 */ /* 0x0041e80000100800 */
        /* <DEDUP_REMOVED lines=61> */
[----:B------:R-:W3:Y:S02]  /*10990*/  LDL R17, [R1+0x490] ;  /* 0x0004900001117983 */ /* 0x000ee40000100800 */
[----:B---3--:R-:W-:-:S02]  /*109a0*/  IADD3 R16, P1, PT, R17, R2, RZ ;  /* 0x0000000211107210 */ /* 0x008fc40007f3e0ff */
[----:B------:R-:W3:Y:S04]  /*109b0*/  LDL R17, [R1+0x2bc] ;  /* 0x0002bc0001117983 */ /* 0x000ee80000100800 */
[----:B------:R0:W-:Y:S02]  /*109c0*/  STS.U16 [R12+UR4+0x18000], R3 ;  /* 0x018000030c007988 */ /* 0x0001e40008000404 */
[----:B0-----:R-:W-:Y:S01]  /*109d0*/  PRMT R3, RZ, 0x7610, R3 ;  /* 0x00007610ff037816 */ /* 0x001fe20000000003 */
[----:B---3--:R-:W-:-:S05]  /*109e0*/  IMAD.X R17, R17, 0x1, R0, P1 ;  /* 0x0000000111117824 */ /* 0x008fca00008e0600 */
[----:B------:R0:W3:Y:S02]  /*109f0*/  @!P0 LDG.E.U16 R3, desc[UR8][R16.64] ;  /* 0x0000000810038981 */ /* 0x0000e4000c1e1500 */
[----:B0-----:R-:W0:Y:S02]  /*10a00*/  S2R R16, SR_TID.X ;  /* 0x0000000000107919 */ /* 0x001e240000002100 */
[----:B---3--:R1:W-:Y:S04]  /*10a10*/  STL [R1+0x1c], R3 ;  /* 0x00001c0301007387 */ /* 0x0083e80000100800 */
[----:B------:R-:W3:Y:S01]  /*10a20*/  LDL R17, [R1+0x488] ;  /* 0x0004880001117983 */ /* 0x000ee20000100800 */
[----:B-1----:R-:W1:Y:S01]  /*10a30*/  S2R R3, SR_TID.X ;  /* 0x0000000000037919 */ /* 0x002e620000002100 */
[----:B0-----:R-:W-:Y:S01]  /*10a40*/  IMAD.SHL.U32 R16, R16, 0x2, RZ ;  /* 0x0000000210107824 */ /* 0x001fe200078e00ff */
[----:B-1----:R-:W-:-:S04]  /*10a50*/  LOP3.LUT R3, R3, 0x180, RZ, 0xc0, !PT ;  /* 0x0000018003037812 */ /* 0x002fc800078ec0ff */
[----:B------:R-:W-:-:S04]  /*10a60*/  SHF.R.U32.HI R3, RZ, 0x3, R3 ;  /* 0x00000003ff037819 */ /* 0x000fc80000011603 */
[----:B------:R-:W-:Y:S02]  /*10a70*/  LOP3.LUT R3, R3, 0x3fe, R16, 0x78, !PT ;  /* 0x000003fe03037812 */ /* 0x000fe400078e7810 */
[----:B---3--:R-:W-:Y:S02]  /*10a80*/  IADD3 R16, P1, PT, R17, R2, RZ ;  /* 0x0000000211107210 */ /* 0x008fe40007f3e0ff */
[----:B------:R-:W3:Y:S01]  /*10a90*/  LDL R17, [R1+0x2ac] ;  /* 0x0002ac0001117983 */ /* 0x000ee20000100800 */
[----:B------:R-:W-:Y:S02]  /*10aa0*/  PRMT R24, RZ, 0x7610, R24 ;  /* 0x00007610ff187816 */ /* 0x000fe40000000018 */
[----:B---3--:R-:W-:-:S05]  /*10ab0*/  IMAD.X R17, R17, 0x1, R0, P1 ;  /* 0x0000000111117824 */ /* 0x008fca00008e0600 */
        /* <DEDUP_REMOVED lines=35> */
[----:B------:R-:W2:Y:S04]  /*10cf0*/  LDL R17, [R1+0x460] ;  /* 0x0004600001117983 */ /* 0x000ea80000100800 */
[----:B------:R-:W-:Y:S04]  /*10d00*/  STS.U16 [R12+UR4+0x18800], R28 ;  /* 0x0188001c0c007988 */ /* 0x000fe80008000404 */
[----:B------:R-:W-:Y:S04]  /*10d10*/  STS.U16 [R12+UR4+0x19000], R29 ;  /* 0x0190001d0c007988 */ /* 0x000fe80008000404 */
[----:B------:R-:W-:Y:S01]  /*10d20*/  STS.U16 [R12+UR4+0x1f000], R27 ;  /* 0x01f0001b0c007988 */ /* 0x000fe20008000404 */
[----:B--2---:R-:W-:-:S03]  /*10d30*/  IADD3 R16, P1, PT, R17, R2, RZ ;  /* 0x0000000211107210 */ /* 0x004fc60007f3e0ff */
[----:B------:R-:W2:Y:S04]  /*10d40*/  LDL R17, [R1+0x254] ;  /* 0x0002540001117983 */ /* 0x000ea80000100800 */
[----:B------:R-:W-:Y:S01]  /*10d50*/  STS.U16 [R12+UR4+0x1f800], R25 ;  /* 0x01f800190c007988 */ /* 0x000fe20008000404 */
[----:B------:R-:W-:Y:S02]  /*10d60*/  UMOV UR4, 0x400 ;  /* 0x0000040000047882 */ /* 0x000fe40000000000 */
[----:B------:R-:W-:Y:S01]  /*10d70*/  ULEA UR4, UR6, UR4, 0x18 ;  /* 0x0000000406047291 */ /* 0x000fe2000f8ec0ff */
[----:B------:R-:W-:-:S08]  /*10d80*/  LOP3.LUT R3, R3, 0x40, RZ, 0x3c, !PT ;  /* 0x0000004003037812 */ /* 0x000fd000078e3cff */
        /* <DEDUP_REMOVED lines=19> */
[----:B------:R-:W-:-:S03]  /*10ec0*/  PRMT R29, RZ, 0x7610, R29 ;  /* 0x00007610ff1d7816 */ /* 0x000fc6000000001d */
[----:B------:R0:W-:Y:S04]  /*10ed0*/  STS.U16 [R3+UR4+0x4c00], R4 ;  /* 0x004c000403007988 */ /* 0x0001e80008000404 */
[----:B0-----:R-:W3:Y:S01]  /*10ee0*/  LDL R4, [R1+0x214] ;  /* 0x0002140001047983 */ /* 0x001ee20000100800 */
[----:B--2---:R-:W-:-:S05]  /*10ef0*/  IMAD.X R17, R17, 0x1, R0, P1 ;  /* 0x0000000111117824 */ /* 0x004fca00008e0600 */
[----:B------:R0:W2:Y:S04]  /*10f00*/  @!P0 LDG.E.U16 R29, desc[UR8][R16.64] ;  /* 0x00000008101d8981 */ /* 0x0000a8000c1e1500 */
[----:B------:R-:W0:Y:S01]  /*10f10*/  LDL R17, [R1+0x440] ;  /* 0x0004400001117983 */ /* 0x000e220000100800 */
[----:B------:R-:W-:Y:S02]  /*10f20*/  PRMT R6, RZ, 0x7610, R6 ;  /* 0x00007610ff067816 */ /* 0x000fe40000000006 */
[----:B0-----:R-:W-:-:S05]  /*10f30*/  IADD3 R16, P1, PT, R17, R2, RZ ;  /* 0x0000000211107210 */ /* 0x001fca0007f3e0ff */
[----:B---3--:R-:W-:Y:S02]  /*10f40*/  IMAD.X R17, R4, 0x1, R0, P1 ;  /* 0x0000000104117824 */ /* 0x008fe400008e0600 */
[----:B------:R-:W3:Y:S04]  /*10f50*/  LDL R4, [R1+0x210] ;  /* 0x0002100001047983 */ /* 0x000ee80000100800 */
        /* <DEDUP_REMOVED lines=9> */
[----:B------:R0:W-:Y:S04]  /*10ff0*/  STS.U16 [R3+UR4+0x5400], R6 ;  /* 0x0054000603007988 */ /* 0x0001e80008000404 */
[----:B------:R1:W-:Y:S04]  /*11000*/  STS.U16 [R3+UR4+0x5c00], R7 ;  /* 0x005c000703007988 */ /* 0x0003e80008000404 */
[----:B0-----:R-:W3:Y:S04]  /*11010*/  LDL R6, [R1+0x430] ;  /* 0x0004300001067983 */ /* 0x001ee80000100800 */
[----:B--2---:R0:W-:Y:S04]  /*11020*/  STL [R1+0x24], R12 ;  /* 0x0000240c01007387 */ /* 0x0041e80000100800 */
[----:B-1----:R-:W2:Y:S04]  /*11030*/  LDL R7, [R1+0x200] ;  /* 0x0002000001077983 */ /* 0x002ea80000100800 */
[----:B------:R1:W-:Y:S01]  /*11040*/  STS.U16 [R3+UR4+0x1c00], R15 ;  /* 0x001c000f03007988 */ /* 0x0003e20008000404 */
[----:B------:R-:W-:-:S03]  /*11050*/  PRMT R28, RZ, 0x7610, R28 ;  /* 0x00007610ff1c7816 */ /* 0x000fc6000000001c */
[----:B0-----:R-:W4:Y:S01]  /*11060*/  LDL R12, [R1+0x220] ;  /* 0x00022000010c7983 */ /* 0x001f220000100800 */
[----:B---3--:R-:W-:Y:S02]  /*11070*/  IADD3 R6, P1, PT, R6, R2, RZ ;  /* 0x0000000206067210 */ /* 0x008fe40007f3e0ff */
[----:B-1----:R-:W-:-:S03]  /*11080*/  PRMT R15, RZ, 0x7610, R15 ;  /* 0x00007610ff0f7816 */ /* 0x002fc6000000000f */
[----:B--2---:R-:W-:-:S05]  /*11090*/  IMAD.X R7, R7, 0x1, R0, P1 ;  /* 0x0000000107077824 */ /* 0x004fca00008e0600 */
[----:B------:R0:W2:Y:S04]  /*110a0*/  @!P0 LDG.E.U16 R15, desc[UR8][R6.64] ;  /* 0x00000008060f8981 */ /* 0x0000a8000c1e1500 */
[----:B------:R-:W0:Y:S02]  /*110b0*/  LDL R7, [R1+0x428] ;  /* 0x0004280001077983 */ /* 0x000e240000100800 */
[----:B0-----:R-:W-:-:S05]  /*110c0*/  IADD3 R6, P1, PT, R7, R2, RZ ;  /* 0x0000000207067210 */ /* 0x001fca0007f3e0ff */
[----:B------:R-:W-:-:S05]  /*110d0*/  IMAD.X R7, R4, 0x1, R0, P1 ;  /* 0x0000000104077824 */ /* 0x000fca00008e0600 */
[----:B------:R-:W3:Y:S04]  /*110e0*/  @!P0 LDG.E.U16 R28, desc[UR8][R6.64] ;  /* 0x00000008061c8981 */ /* 0x000ee8000c1e1500 */
[----:B--2---:R0:W-:Y:S04]  /*110f0*/  STL [R1], R15 ;  /* 0x0000000f01007387 */ /* 0x0041e80000100800 */
[----:B------:R1:W-:Y:S04]  /*11100*/  STS.U16 [R3+UR4+0x6400], R14 ;  /* 0x0064000e03007988 */ /* 0x0003e80008000404 */
[----:B------:R-:W2:Y:S04]  /*11110*/  LDL R7, [R1+0x420] ;  /* 0x0004200001077983 */ /* 0x000ea80000100800 */
[----:B0-----:R-:W4:Y:S04]  /*11120*/  LDL R15, [R1+0x230] ;  /* 0x00023000010f7983 */ /* 0x001f280000100800 */
[----:B-1----:R-:W4:Y:S04]  /*11130*/  LDL R14, [R1+0x410] ;  /* 0x00041000010e7983 */ /* 0x002f280000100800 */
[----:B------:R-:W4:Y:S04]  /*11140*/  LDL R4, [R1+0x240] ;  /* 0x0002400001047983 */ /* 0x000f280000100800 */
[----:B------:R0:W-:Y:S04]  /*11150*/  STS.U16 [R3+UR4+0x7400], R11 ;  /* 0x0074000b03007988 */ /* 0x0001e80008000404 */
[----:B---3--:R1:W-:Y:S04]  /*11160*/  STL [R1+0x1378], R28 ;  /* 0x0013781c01007387 */ /* 0x0083e80000100800 */
[----:B0-----:R-:W3:Y:S04]  /*11170*/  LDL R11, [R1+0x250] ;  /* 0x00025000010b7983 */ /* 0x001ee80000100800 */
[----:B-1----:R-:W3:Y:S01]  /*11180*/  LDL R28, [R1+0x418] ;  /* 0x00041800011c7983 */ /* 0x002ee20000100800 */
[----:B--2---:R-:W-:-:S05]  /*11190*/  IADD3 R6, P1, PT, R7, R2, RZ ;  /* 0x0000000207067210 */ /* 0x004fca0007f3e0ff */
[----:B----4-:R-:W-:Y:S02]  /*111a0*/  IMAD.X R7, R12, 0x1, R0, P1 ;  /* 0x000000010c077824 */ /* 0x010fe400008e0600 */
[----:B------:R-:W2:Y:S04]  /*111b0*/  LDL R12, [R1+0x408] ;  /* 0x00040800010c7983 */ /* 0x000ea80000100800 */
[----:B------:R0:W-:Y:S02]  /*111c0*/  STS.U16 [R3+UR4+0xc00], R26 ;  /* 0x000c001a03007988 */ /* 0x0001e40008000404 */
[----:B0-----:R-:W-:Y:S02]  /*111d0*/  PRMT R26, RZ, 0x7610, R26 ;  /* 0x00007610ff1a7816 */ /* 0x001fe4000000001a */
[----:B------:R0:W-:Y:S04]  /*111e0*/  STS.U16 [R3+UR4+0x400], R24 ;  /* 0x0004001803007988 */ /* 0x0001e80008000404 */
[----:B------:R3:W4:Y:S01]  /*111f0*/  @!P0 LDG.E.U16 R26, desc[UR8][R6.64] ;  /* 0x00000008061a8981 */ /* 0x000722000c1e1500 */
[----:B0-----:R-:W-:-:S03]  /*11200*/  PRMT R24, RZ, 0x7610, R24 ;  /* 0x00007610ff187816 */ /* 0x001fc60000000018 */
[----:B------:R-:W-:Y:S04]  /*11210*/  STS.U16 [R3+UR4+0x6c00], R13 ;  /* 0x006c000d03007988 */ /* 0x000fe80008000404 */
[----:B------:R-:W-:Y:S04]  /*11220*/  STS.U16 [R3+UR4+0x7c00], R10 ;  /* 0x007c000a03007988 */ /* 0x000fe80008000404 */
[----:B------:R0:W-:Y:S02]  /*11230*/  STS.U16 [R3+UR4+0x4400], R22 ;  /* 0x0044001603007988 */ /* 0x0001e40008000404 */
[----:B0-----:R-:W-:-:S02]  /*11240*/  PRMT R22, RZ, 0x7610, R22 ;  /* 0x00007610ff167816 */ /* 0x001fc40000000016 */
[-C--:B---3--:R-:W-:Y:S02]  /*11250*/  IADD3 R6, P1, PT, R28, R2.reuse, RZ ;  /* 0x000000021c067210 */ /* 0x088fe40007f3e0ff */
[----:B------:R-:W3:Y:S03]  /*11260*/  LDL R28, [R1+0x260] ;  /* 0x00026000011c7983 */ /* 0x000ee60000100800 */
[----:B------:R-:W-:Y:S01]  /*11270*/  IMAD.X R7, R15, 0x1, R0, P1 ;  /* 0x000000010f077824 */ /* 0x000fe200008e0600 */
[----:B------:R-:W3:Y:S04]  /*11280*/  LDL.LU R13, [R1+0x3c] ;  /* 0x00003c00010d7983 */ /* 0x000ee80000300800 */
[----:B------:R0:W3:Y:S04]  /*11290*/  @!P0 LDG.E.U16 R24, desc[UR8][R6.64] ;  /* 0x0000000806188981 */ /* 0x0000e8000c1e1500 */
[----:B------:R-:W3:Y:S01]  /*112a0*/  LDL R10, [R1+0x400] ;  /* 0x00040000010a7983 */ /* 0x000ee20000100800 */
[----:B0-----:R-:W-:-:S03]  /*112b0*/  IADD3 R6, P1, PT, R14, R2, RZ ;  /* 0x000000020e067210 */ /* 0x001fc60007f3e0ff */
[----:B------:R-:W4:Y:S02]  /*112c0*/  LDL R14, [R1+0x270] ;  /* 0x00027000010e7983 */ /* 0x000f240000100800 */
[----:B------:R-:W-:Y:S02]  /*112d0*/  IMAD.X R7, R4, 0x1, R0, P1 ;  /* 0x0000000104077824 */ /* 0x000fe400008e0600 */
[----:B------:R-:W4:Y:S04]  /*112e0*/  LDL R4, [R1+0x3f8] ;  /* 0x0003f80001047983 */ /* 0x000f280000100800 */
[----:B------:R2:W4:Y:S04]  /*112f0*/  @!P0 LDG.E.U16 R22, desc[UR8][R6.64] ;  /* 0x0000000806168981 */ /* 0x000528000c1e1500 */
[----:B------:R-:W4:Y:S01]  /*11300*/  LDL.LU R15, [R1+0x34] ;  /* 0x00003400010f7983 */ /* 0x000f220000300800 */
[----:B--2---:R-:W-:-:S03]  /*11310*/  IADD3 R6, P1, PT, R12, R2, RZ ;  /* 0x000000020c067210 */ /* 0x004fc60007f3e0ff */
[----:B------:R-:W2:Y:S02]  /*11320*/  LDL R12, [R1+0x3f0] ;  /* 0x0003f000010c7983 */ /* 0x000ea40000100800 */
[----:B------:R-:W-:Y:S02]  /*11330*/  IMAD.X R7, R11, 0x1, R0, P1 ;  /* 0x000000010b077824 */ /* 0x000fe400008e0600 */
[----:B------:R-:W2:Y:S04]  /*11340*/  LDL R11, [R1+0x280] ;  /* 0x00028000010b7983 */ /* 0x000ea80000100800 */
[----:B------:R0:W-:Y:S02]  /*11350*/  STS.U16 [R3+UR4+0x3400], R20 ;  /* 0x0034001403007988 */ /* 0x0001e40008000404 */
[----:B0-----:R-:W-:-:S06]  /*11360*/  PRMT R20, RZ, 0x7610, R20 ;  /* 0x00007610ff147816 */ /* 0x001fcc0000000014 */
[----:B------:R3:W2:Y:S04]  /*11370*/  @!P0 LDG.E.U16 R20, desc[UR8][R6.64] ;  /* 0x0000000806148981 */ /* 0x0006a8000c1e1500 */
[----:B------:R0:W-:Y:S01]  /*11380*/  STS.U16 [R3+UR4+0x2400], R18 ;  /* 0x0024001203007988 */ /* 0x0001e20008000404 */
[----:B------:R-:W-:-:S03]  /*11390*/  PRMT R16, RZ, 0x7610, R16 ;  /* 0x00007610ff107816 */ /* 0x000fc60000000010 */
[----:B------:R-:W-:Y:S01]  /*113a0*/  STS.U16 [R3+UR4+0x9400], R5 ;  /* 0x0094000503007988 */ /* 0x000fe20008000404 */
[----:B0-----:R-:W-:-:S03]  /*113b0*/  PRMT R18, RZ, 0x7610, R18 ;  /* 0x00007610ff127816 */ /* 0x001fc60000000012 */
[----:B------:R0:W-:Y:S04]  /*113c0*/  STS.U16 [R3+UR4+0x8400], R9 ;  /* 0x0084000903007988 */ /* 0x0001e80008000404 */
[----:B------:R1:W-:Y:S01]  /*113d0*/  STS.U16 [R3+UR4+0x8c00], R8 ;  /* 0x008c000803007988 */ /* 0x0003e20008000404 */
[----:B---3--:R-:W-:-:S03]  /*113e0*/  IADD3 R6, P1, PT, R10, R2, RZ ;  /* 0x000000020a067210 */ /* 0x008fc60007f3e0ff */
[----:B------:R-:W3:Y:S02]  /*113f0*/  LDL R10, [R1+0x3e8] ;  /* 0x0003e800010a7983 */ /* 0x000ee40000100800 */
[----:B------:R-:W-:Y:S02]  /*11400*/  IMAD.X R7, R28, 0x1, R0, P1 ;  /* 0x000000011c077824 */ /* 0x000fe400008e0600 */
[----:B------:R-:W3:Y:S04]  /*11410*/  LDL.LU R28, [R1+0x2c] ;  /* 0x00002c00011c7983 */ /* 0x000ee80000300800 */
[----:B------:R2:W3:Y:S01]  /*11420*/  @!P0 LDG.E.U16 R18, desc[UR8][R6.64] ;  /* 0x0000000806128981 */ /* 0x0004e2000c1e1500 */
[----:B----4-:R-:W-:-:S03]  /*11430*/  IADD3 R4, P1, PT, R4, R2, RZ ;  /* 0x0000000204047210 */ /* 0x010fc60007f3e0ff */
[----:B0-----:R-:W4:Y:S02]  /*11440*/  LDL R9, [R1+0x290] ;  /* 0x0002900001097983 */ /* 0x001f240000100800 */
[----:B------:R-:W-:Y:S02]  /*11450*/  IMAD.X R5, R14, 0x1, R0, P1 ;  /* 0x000000010e057824 */ /* 0x000fe400008e0600 */
[----:B-1----:R-:W4:Y:S04]  /*11460*/  LDL R8, [R1+0x3e0] ;  /* 0x0003e00001087983 */ /* 0x002f280000100800 */
[----:B------:R0:W4:Y:S04]  /*11470*/  @!P0 LDG.E.U16 R16, desc[UR8][R4.64] ;  /* 0x0000000804108981 */ /* 0x000128000c1e1500 */
[----:B------:R-:W4:Y:S01]  /*11480*/  LDL.LU R14, [R1+0x28] ;  /* 0x00002800010e7983 */ /* 0x000f220000300800 */
[----:B--2---:R-:W-:-:S03]  /*11490*/  IADD3 R6, P1, PT, R12, R2, RZ ;  /* 0x000000020c067210 */ /* 0x004fc60007f3e0ff */
[----:B------:R1:W-:Y:S01]  /*114a0*/  STS.U16 [R3+UR4+0x9c00], R13 ;  /* 0x009c000d03007988 */ /* 0x0003e20008000404 */
[----:B0-----:R-:W-:Y:S01]  /*114b0*/  PRMT R4, RZ, 0x7610, R4 ;  /* 0x00007610ff047816 */ /* 0x001fe20000000004 */
[----:B------:R-:W-:Y:S02]  /*114c0*/  IMAD.X R7, R11, 0x1, R0, P1 ;  /* 0x000000010b077824 */ /* 0x000fe400008e0600 */
[----:B------:R-:W2:Y:S04]  /*114d0*/  LDL R12, [R1+0x3d8] ;  /* 0x0003d800010c7983 */ /* 0x000ea80000100800 */
[----:B------:R-:W2:Y:S04]  /*114e0*/  LDL R11, [R1+0x2b8] ;  /* 0x0002b800010b7983 */ /* 0x000ea80000100800 */
[----:B-1----:R-:W2:Y:S04]  /*114f0*/  LDL.LU R13, [R1+0x20] ;  /* 0x00002000010d7983 */ /* 0x002ea80000300800 */
[----:B------:R3:W2:Y:S04]  /*11500*/  @!P0 LDG.E.U16 R4, desc[UR8][R6.64] ;  /* 0x0000000806048981 */ /* 0x0006a8000c1e1500 */
[----:B------:R-:W2:Y:S04]  /*11510*/  LDL.LU R7, [R1+0x38] ;  /* 0x0000380001077983 */ /* 0x000ea80000300800 */
[----:B------:R0:W-:Y:S01]  /*11520*/  STS.U16 [R3+UR4+0xac00], R15 ;  /* 0x00ac000f03007988 */ /* 0x0001e20008000404 */
[----:B---3--:R-:W-:-:S03]  /*11530*/  IADD3 R6, P1, PT, R10, R2, RZ ;  /* 0x000000020a067210 */ /* 0x008fc60007f3e0ff */
[----:B------:R-:W3:Y:S04]  /*11540*/  LDL R10, [R1+0x3d0] ;  /* 0x0003d000010a7983 */ /* 0x000ee80000100800 */
[----:B0-----:R-:W3:Y:S04]  /*11550*/  LDL.LU R15, [R1+0x18] ;  /* 0x00001800010f7983 */ /* 0x001ee80000300800 */
[----:B--2---:R4:W-:Y:S02]  /*11560*/  STS.U16 [R3+UR4+0xa400], R7 ;  /* 0x00a4000703007988 */ /* 0x0049e40008000404 */
[----:B----4-:R-:W-:-:S02]  /*11570*/  IMAD.X R7, R9, 0x1, R0, P1 ;  /* 0x0000000109077824 */ /* 0x010fc400008e0600 */
[----:B------:R-:W2:Y:S01]  /*11580*/  LDL R9, [R1+0x2a8] ;  /* 0x0002a80001097983 */ /* 0x000ea20000100800 */
[----:B------:R-:W-:Y:S02]  /*11590*/  PRMT R5, RZ, 0x7610, R5 ;  /* 0x00007610ff057816 */ /* 0x000fe40000000005 */
[----:B------:R-:W-:-:S04]  /*115a0*/  IADD3 R8, P1, PT, R8, R2, RZ ;  /* 0x0000000208087210 */ /* 0x000fc80007f3e0ff */
[----:B------:R0:W4:Y:S02]  /*115b0*/  @!P0 LDG.E.U16 R5, desc[UR8][R6.64] ;  /* 0x0000000806058981 */ /* 0x000124000c1e1500 */
[----:B0-----:R-:W-:Y:S02]  /*115c0*/  PRMT R6, RZ, 0x7610, R6 ;  /* 0x00007610ff067816 */ /* 0x001fe40000000006 */
[----:B--2---:R-:W-:-:S05]  /*115d0*/  IADD3.X R9, PT, PT, R9, R0, RZ, P1, !PT ;  /* 0x0000000009097210 */ /* 0x004fca0000ffe4ff */
[----:B------:R0:W2:Y:S04]  /*115e0*/  @!P0 LDG.E.U16 R6, desc[UR8][R8.64] ;  /* 0x0000000808068981 */ /* 0x0000a8000c1e1500 */
[----:B------:R-:W2:Y:S01]  /*115f0*/  LDL.LU R9, [R1+0x30] ;  /* 0x0000300001097983 */ /* 0x000ea20000300800 */
[----:B0-----:R-:W-:Y:S02]  /*11600*/  IADD3 R8, P1, PT, R12, R2, RZ ;  /* 0x000000020c087210 */ /* 0x001fe40007f3e0ff */
[----:B------:R-:W-:Y:S01]  /*11610*/  PRMT R7, RZ, 0x7610, R7 ;  /* 0x00007610ff077816 */ /* 0x000fe20000000007 */
[----:B------:R-:W3:Y:S04]  /*11620*/  LDL R12, [R1+0x3c0] ;  /* 0x0003c000010c7983 */ /* 0x000ee80000100800 */
[----:B--2---:R0:W-:Y:S02]  /*11630*/  STS.U16 [R3+UR4+0xb400], R9 ;  /* 0x00b4000903007988 */ /* 0x0041e40008000404 */
[----:B0-----:R-:W-:-:S02]  /*11640*/  IMAD.X R9, R11, 0x1, R0, P1 ;  /* 0x000000010b097824 */ /* 0x001fc400008e0600 */
[----:B------:R-:W2:Y:S01]  /*11650*/  LDL R11, [R1+0x2c8] ;  /* 0x0002c800010b7983 */ /* 0x000ea20000100800 */
[----:B---3--:R-:W-:-:S03]  /*11660*/  IADD3 R10, P1, PT, R10, R2, RZ ;  /* 0x000000020a0a7210 */ /* 0x008fc60007f3e0ff */
[----:B------:R0:W3:Y:S02]  /*11670*/  @!P0 LDG.E.U16 R7, desc[UR8][R8.64] ;  /* 0x0000000808078981 */ /* 0x0000e4000c1e1500 */
[----:B0-----:R-:W-:Y:S01]  /*11680*/  PRMT R8, RZ, 0x7610, R8 ;  /* 0x00007610ff087816 */ /* 0x001fe20000000008 */
[----:B--2---:R-:W-:-:S05]  /*11690*/  IMAD.X R11, R11, 0x1, R0, P1 ;  /* 0x000000010b0b7824 */ /* 0x004fca00008e0600 */
[----:B------:R0:W2:Y:S04]  /*116a0*/  @!P0 LDG.E.U16 R8, desc[UR8][R10.64] ;  /* 0x000000080a088981 */ /* 0x0000a8000c1e1500 */
[----:B------:R-:W0:Y:S04]  /*116b0*/  LDL R11, [R1+0x3c8] ;  /* 0x0003c800010b7983 */ /* 0x000e280000100800 */
[----:B------:R1:W-:Y:S04]  /*116c0*/  STS.U16 [R3+UR4+0xcc00], R13 ;  /* 0x00cc000d03007988 */ /* 0x0003e80008000404 */
[----:B-1----:R-:W2:Y:S01]  /*116d0*/  LDL R13, [R1+0x2e8] ;  /* 0x0002e800010d7983 */ /* 0x002ea20000100800 */
[----:B0-----:R-:W-:-:S03]  /*116e0*/  IADD3 R10, P1, PT, R11, R2, RZ ;  /* 0x000000020b0a7210 */ /* 0x001fc60007f3e0ff */
[----:B------:R-:W2:Y:S01]  /*116f0*/  LDL R11, [R1+0x2d8] ;  /* 0x0002d800010b7983 */ /* 0x000ea20000100800 */
[----:B------:R-:W-:-:S03]  /*11700*/  PRMT R9, RZ, 0x7610, R9 ;  /* 0x00007610ff097816 */ /* 0x000fc60000000009 */
[----:B------:R0:W-:Y:S04]  /*11710*/  STS.U16 [R3+UR4+0xbc00], R28 ;  /* 0x00bc001c03007988 */ /* 0x0001e80008000404 */
[----:B------:R1:W-:Y:S04]  /*11720*/  STS.U16 [R3+UR4+0xc400], R14 ;  /* 0x00c4000e03007988 */ /* 0x0003e80008000404 */
[----:B0-----:R-:W3:Y:S04]  /*11730*/  LDL R28, [R1+0x2f8] ;  /* 0x0002f800011c7983 */ /* 0x001ee80000100800 */
[----:B-1----:R-:W3:Y:S04]  /*11740*/  LDL R14, [R1+0x3b0] ;  /* 0x0003b000010e7983 */ /* 0x002ee80000100800 */
[----:B------:R0:W-:Y:S01]  /*11750*/  STS.U16 [R3+UR4+0xdc00], R15 ;  /* 0x00dc000f03007988 */ /* 0x0001e20008000404 */
[----:B--2---:R-:W-:Y:S01]  /*11760*/  IMAD.X R11, R11, 0x1, R0, P1 ;  /* 0x000000010b0b7824 */ /* 0x004fe200008e0600 */
[----:B------:R-:W-:-:S04]  /*11770*/  IADD3 R12, P1, PT, R12, R2, RZ ;  /* 0x000000020c0c7210 */ /* 0x000fc80007f3e0ff */
[----:B------:R1:W2:Y:S01]  /*11780*/  @!P0 LDG.E.U16 R9, desc[UR8][R10.64] ;  /* 0x000000080a098981 */ /* 0x0002a2000c1e1500 */
[----:B------:R-:W-:Y:S01]  /*11790*/  IMAD.X R13, R13, 0x1, R0, P1 ;  /* 0x000000010d0d7824 */ /* 0x000fe200008e0600 */
[----:B-1----:R-:W-:-:S06]  /*117a0*/  PRMT R10, RZ, 0x7610, R10 ;  /* 0x00007610ff0a7816 */ /* 0x002fcc000000000a */
[----:B------:R1:W2:Y:S04]  /*117b0*/  @!P0 LDG.E.U16 R10, desc[UR8][R12.64] ;  /* 0x000000080c0a8981 */ /* 0x0002a8000c1e1500 */
[----:B------:R-:W2:Y:S04]  /*117c0*/  LDL.LU R12, [R1+0x1c] ;  /* 0x00001c00010c7983 */ /* 0x000ea80000300800 */
[----:B------:R-:W1:Y:S04]  /*117d0*/  LDL R13, [R1+0x3b8] ;  /* 0x0003b800010d7983 */ /* 0x000e680000100800 */
[----:B0-----:R-:W3:Y:S01]  /*117e0*/  LDL R15, [R1+0x308] ;  /* 0x00030800010f7983 */ /* 0x001ee20000100800 */
[----:B------:R-:W-:-:S03]  /*117f0*/  PRMT R11, RZ, 0x7610, R11 ;  /* 0x00007610ff0b7816 */ /* 0x000fc6000000000b */
[----:B--2---:R1:W-:Y:S02]  /*11800*/  STS.U16 [R3+UR4+0xd400], R12 ;  /* 0x00d4000c03007988 */ /* 0x0043e40008000404 */
[----:B-1----:R-:W-:-:S05]  /*11810*/  IADD3 R12, P1, PT, R13, R2, RZ ;  /* 0x000000020d0c7210 */ /* 0x002fca0007f3e0ff */
[--C-:B---3--:R-:W-:Y:S01]  /*11820*/  IMAD.X R13, R28, 0x1, R0.reuse, P1 ;  /* 0x000000011c0d7824 */ /* 0x108fe200008e0600 */
[----:B------:R-:W-:Y:S01]  /*11830*/  IADD3 R14, P1, PT, R14, R2, RZ ;  /* 0x000000020e0e7210 */ /* 0x000fe20007f3e0ff */
[----:B------:R-:W2:Y:S04]  /*11840*/  LDL R28, [R1+0x338] ;  /* 0x00033800011c7983 */ /* 0x000ea80000100800 */
[----:B------:R0:W3:Y:S01]  /*11850*/  @!P0 LDG.E.U16 R11, desc[UR8][R12.64] ;  /* 0x000000080c0b8981 */ /* 0x0000e2000c1e1500 */
[----:B------:R-:W-:Y:S01]  /*11860*/  IMAD.X R15, R15, 0x1, R0, P1 ;  /* 0x000000010f0f7824 */ /* 0x000fe200008e0600 */
[----:B0-----:R-:W-:-:S06]  /*11870*/  PRMT R12, RZ, 0x7610, R12 ;  /* 0x00007610ff0c7816 */ /* 0x001fcc000000000c */
        /* <DEDUP_REMOVED lines=19> */
[----:B------:R1:W-:Y:S02]  /*119b0*/  STS.U16 [R3+UR4+0x2c00], R19 ;  /* 0x002c001303007988 */ /* 0x0003e40008000404 */
[----:B-1----:R-:W-:-:S02]  /*119c0*/  PRMT R19, RZ, 0x7610, R19 ;  /* 0x00007610ff137816 */ /* 0x002fc40000000013 */
[----:B--2---:R0:W-:Y:S02]  /*119d0*/  STS.U16 [R3+UR4+0xf400], R14 ;  /* 0x00f4000e03007988 */ /* 0x0041e40008000404 */
[----:B0-----:R-:W-:-:S05]  /*119e0*/  IADD3 R14, P1, PT, R15, R2, RZ ;  /* 0x000000020f0e7210 */ /* 0x001fca0007f3e0ff */
[----:B------:R-:W-:Y:S02]  /*119f0*/  IMAD.X R15, R28, 0x1, R0, P1 ;  /* 0x000000011c0f7824 */ /* 0x000fe400008e0600 */
[----:B------:R-:W2:Y:S04]  /*11a00*/  LDL.LU R28, [R1+0x40] ;  /* 0x00004000011c7983 */ /* 0x000ea80000300800 */
        /* <DEDUP_REMOVED lines=34> */
[----:B------:R0:W-:Y:S04]  /*11c30*/  STS.U16 [R3+UR4+0x11c00], R29 ;  /* 0x011c001d03007988 */ /* 0x0001e80008000404 */
[----:B------:R1:W-:Y:S01]  /*11c40*/  STL [R1+0xbc8], R2 ;  /* 0x000bc80201007387 */ /* 0x0003e20000100800 */
[----:B0-----:R-:W-:-:S03]  /*11c50*/  PRMT R29, RZ, 0x7610, R29 ;  /* 0x00007610ff1d7816 */ /* 0x001fc6000000001d */
[----:B-1----:R-:W3:Y:S04]  /*11c60*/  LDL.LU R2, [R1] ;  /* 0x0000000001027983 */ /* 0x002ee80000300800 */
[----:B------:R0:W-:Y:S01]  /*11c70*/  STL [R1+0x7a4], R0 ;  /* 0x0007a40001007387 */ /* 0x0001e20000100800 */
[----:B--2---:R-:W-:-:S05]  /*11c80*/  IMAD.X R15, R15, 0x1, R0, P1 ;  /* 0x000000010f0f7824 */ /* 0x004fca00008e0600 */
[----:B------:R1:W2:Y:S04]  /*11c90*/  @!P0 LDG.E.U16 R29, desc[UR8][R14.64] ;  /* 0x000000080e1d8981 */ /* 0x0002a8000c1e1500 */
[----:B------:R-:W2:Y:S01]  /*11ca0*/  LDL.LU R15, [R1+0x4] ;  /* 0x00000400010f7983 */ /* 0x000ea20000300800 */
[----:B0-----:R-:W0:Y:S03]  /*11cb0*/  S2R R0, SR_TID.X ;  /* 0x0000000000007919 */ /* 0x001e260000002100 */
[----:B------:R0:W-:Y:S02]  /*11cc0*/  STS.U16 [R3+UR4+0x1fc00], R28 ;  /* 0x01fc001c03007988 */ /* 0x0001e40008000404 */
[----:B0-----:R-:W-:-:S02]  /*11cd0*/  IMAD.SHL.U32 R28, R0, 0x2, RZ ;  /* 0x00000002001c7824 */ /* 0x001fc400078e00ff */
[----:B--2---:R1:W-:Y:S02]  /*11ce0*/  STS.U16 [R3+UR4+0x12400], R15 ;  /* 0x0124000f03007988 */ /* 0x0043e40008000404 */
[----:B-1----:R-:W-:-:S05]  /*11cf0*/  LOP3.LUT R15, R0, 0x7, RZ, 0xc0, !PT ;  /* 0x00000007000f7812 */ /* 0x002fca00078ec0ff */
[----:B------:R-:W-:Y:S02]  /*11d00*/  IMAD R14, R15, 0x90, RZ ;  /* 0x000000900f0e7824 */ /* 0x000fe400078e02ff */
[----:B------:R-:W-:-:S03]  /*11d10*/  IMAD.SHL.U32 R0, R0, 0x40, RZ ;  /* 0x0000004000007824 */ /* 0x000fc600078e00ff */
[----:B------:R-:W-:-:S04]  /*11d20*/  LOP3.LUT R14, R14, 0x10, R28, 0x78, !PT ;  /* 0x000000100e0e7812 */ /* 0x000fc800078e781c */
[----:B------:R-:W-:Y:S02]  /*11d30*/  LOP3.LUT R0, R14, 0x400, R0, 0xf8, !PT ;  /* 0x000004000e007812 */ /* 0x000fe400078ef800 */
[----:B------:R-:W0:Y:S02]  /*11d40*/  S2R R14, SR_TID.X ;  /* 0x00000000000e7919 */ /* 0x000e240000002100 */
[----:B0-----:R-:W-:-:S05]  /*11d50*/  IMAD.SHL.U32 R14, R14, 0x40, RZ ;  /* 0x000000400e0e7824 */ /* 0x001fca00078e00ff */
[----:B------:R-:W-:-:S04]  /*11d60*/  LOP3.LUT R14, R14, 0x7800, RZ, 0xc0, !PT ;  /* 0x000078000e0e7812 */ /* 0x000fc800078ec0ff */
[----:B------:R-:W-:Y:S02]  /*11d70*/  LEA R14, R15, R14, 0x8 ;  /* 0x0000000e0f0e7211 */ /* 0x000fe400078e40ff */
[----:B------:R-:W0:Y:S02]  /*11d80*/  S2R R15, SR_TID.X ;  /* 0x00000000000f7919 */ /* 0x000e240000002100 */
[----:B0-----:R-:W-:-:S05]  /*11d90*/  LOP3.LUT R15, R15, 0x7, RZ, 0xc0, !PT ;  /* 0x000000070f0f7812 */ /* 0x001fca00078ec0ff */
[----:B------:R-:W-:-:S05]  /*11da0*/  IMAD.SHL.U32 R15, R15, 0x10, RZ ;  /* 0x000000100f0f7824 */ /* 0x000fca00078e00ff */
[----:B------:R-:W-:Y:S02]  /*11db0*/  LOP3.LUT R15, R15, 0x30, R28, 0x78, !PT ;  /* 0x000000300f0f7812 */ /* 0x000fe400078e781c */
[----:B------:R-:W2:Y:S03]  /*11dc0*/  LDL.LU R28, [R1+0x1378] ;  /* 0x00137800011c7983 */ /* 0x000ea60000300800 */
[----:B------:R-:W-:Y:S02]  /*11dd0*/  IMAD.IADD R14, R14, 0x1, R15 ;  /* 0x000000010e0e7824 */ /* 0x000fe400078e020f */
[----:B------:R-:W2:Y:S04]  /*11de0*/  LDL.LU R15, [R1+0x24] ;  /* 0x00002400010f7983 */ /* 0x000ea80000300800 */
[----:B------:R-:W-:Y:S04]  /*11df0*/  STL [R1+0x1a0], R14 ;  /* 0x0001a00e01007387 */ /* 0x000fe80000100800 */
[----:B------:R-:W-:Y:S04]  /*11e00*/  STS.U16 [R3+UR4+0x15c00], R20 ;  /* 0x015c001403007988 */ /* 0x000fe80008000404 */
[----:B------:R0:W-:Y:S04]  /*11e10*/  STS.U16 [R3+UR4+0x1d400], R21 ;  /* 0x01d4001503007988 */ /* 0x0001e80008000404 */
[----:B------:R-:W-:Y:S04]  /*11e20*/  STS.U16 [R3+UR4+0x15400], R22 ;  /* 0x0154001603007988 */ /* 0x000fe80008000404 */
[----:B------:R1:W-:Y:S04]  /*11e30*/  STS.U16 [R3+UR4+0x1dc00], R23 ;  /* 0x01dc001703007988 */ /* 0x0003e80008000404 */
[----:B0-----:R-:W2:Y:S04]  /*11e40*/  LDL.LU.64 R20, [R1+0x690] ;  /* 0x0006900001147983 */ /* 0x001ea80000300a00 */
[----:B---3--:R-:W-:Y:S04]  /*11e50*/  STS.U16 [R3+UR4+0x13400], R2 ;  /* 0x0134000203007988 */ /* 0x008fe80008000404 */
[----:B------:R-:W-:Y:S04]  /*11e60*/  STS.U16 [R3+UR4+0x14400], R26 ;  /* 0x0144001a03007988 */ /* 0x000fe80008000404 */
[----:B------:R-:W-:Y:S04]  /*11e70*/  STS.U16 [R3+UR4+0x14c00], R24 ;  /* 0x014c001803007988 */ /* 0x000fe80008000404 */
[----:B------:R-:W-:Y:S04]  /*11e80*/  STS.U16 [R3+UR4+0x16400], R18 ;  /* 0x0164001203007988 */ /* 0x000fe80008000404 */
[----:B------:R-:W-:Y:S04]  /*11e90*/  STS.U16 [R3+UR4+0x16c00], R16 ;  /* 0x016c001003007988 */ /* 0x000fe80008000404 */
[----:B------:R-:W-:Y:S04]  /*11ea0*/  STS.U16 [R3+UR4+0x17400], R4 ;  /* 0x0174000403007988 */ /* 0x000fe80008000404 */
[----:B----4-:R-:W-:Y:S04]  /*11eb0*/  STS.U16 [R3+UR4+0x17c00], R5 ;  /* 0x017c000503007988 */ /* 0x010fe80008000404 */
        /* <DEDUP_REMOVED lines=10> */
[----:B-1----:R-:W3:Y:S04]  /*11f60*/  LDL.LU.64 R22, [R1+0x698] ;  /* 0x0006980001167983 */ /* 0x002ee80000300a00 */
[----:B------:R-:W-:Y:S04]  /*11f70*/  STS.U16 [R3+UR4+0x1e400], R25 ;  /* 0x01e4001903007988 */ /* 0x000fe80008000404 */
[----:B------:R-:W-:Y:S04]  /*11f80*/  STS.U16 [R3+UR4+0x1ec00], R27 ;  /* 0x01ec001b03007988 */ /* 0x000fe80008000404 */
[----:B------:R-:W-:Y:S04]  /*11f90*/  STS.U16 [R3+UR4+0x1f400], R29 ;  /* 0x01f4001d03007988 */ /* 0x000fe80008000404 */
[----:B--2---:R-:W-:Y:S04]  /*11fa0*/  STS.U16 [R3+UR4+0x13c00], R28 ;  /* 0x013c001c03007988 */ /* 0x004fe80008000404 */
[----:B------:R0:W-:Y:S01]  /*11fb0*/  STS.U16 [R3+UR4+0x12c00], R15 ;  /* 0x012c000f03007988 */ /* 0x0001e20008000404 */
[----:B------:R-:W-:Y:S06]  /*11fc0*/  BAR.SYNC.DEFER_BLOCKING 0x0 ;  /* 0x0000000000007b1d */ /* 0x000fec0000010000 */
[----:B0-----:R-:W2:Y:S01]  /*11fd0*/  LDL R3, [R1+0x1a0] ;  /* 0x0001a00001037983 */ /* 0x001ea20000100800 */
[----:B------:R-:W-:-:S05]  /*11fe0*/  LOP3.LUT R18, R0, 0x20, RZ, 0x3c, !PT ;  /* 0x0000002000127812 */ /* 0x000fca00078e3cff */
[----:B------:R-:W-:Y:S04]  /*11ff0*/  STL [R1+0x1e4], R18 ;  /* 0x0001e41201007387 */ /* 0x000fe80000100800 */
[----:B------:R-:W-:Y:S04]  /*12000*/  LDSM.16.MT88.4 R16, [R18+UR4+0x20000] ;  /* 0x020000041210783b */ /* 0x000fe80008004200 */
[----:B------:R-:W-:Y:S04]  /*12010*/  LDSM.16.MT88.4 R12, [R0+UR4+0x20000] ;  /* 0x02000004000c783b */ /* 0x000fe80008004200 */
[----:B--2---:R-:W0:Y:S04]  /*12020*/  LDSM.16.M88.4 R4, [R3+UR4+0x10000] ;  /* 0x010000040304783b */ /* 0x004e280008000200 */
[----:B------:R-:W-:Y:S04]  /*12030*/  LDSM.16.M88.4 R24, [R3+UR4] ;  /* 0x000000040318783b */ /* 0x000fe80008000200 */
[----:B------:R-:W-:Y:S04]  /*12040*/  LDSM.16.M88.4 R8, [R3+UR4+0x8000] ;  /* 0x008000040308783b */ /* 0x000fe80008000200 */
[----:B0-----:R-:W-:Y:S04]  /*12050*/  STL.64 [R1+0x1370], R6 ;  /* 0x0013700601007387 */ /* 0x001fe80000100a00 */
[----:B------:R-:W-:Y:S04]  /*12060*/  STL.64 [R1+0x1368], R4 ;  /* 0x0013680401007387 */ /* 0x000fe80000100a00 */
[----:B------:R-:W0:Y:S04]  /*12070*/  LDSM.16.M88.4 R4, [R3+UR4+0x18000] ;  /* 0x018000040304783b */ /* 0x000e280008000200 */
[----:B0-----:R0:W-:Y:S01]  /*12080*/  STL.64 [R1+0x20], R4 ;  /* 0x0000200401007387 */ /* 0x0011e20000100a00 */
[----:B------:R-:W-:-:S02]  /*12090*/  IMAD.MOV.U32 R28, RZ, RZ, R4 ;  /* 0x000000ffff1c7224 */ /* 0x000fc400078e0004 */
[----:B------:R-:W-:Y:S01]  /*120a0*/  IMAD.MOV.U32 R2, RZ, RZ, R5 ;  /* 0x000000ffff027224 */ /* 0x000fe200078e0005 */
[----:B------:R1:W-:Y:S04]  /*120b0*/  STL.64 [R1+0x28], R6 ;  /* 0x0000280601007387 */ /* 0x0003e80000100a00 */
[----:B------:R-:W-:Y:S04]  /*120c0*/  STL [R1+0x11e0], R3 ;  /* 0x0011e00301007387 */ /* 0x000fe80000100800 */
[----:B0-----:R-:W2:Y:S04]  /*120d0*/  LDL.LU.64 R4, [R1+0x680] ;  /* 0x0006800001047983 */ /* 0x001ea80000300a00 */
[----:B-1----:R-:W2:Y:S04]  /*120e0*/  LDL.LU.64 R6, [R1+0x688] ;  /* 0x0006880001067983 */ /* 0x002ea80000300a00 */
[----:B------:R-:W-:Y:S04]  /*120f0*/  STL.64 [R1+0x1350], R18 ;  /* 0x0013501201007387 */ /* 0x000fe80000100a00 */
[----:B------:R3:W-:Y:S02]  /*12100*/  STL.64 [R1+0x1348], R16 ;  /* 0x0013481001007387 */ /* 0x0007e40000100a00 */
[----:B---3--:R-:W-:Y:S02]  /*12110*/  HMMA.16816.F32.BF16 R16, R12, R24, R20 ;  /* 0x000000180c10723c */ /* 0x008fe40000041814 */
[----:B------:R-:W-:Y:S04]  /*12120*/  STL.64 [R1+0x1360], R26 ;  /* 0x0013601a01007387 */ /* 0x000fe80000100a00 */
[----:B------:R0:W-:Y:S04]  /*12130*/  STL.64 [R1+0x1358], R24 ;  /* 0x0013581801007387 */ /* 0x0001e80000100a00 */
[----:B0-----:R-:W3:Y:S09]  /*12140*/  LDL.LU.64 R24, [R1+0x670] ;  /* 0x0006700001187983 */ /* 0x001ef20000300a00 */
[----:B------:R-:W-:-:S02]  /*12150*/  IMAD.MOV.U32 R23, RZ, RZ, R16 ;  /* 0x000000ffff177224 */ /* 0x000fc400078e0010 */
[----:B------:R-:W-:Y:S01]  /*12160*/  IMAD.MOV.U32 R22, RZ, RZ, R17 ;  /* 0x000000ffff167224 */ /* 0x000fe200078e0011 */
[----:B------:R-:W3:Y:S01]  /*12170*/  LDL.LU.64 R26, [R1+0x678] ;  /* 0x00067800011a7983 */ /* 0x000ee20000300a00 */
[----:B------:R-:W-:Y:S02]  /*12180*/  IMAD.MOV.U32 R21, RZ, RZ, R18 ;  /* 0x000000ffff157224 */ /* 0x000fe400078e0012 */
[----:B------:R-:W-:Y:S01]  /*12190*/  IMAD.MOV.U32 R20, RZ, RZ, R19 ;  /* 0x000000ffff147224 */ /* 0x000fe200078e0013 */
[----:B------:R-:W4:Y:S04]  /*121a0*/  LDL.LU.64 R16, [R1+0x660] ;  /* 0x0006600001107983 */ /* 0x000f280000300a00 */
[----:B------:R-:W4:Y:S04]  /*121b0*/  LDL.LU.64 R18, [R1+0x668] ;  /* 0x0006680001127983 */ /* 0x000f280000300a00 */
[----:B------:R-:W-:Y:S04]  /*121c0*/  STL.64 [R1+0x12b8], R22 ;  /* 0x0012b81601007387 */ /* 0x000fe80000100a00 */
[----:B------:R-:W-:Y:S01]  /*121d0*/  STL.64 [R1+0x12b0], R20 ;  /* 0x0012b01401007387 */ /* 0x000fe20000100a00 */
[----:B--2---:R-:W-:-:S15]  /*121e0*/  HMMA.16816.F32.BF16 R4, R12, R8, R4 ;  /* 0x000000080c04723c */ /* 0x004fde0000041804 */
[----:B------:R-:W-:-:S04]  /*121f0*/  NOP ;  /* 0x0000000000007918 */ /* 0x000fc80000000000 */
[----:B------:R-:W-:Y:S04]  /*12200*/  STL.64 [R1+0xd0], R4 ;  /* 0x0000d00401007387 */ /* 0x000fe80000100a00 */
[----:B------:R0:W-:Y:S04]  /*12210*/  STL.64 [R1+0xd8], R6 ;  /* 0x0000d80601007387 */ /* 0x0001e80000100a00 */
[----:B0-----:R-:W2:Y:S04]  /*12220*/  LDL.LU.64 R6, [R1+0x1370] ;  /* 0x0013700001067983 */ /* 0x001ea80000300a00 */
[----:B------:R-:W3:Y:S04]  /*12230*/  LDL.LU.64 R4, [R1+0x1368] ;  /* 0x0013680001047983 */ /* 0x000ee80000300a00 */
[----:B------:R-:W-:Y:S01]  /*12240*/  STL.64 [R1+0x1340], R10 ;  /* 0x0013400a01007387 */ /* 0x000fe20000100a00 */
[----:B------:R-:W-:-:S03]  /*12250*/  IMAD.MOV.U32 R20, RZ, RZ, R28 ;  /* 0x000000ffff147224 */ /* 0x000fc600078e001c */
[----:B------:R0:W-:Y:S01]  /*12260*/  STL.64 [R1+0x1338], R8 ;  /* 0x0013380801007387 */ /* 0x0001e20000100a00 */
[----:B------:R-:W-:-:S03]  /*12270*/  IMAD.MOV.U32 R21, RZ, RZ, R2 ;  /* 0x000000ffff157224 */ /* 0x000fc600078e0002 */
[----:B0-----:R-:W2:Y:S04]  /*12280*/  LDL.LU.64 R8, [R1+0x650] ;  /* 0x0006500001087983 */ /* 0x001ea80000300a00 */
[----:B------:R-:W2:Y:S01]  /*12290*/  LDL.LU.64 R10, [R1+0x658] ;  /* 0x00065800010a7983 */ /* 0x000ea20000300a00 */
[C---:B---3--:R-:W-:Y:S08]  /*122a0*/  HMMA.16816.F32.BF16 R24, R12.reuse, R4, R24 ;  /* 0x000000040c18723c */ /* 0x048ff00000041818 */
[----:B----4-:R-:W-:Y:S11]  /*122b0*/  HMMA.16816.F32.BF16 R12, R12, R20, R16 ;  /* 0x000000140c0c723c */ /* 0x010ff60000041810 */
[----:B------:R-:W-:Y:S04]  /*122c0*/  STL.64 [R1+0xc0], R24 ;  /* 0x0000c01801007387 */ /* 0x000fe80000100a00 */
[----:B------:R0:W-:Y:S04]  /*122d0*/  STL.64 [R1+0xc8], R26 ;  /* 0x0000c81a01007387 */ /* 0x0001e80000100a00 */
[----:B0-----:R-:W3:Y:S04]  /*122e0*/  LDL.LU.64 R26, [R1+0x1360] ;  /* 0x00136000011a7983 */ /* 0x001ee80000300a00 */
[----:B------:R-:W4:Y:S04]  /*122f0*/  LDL.LU.64 R24, [R1+0x1358] ;  /* 0x0013580001187983 */ /* 0x000f280000300a00 */
[----:B--2---:R-:W-:Y:S04]  /*12300*/  STL.64 [R1+0x1330], R6 ;  /* 0x0013300601007387 */ /* 0x004fe80000100a00 */
[----:B------:R0:W-:Y:S04]  /*12310*/  STL.64 [R1+0x1328], R4 ;  /* 0x0013280401007387 */ /* 0x0001e80000100a00 */
[----:B0-----:R-:W2:Y:S04]  /*12320*/  LDL.LU.64 R4, [R1+0x640] ;  /* 0x0006400001047983 */ /* 0x001ea80000300a00 */
[----:B------:R-:W2:Y:S04]  /*12330*/  LDL.LU.64 R6, [R1+0x648] ;  /* 0x0006480001067983 */ /* 0x000ea80000300a00 */
[----:B------:R-:W4:Y:S04]  /*12340*/  LDL.LU.64 R18, [R1+0x1350] ;  /* 0x0013500001127983 */ /* 0x000f280000300a00 */
[----:B------:R-:W4:Y:S04]  /*12350*/  LDL.LU.64 R16, [R1+0x1348] ;  /* 0x0013480001107983 */ /* 0x000f280000300a00 */
[----:B------:R0:W-:Y:S04]  /*12360*/  STL.64 [R1+0x1320], R20 ;  /* 0x0013201401007387 */ /* 0x0001e80000100a00 */
[----:B0-----:R-:W2:Y:S04]  /*12370*/  LDL.LU.64 R20, [R1+0x630] ;  /* 0x0006300001147983 */ /* 0x001ea80000300a00 */
[----:B------:R0:W-:Y:S04]  /*12380*/  STL.64 [R1+0xb0], R12 ;  /* 0x0000b00c01007387 */ /* 0x0001e80000100a00 */
[----:B------:R1:W-:Y:S04]  /*12390*/  STL.64 [R1+0xb8], R14 ;  /* 0x0000b80e01007387 */ /* 0x0003e80000100a00 */
[----:B------:R-:W2:Y:S04]  /*123a0*/  LDL.LU.64 R22, [R1+0x638] ;  /* 0x0006380001167983 */ /* 0x000ea80000300a00 */
[----:B0-----:R-:W2:Y:S04]  /*123b0*/  LDL.LU.64 R12, [R1+0x620] ;  /* 0x00062000010c7983 */ /* 0x001ea80000300a00 */
[----:B-1----:R-:W2:Y:S01]  /*123c0*/  LDL.LU.64 R14, [R1+0x628] ;  /* 0x00062800010e7983 */ /* 0x002ea20000300a00 */
[----:B----4-:R-:W-:-:S15]  /*123d0*/  HMMA.16816.F32.BF16 R8, R16, R24, R8 ;  /* 0x000000181008723c */ /* 0x010fde0000041808 */
[----:B------:R-:W-:-:S04]  /*123e0*/  NOP ;  /* 0x0000000000007918 */ /* 0x000fc80000000000 */
[----:B------:R-:W-:Y:S04]  /*123f0*/  STL.64 [R1+0xa0], R8 ;  /* 0x0000a00801007387 */ /* 0x000fe80000100a00 */
[----:B------:R0:W-:Y:S04]  /*12400*/  STL.64 [R1+0xa8], R10 ;  /* 0x0000a80a01007387 */ /* 0x0001e80000100a00 */
[----:B0-----:R-:W4:Y:S04]  /*12410*/  LDL.LU.64 R10, [R1+0x1340] ;  /* 0x00134000010a7983 */ /* 0x001f280000300a00 */
[----:B------:R-:W2:Y:S02]  /*12420*/  LDL.LU.64 R8, [R1+0x1338] ;  /* 0x0013380001087983 */ /* 0x000ea40000300a00 */
[----:B--2---:R-:W-:-:S15]  /*12430*/  HMMA.16816.F32.BF16 R4, R16, R8, R4 ;  /* 0x000000081004723c */ /* 0x004fde0000041804 */
[----:B------:R-:W-:-:S04]  /*12440*/  NOP ;  /* 0x0000000000007918 */ /* 0x000fc80000000000 */
[----:B------:R-:W-:Y:S04]  /*12450*/  STL.64 [R1+0x90], R4 ;  /* 0x0000900401007387 */ /* 0x000fe80000100a00 */
[----:B------:R0:W-:Y:S04]  /*12460*/  STL.64 [R1+0x98], R6 ;  /* 0x0000980601007387 */ /* 0x0001e80000100a00 */
[----:B0-----:R-:W2:Y:S04]  /*12470*/  LDL.LU.64 R6, [R1+0x1330] ;  /* 0x0013300001067983 */ /* 0x001ea80000300a00 */
[----:B------:R-:W2:Y:S04]  /*12480*/  LDL.LU.64 R4, [R1+0x1328] ;  /* 0x0013280001047983 */ /* 0x000ea80000300a00 */
[----:B----4-:R-:W-:Y:S04]  /*12490*/  STL.64 [R1+0x1318], R10 ;  /* 0x0013180a01007387 */ /* 0x010fe80000100a00 */
[----:B------:R0:W-:Y:S04]  /*124a0*/  STL.64 [R1+0x1310], R8 ;  /* 0x0013100801007387 */ /* 0x0001e80000100a00 */
[----:B0-----:R-:W4:Y:S04]  /*124b0*/  LDL.LU.64 R8, [R1+0x610] ;  /* 0x0006100001087983 */ /* 0x001f280000300a00 */
[----:B------:R-:W4:Y:S01]  /*124c0*/  LDL.LU.64 R10, [R1+0x618] ;  /* 0x00061800010a7983 */ /* 0x000f220000300a00 */
[----:B--2---:R-:W-:-:S15]  /*124d0*/  HMMA.16816.F32.BF16 R20, R16, R4, R20 ;  /* 0x000000041014723c */ /* 0x004fde0000041814 */
[----:B------:R-:W-:-:S04]  /*124e0*/  NOP ;  /* 0x0000000000007918 */ /* 0x000fc80000000000 */
[----:B------:R0:W-:Y:S04]  /*124f0*/  STL.64 [R1+0x80], R20 ;  /* 0x0000801401007387 */ /* 0x0001e80000100a00 */
[----:B------:R-:W-:Y:S04]  /*12500*/  STL.64 [R1+0x88], R22 ;  /* 0x0000881601007387 */ /* 0x000fe80000100a00 */
[----:B0-----:R-:W2:Y:S01]  /*12510*/  LDL.LU.64 R20, [R1+0x1320] ;  /* 0x0013200001147983 */ /* 0x001ea20000300a00 */
[----:B------:R-:W-:-:S03]  /*12520*/  LOP3.LUT R28, R0, 0x40, RZ, 0x3c, !PT ;  /* 0x00000040001c7812 */ /* 0x000fc600078e3cff */
[----:B------:R-:W-:Y:S04]  /*12530*/  STL.64 [R1+0x1308], R6 ;  /* 0x0013080601007387 */ /* 0x000fe80000100a00 */
[----:B------:R0:W-:Y:S04]  /*12540*/  STL.64 [R1+0x1300], R4 ;  /* 0x0013000401007387 */ /* 0x0001e80000100a00 */
[----:B0-----:R-:W3:Y:S04]  /*12550*/  LDL.LU.64 R4, [R1+0x600] ;  /* 0x0006000001047983 */ /* 0x001ee80000300a00 */
[----:B------:R-:W3:Y:S01]  /*12560*/  LDL.LU.64 R6, [R1+0x608] ;  /* 0x0006080001067983 */ /* 0x000ee20000300a00 */
[----:B------:R-:W-:Y:S01]  /*12570*/  LOP3.LUT R29, R0, 0x60, RZ, 0x3c, !PT ;  /* 0x00000060001d7812 */ /* 0x000fe200078e3cff */
[----:B--2---:R-:W-:Y:S02]  /*12580*/  HMMA.16816.F32.BF16 R12, R16, R20, R12 ;  /* 0x00000014100c723c */ /* 0x004fe4000004180c */
[----:B------:R-:W2:Y:S04]  /*12590*/  LDL.LU.64 R20, [R1+0x5f0] ;  /* 0x0005f00001147983 */ /* 0x000ea80000300a00 */
[----:B------:R-:W2:Y:S04]  /*125a0*/  LDL.LU.64 R22, [R1+0x5f8] ;  /* 0x0005f80001167983 */ /* 0x000ea80000300a00 */
[----:B------:R-:W0:Y:S09]  /*125b0*/  LDSM.16.MT88.4 R16, [R29+UR4+0x20000] ;  /* 0x020000041d10783b */ /* 0x000e320008004200 */
[----:B------:R-:W-:Y:S04]  /*125c0*/  STL.64 [R1+0x70], R12 ;  /* 0x0000700c01007387 */ /* 0x000fe80000100a00 */
[----:B------:R-:W-:Y:S04]  /*125d0*/  STL.64 [R1+0x78], R14 ;  /* 0x0000780e01007387 */ /* 0x000fe80000100a00 */
[----:B------:R-:W4:Y:S04]  /*125e0*/  LDSM.16.MT88.4 R12, [R28+UR4+0x20000] ;  /* 0x020000041c0c783b */ /* 0x000f280008004200 */
[----:B0-----:R-:W-:Y:S01]  /*125f0*/  STL.64 [R1+0x12e8], R18 ;  /* 0x0012e81201007387 */ /* 0x001fe20000100a00 */
[----:B----4-:R-:W-:Y:S03]  /*12600*/  HMMA.16816.F32.BF16 R8, R12, R24, R8 ;  /* 0x000000180c08723c */ /* 0x010fe60000041808 */
[----:B------:R0:W-:Y:S04]  /*12610*/  STL.64 [R1+0x12e0], R16 ;  /* 0x0012e01001007387 */ /* 0x0001e80000100a00 */
[----:B0-----:R-:W4:-:S12]  /*12620*/  LDL.LU.64 R16, [R1+0x20] ;  /* 0x0000200001107983 */ /* 0x001f180000300a00 */
[----:B------:R-:W-:Y:S04]  /*12630*/  STL.64 [R1+0x60], R8 ;  /* 0x0000600801007387 */ /* 0x000fe80000100a00 */
[----:B------:R0:W-:Y:S04]  /*12640*/  STL.64 [R1+0x68], R10 ;  /* 0x0000680a01007387 */ /* 0x0001e80000100a00 */
[----:B0-----:R-:W2:Y:S04]  /*12650*/  LDL.LU.64 R10, [R1+0x1318] ;  /* 0x00131800010a7983 */ /* 0x001ea80000300a00 */
[----:B------:R-:W2:Y:S04]  /*12660*/  LDL.LU.64 R8, [R1+0x1310] ;  /* 0x0013100001087983 */ /* 0x000ea80000300a00 */
[----:B---3--:R-:W-:Y:S04]  /*12670*/  STL.64 [R1+0x12f8], R26 ;  /* 0x0012f81a01007387 */ /* 0x008fe80000100a00 */
[----:B------:R0:W-:Y:S04]  /*12680*/  STL.64 [R1+0x12f0], R24 ;  /* 0x0012f01801007387 */ /* 0x0001e80000100a00 */
[----:B0-----:R-:W3:Y:S04]  /*12690*/  LDL.LU.64 R24, [R1+0x5e0] ;  /* 0x0005e00001187983 */ /* 0x001ee80000300a00 */
[----:B------:R-:W3:Y:S01]  /*126a0*/  LDL.LU.64 R26, [R1+0x5e8] ;  /* 0x0005e800011a7983 */ /* 0x000ee20000300a00 */
[----:B--2---:R-:W-:-:S15]  /*126b0*/  HMMA.16816.F32.BF16 R4, R12, R8, R4 ;  /* 0x000000080c04723c */ /* 0x004fde0000041804 */
[----:B------:R-:W-:-:S04]  /*126c0*/  NOP ;  /* 0x0000000000007918 */ /* 0x000fc80000000000 */
[----:B------:R-:W-:Y:S04]  /*126d0*/  STL.64 [R1+0x50], R4 ;  /* 0x0000500401007387 */ /* 0x000fe80000100a00 */
[----:B------:R0:W-:Y:S04]  /*126e0*/  STL.64 [R1+0x58], R6 ;  /* 0x0000580601007387 */ /* 0x0001e80000100a00 */
[----:B0-----:R-:W2:Y:S04]  /*126f0*/  LDL.LU.64 R6, [R1+0x1308] ;  /* 0x0013080001067983 */ /* 0x001ea80000300a00 */
[----:B------:R-:W2:Y:S04]  /*12700*/  LDL.LU.64 R4, [R1+0x1300] ;  /* 0x0013000001047983 */ /* 0x000ea80000300a00 */
[----:B------:R-:W-:Y:S04]  /*12710*/  STL.64 [R1+0x12d8], R10 ;  /* 0x0012d80a01007387 */ /* 0x000fe80000100a00 */
[----:B------:R0:W-:Y:S04]  /*12720*/  STL.64 [R1+0x12d0], R8 ;  /* 0x0012d00801007387 */ /* 0x0001e80000100a00 */
[----:B0-----:R-:W3:Y:S04]  /*12730*/  LDL.LU.64 R8, [R1+0x5d0] ;  /* 0x0005d00001087983 */ /* 0x001ee80000300a00 */
[----:B------:R-:W3:Y:S01]  /*12740*/  LDL.LU.64 R10, [R1+0x5d8] ;  /* 0x0005d800010a7983 */ /* 0x000ee20000300a00 */
[----:B----4-:R-:W-:-:S02]  /*12750*/  IMAD.MOV.U32 R0, RZ, RZ, R16 ;  /* 0x000000ffff007224 */ /* 0x010fc400078e0010 */
[----:B------:R-:W-:Y:S01]  /*12760*/  IMAD.MOV.U32 R3, RZ, RZ, R17 ;  /* 0x000000ffff037224 */ /* 0x000fe200078e0011 */
[C---:B--2---:R-:W-:Y:S08]  /*12770*/  HMMA.16816.F32.BF16 R20, R12.reuse, R4, R20 ;  /* 0x000000040c14723c */ /* 0x044ff00000041814 */
[----:B---3--:R-:W-:Y:S01]  /*12780*/  HMMA.16816.F32.BF16 R12, R12, R16, R24 ;  /* 0x000000100c0c723c */ /* 0x008fe20000041818 */
[----:B------:R-:W-:Y:S04]  /*12790*/  STL.64 [R1+0x12c8], R6 ;  /* 0x0012c80601007387 */ /* 0x000fe80000100a00 */
[----:B------:R0:W-:Y:S06]  /*127a0*/  STL.64 [R1+0x12c0], R4 ;  /* 0x0012c00401007387 */ /* 0x0001ec0000100a00 */
[----:B------:R1:W-:Y:S04]  /*127b0*/  STL.64 [R1+0x40], R20 ;  /* 0x0000401401007387 */ /* 0x0003e80000100a00 */
[----:B------:R2:W-:Y:S04]  /*127c0*/  STL.64 [R1+0x48], R22 ;  /* 0x0000481601007387 */ /* 0x0005e80000100a00 */
[----:B0-----:R-:W3:Y:S04]  /*127d0*/  LDL.LU.64 R4, [R1+0x5c0] ;  /* 0x0005c00001047983 */ /* 0x001ee80000300a00 */
[----:B------:R-:W3:Y:S04]  /*127e0*/  LDL.LU.64 R6, [R1+0x5c8] ;  /* 0x0005c80001067983 */ /* 0x000ee80000300a00 */
[----:B-1----:R-:W4:Y:S04]  /*127f0*/  LDL.LU.64 R20, [R1+0x5b0] ;  /* 0x0005b00001147983 */ /* 0x002f280000300a00 */
[----:B--2---:R-:W4:Y:S04]  /*12800*/  LDL.LU.64 R22, [R1+0x5b8] ;  /* 0x0005b80001167983 */ /* 0x004f280000300a00 */
[----:B------:R-:W2:Y:S04]  /*12810*/  LDL.LU.64 R26, [R1+0x12f8] ;  /* 0x0012f800011a7983 */ /* 0x000ea80000300a00 */
[----:B------:R-:W2:Y:S04]  /*12820*/  LDL.LU.64 R24, [R1+0x12f0] ;  /* 0x0012f00001187983 */ /* 0x000ea80000300a00 */
[----:B------:R-:W-:Y:S04]  /*12830*/  STL.64 [R1+0x30], R12 ;  /* 0x0000300c01007387 */ /* 0x000fe80000100a00 */
[----:B------:R0:W-:Y:S04]  /*12840*/  STL.64 [R1+0x38], R14 ;  /* 0x0000380e01007387 */ /* 0x0001e80000100a00 */
[----:B------:R-:W2:Y:S04]  /*12850*/  LDL.LU.64 R18, [R1+0x12e8] ;  /* 0x0012e80001127983 */ /* 0x000ea80000300a00 */
[----:B------:R-:W2:Y:S01]  /*12860*/  LDL.LU.64 R16, [R1+0x12e0] ;  /* 0x0012e00001107983 */ /* 0x000ea20000300a00 */
[----:B0-----:R-:W-:-:S03]  /*12870*/  IMAD.MOV.U32 R14, RZ, RZ, R0 ;  /* 0x000000ffff0e7224 */ /* 0x001fc600078e0000 */
[----:B------:R-:W3:Y:S01]  /*12880*/  LDL R15, [R1+0x1e4] ;  /* 0x0001e400010f7983 */ /* 0x000ee20000100800 */
[----:B--2---:R-:W-:-:S15]  /*12890*/  HMMA.16816.F32.BF16 R8, R16, R24, R8 ;  /* 0x000000181008723c */ /* 0x004fde0000041808 */
[----:B------:R-:W-:-:S04]  /*128a0*/  NOP ;  /* 0x0000000000007918 */ /* 0x000fc80000000000 */
[----:B------:R-:W-:Y:S01]  /*128b0*/  IMAD.MOV.U32 R2, RZ, RZ, R10 ;  /* 0x000000ffff027224 */ /* 0x000fe200078e000a */
[----:B------:R0:W-:Y:S01]  /*128c0*/  STL.64 [R1+0x10], R8 ;  /* 0x0000100801007387 */ /* 0x0001e20000100a00 */
[----:B------:R-:W-:-:S03]  /*128d0*/  IMAD.MOV.U32 R0, RZ, RZ, R11 ;  /* 0x000000ffff007224 */ /* 0x000fc600078e000b */
[----:B------:R-:W2:Y:S04]  /*128e0*/  LDL.LU.64 R10, [R1+0x12d8] ;  /* 0x0012d800010a7983 */ /* 0x000ea80000300a00 */
[----:B0-----:R-:W3:Y:S01]  /*128f0*/  LDL.LU.64 R8, [R1+0x12d0] ;  /* 0x0012d00001087983 */ /* 0x001ee20000300a00 */
[----:B------:R-:W-:-:S03]  /*12900*/  IMAD.MOV.U32 R25, RZ, RZ, R3 ;  /* 0x000000ffff197224 */ /* 0x000fc600078e0003 */
[----:B------:R-:W-:Y:S04]  /*12910*/  STL.64 [R1+0x12a8], R26 ;  /* 0x0012a81a01007387 */ /* 0x000fe80000100a00 */
[----:B------:R-:W-:Y:S04]  /*12920*/  STL [R1+0x1264], R0 ;  /* 0x0012640001007387 */ /* 0x000fe80000100800 */
[----:B------:R-:W-:Y:S01]  /*12930*/  STL [R1+0x1260], R2 ;  /* 0x0012600201007387 */ /* 0x000fe20000100800 */
[----:B---3--:R-:W-:-:S15]  /*12940*/  HMMA.16816.F32.BF16 R4, R16, R8, R4 ;  /* 0x000000081004723c */ /* 0x008fde0000041804 */
[----:B------:R-:W-:-:S04]  /*12950*/  NOP ;  /* 0x0000000000007918 */ /* 0x000fc80000000000 */
[----:B------:R-:W-:Y:S01]  /*12960*/  STL.64 [R1+0xf0], R4 ;  /* 0x0000f00401007387 */ /* 0x000fe20000100a00 */
[----:B------:R-:W-:-:S03]  /*12970*/  MOV R3, R7 ;  /* 0x0000000700037202 */ /* 0x000fc60000000f00 */
[----:B------:R0:W-:Y:S04]  /*12980*/  STL [R1+0xf8], R6 ;  /* 0x0000f80601007387 */ /* 0x0001e80000100800 */
[----:B0-----:R-:W3:Y:S04]  /*12990*/  LDL.LU.64 R6, [R1+0x12c8] ;  /* 0x0012c80001067983 */ /* 0x001ee80000300a00 */
[----:B------:R-:W4:Y:S04]  /*129a0*/  LDL.LU.64 R4, [R1+0x12c0] ;  /* 0x0012c00001047983 */ /* 0x000f280000300a00 */
[----:B--2---:R0:W-:Y:S04]  /*129b0*/  STL.64 [R1+0x12a0], R10 ;  /* 0x0012a00a01007387 */ /* 0x0041e80000100a00 */
[----:B------:R-:W2:Y:S04]  /*129c0*/  LDL.LU.64 R8, [R1+0x5a0] ;  /* 0x0005a00001087983 */ /* 0x000ea80000300a00 */
[----:B0-----:R-:W2:Y:S01]  /*129d0*/  LDL.LU.64 R10, [R1+0x5a8] ;  /* 0x0005a800010a7983 */ /* 0x001ea20000300a00 */
[----:B------:R-:W0:Y:S01]  /*129e0*/  S2R R12, SR_TID.X ;  /* 0x00000000000c7919 */ /* 0x000e220000002100 */
[----:B------:R-:W-:Y:S01]  /*129f0*/  IMAD.MOV.U32 R24, RZ, RZ, R14 ;  /* 0x000000ffff187224 */ /* 0x000fe200078e000e */
[----:B----4-:R-:W-:-:S15]  /*12a00*/  HMMA.16816.F32.BF16 R20, R16, R4, R20 ;  /* 0x000000041014723c */ /* 0x010fde0000041814 */
[----:B------:R-:W-:-:S04]  /*12a10*/  NOP ;  /* 0x0000000000007918 */ /* 0x000fc80000000000 */
[----:B------:R-:W-:Y:S01]  /*12a20*/  IMAD.MOV.U32 R0, RZ, RZ, R22 ;  /* 0x000000ffff007224 */ /* 0x000fe200078e0016 */
[----:B------:R1:W-:Y:S01]  /*12a30*/  STL.64 [R1+0x100], R20 ;  /* 0x0001001401007387 */ /* 0x0003e20000100a00 */
[----:B------:R-:W-:-:S03]  /*12a40*/  IMAD.MOV.U32 R2, RZ, RZ, R23 ;  /* 0x000000ffff027224 */ /* 0x000fc600078e0017 */
[----:B------:R-:W4:Y:S04]  /*12a50*/  LDL.LU.64 R22, [R1+0x12b8] ;  /* 0x0012b80001167983 */ /* 0x000f280000300a00 */
[----:B-1----:R-:W4:Y:S01]  /*12a60*/  LDL.LU.64 R20, [R1+0x12b0] ;  /* 0x0012b00001147983 */ /* 0x002f220000300a00 */
[C---:B0-----:R-:W-:Y:S01]  /*12a70*/  LOP3.LUT R5, R12.reuse, 0x7, RZ, 0xc0, !PT ;  /* 0x000000070c057812 */ /* 0x041fe200078ec0ff */
[----:B------:R-:W-:-:S04]  /*12a80*/  IMAD.SHL.U32 R13, R12, 0x2, RZ ;  /* 0x000000020c0d7824 */ /* 0x000fc800078e00ff */
[----:B------:R-:W-:Y:S02]  /*12a90*/  IMAD R5, R5, 0x90, RZ ;  /* 0x0000009005057824 */ /* 0x000fe400078e02ff */
[----:B------:R-:W-:-:S03]  /*12aa0*/  IMAD.SHL.U32 R14, R12, 0x40, RZ ;  /* 0x000000400c0e7824 */ /* 0x000fc600078e00ff */
[----:B------:R-:W-:-:S04]  /*12ab0*/  LOP3.LUT R5, R5, 0x10, R13, 0x78, !PT ;  /* 0x0000001005057812 */ /* 0x000fc800078e780d */
[----:B------:R-:W-:Y:S02]  /*12ac0*/  LOP3.LUT R5, R5, 0x400, R14, 0xf8, !PT ;  /* 0x0000040005057812 */ /* 0x000fe400078ef80e */
[----:B------:R-:W0:Y:S01]  /*12ad0*/  LDSM.16.MT88.4 R12, [R15+UR4+0x20800] ;  /* 0x020800040f0c783b */ /* 0x000e220008004200 */
[----:B--2---:R-:W-:Y:S03]  /*12ae0*/  HMMA.16816.F32.BF16 R16, R16, R24, R8 ;  /* 0x000000181010723c */ /* 0x004fe60000041808 */
[----:B------:R-:W-:-:S15]  /*12af0*/  LDSM.16.MT88.4 R24, [R29+UR4+0x20800] ;  /* 0x020800041d18783b */ /* 0x000fde0008004200 */
[----:B------:R-:W-:Y:S01]  /*12b00*/  NOP ;  /* 0x0000000000007918 */ /* 0x000fe20000000000 */
[----:B------:R-:W-:Y:S04]  /*12b10*/  STL.64 [R1+0x120], R16 ;  /* 0x0001201001007387 */ /* 0x000fe80000100a00 */
[----:B------:R-:W-:Y:S04]  /*12b20*/  STL.64 [R1+0x128], R18 ;  /* 0x0001281201007387 */ /* 0x000fe80000100a00 */
[----:B---3--:R-:W-:Y:S04]  /*12b30*/  STL.64 [R1+0x1298], R6 ;  /* 0x0012980601007387 */ /* 0x008fe80000100a00 */
[----:B------:R-:W-:Y:S04]  /*12b40*/  STL [R1+0x1290], R5 ;  /* 0x0012900501007387 */ /* 0x000fe80000100800 */
[----:B------:R-:W2:Y:S04]  /*12b50*/  LDL.LU R4, [R1+0xd0] ;  /* 0x0000d00001047983 */ /* 0x000ea80000300800 */
[----:B------:R-:W1:Y:S01]  /*12b60*/  LDSM.16.MT88.4 R16, [R28+UR4+0x20800] ;  /* 0x020800041c10783b */ /* 0x000e620008004200 */
[----:B----4-:R-:W-:-:S02]  /*12b70*/  IMAD.MOV.U32 R8, RZ, RZ, R23 ;  /* 0x000000ffff087224 */ /* 0x010fc400078e0017 */
[----:B------:R-:W-:Y:S02]  /*12b80*/  IMAD.MOV.U32 R9, RZ, RZ, R22 ;  /* 0x000000ffff097224 */ /* 0x000fe400078e0016 */
[----:B------:R-:W-:Y:S02]  /*12b90*/  IMAD.MOV.U32 R10, RZ, RZ, R21 ;  /* 0x000000ffff0a7224 */ /* 0x000fe400078e0015 */
[----:B------:R-:W-:Y:S02]  /*12ba0*/  IMAD.MOV.U32 R11, RZ, RZ, R20 ;  /* 0x000000ffff0b7224 */ /* 0x000fe400078e0014 */
[----:B------:R3:W4:Y:S04]  /*12bb0*/  LDSM.16.MT88.4 R20, [R5+UR4+0x20800] ;  /* 0x020800040514783b */ /* 0x0007280008004200 */
[----:B---3--:R-:W2:Y:S04]  /*12bc0*/  LDL.LU R5, [R1+0xd4] ;  /* 0x0000d40001057983 */ /* 0x008ea80000300800 */
[----:B------:R-:W2:Y:S04]  /*12bd0*/  LDL.LU R6, [R1+0xd8] ;  /* 0x0000d80001067983 */ /* 0x000ea80000300800 */
[----:B------:R-:W2:Y:S04]  /*12be0*/  LDL.LU R7, [R1+0xdc] ;  /* 0x0000dc0001077983 */ /* 0x000ea80000300800 */
[----:B0-----:R0:W-:Y:S04]  /*12bf0*/  STL.64 [R1+0x1270], R14 ;  /* 0x0012700e01007387 */ /* 0x0011e80000100a00 */
[----:B------:R3:W-:Y:S04]  /*12c00*/  STL.64 [R1+0x1268], R12 ;  /* 0x0012680c01007387 */ /* 0x0007e80000100a00 */
[----:B0-----:R-:W2:Y:S04]  /*12c10*/  LDL R14, [R1+0x28] ;  /* 0x00002800010e7983 */ /* 0x001ea80000100800 */
[----:B------:R-:W2:Y:S04]  /*12c20*/  LDL R15, [R1+0x2c] ;  /* 0x00002c00010f7983 */ /* 0x000ea80000100800 */
[----:B--2---:R0:W-:Y:S04]  /*12c30*/  STL.64 [R1+0x1288], R14 ;  /* 0x0012880e01007387 */ /* 0x0041e80000100a00 */
[----:B---3--:R-:W2:Y:S04]  /*12c40*/  LDL.LU R12, [R1+0xc0] ;  /* 0x0000c000010c7983 */ /* 0x008ea80000300800 */
[----:B------:R-:W2:Y:S04]  /*12c50*/  LDL.LU R13, [R1+0xc4] ;  /* 0x0000c400010d7983 */ /* 0x000ea80000300800 */
[----:B0-----:R-:W2:Y:S04]  /*12c60*/  LDL.LU R14, [R1+0xc8] ;  /* 0x0000c800010e7983 */ /* 0x001ea80000300800 */
[----:B------:R-:W2:Y:S04]  /*12c70*/  LDL.LU R15, [R1+0xcc] ;  /* 0x0000cc00010f7983 */ /* 0x000ea80000300800 */
[----:B-1----:R-:W-:Y:S04]  /*12c80*/  STL.64 [R1+0x1240], R18 ;  /* 0x0012401201007387 */ /* 0x002fe80000100a00 */
[----:B------:R0:W-:Y:S04]  /*12c90*/  STL.64 [R1+0x1238], R16 ;  /* 0x0012381001007387 */ /* 0x0001e80000100a00 */
[----:B0-----:R-:W3:Y:S04]  /*12ca0*/  LDL.LU R16, [R1+0xa0] ;  /* 0x0000a00001107983 */ /* 0x001ee80000300800 */
[----:B------:R-:W3:Y:S04]  /*12cb0*/  LDL.LU R17, [R1+0xa4] ;  /* 0x0000a40001117983 */ /* 0x000ee80000300800 */
[----:B------:R-:W2:Y:S04]  /*12cc0*/  LDL.LU R18, [R1+0xa8] ;  /* 0x0000a80001127983 */ /* 0x000ea80000300800 */
[----:B------:R-:W2:Y:S04]  /*12cd0*/  LDL.LU R19, [R1+0xac] ;  /* 0x0000ac0001137983 */ /* 0x000ea80000300800 */
[----:B--2---:R-:W-:Y:S04]  /*12ce0*/  STL.64 [R1+0x1280], R18 ;  /* 0x0012801201007387 */ /* 0x004fe80000100a00 */
[----:B---3--:R0:W-:Y:S04]  /*12cf0*/  STL.64 [R1+0x1278], R16 ;  /* 0x0012781001007387 */ /* 0x0081e80000100a00 */
[----:B0-----:R-:W2:Y:S04]  /*12d00*/  LDL.LU R16, [R1+0xb0] ;  /* 0x0000b00001107983 */ /* 0x001ea80000300800 */
[----:B------:R-:W2:Y:S04]  /*12d10*/  LDL.LU R17, [R1+0xb4] ;  /* 0x0000b40001117983 */ /* 0x000ea80000300800 */
[----:B------:R-:W2:Y:S04]  /*12d20*/  LDL.LU R18, [R1+0xb8] ;  /* 0x0000b80001127983 */ /* 0x000ea80000300800 */
[----:B------:R-:W2:Y:S04]  /*12d30*/  LDL.LU R19, [R1+0xbc] ;  /* 0x0000bc0001137983 */ /* 0x000ea80000300800 */
[----:B------:R-:W-:Y:S04]  /*12d40*/  STL [R1+0x11bc], R28 ;  /* 0x0011bc1c01007387 */ /* 0x000fe80000100800 */
[----:B------:R-:W-:Y:S04]  /*12d50*/  STL.64 [R1], R24 ;  /* 0x0000001801007387 */ /* 0x000fe80000100a00 */
[----:B------:R0:W-:Y:S04]  /*12d60*/  STL.64 [R1+0x8], R26 ;  /* 0x0000081a01007387 */ /* 0x0001e80000100a00 */
[----:B0-----:R-:W4:Y:S04]  /*12d70*/  LDL.LU.64 R26, [R1+0x12a8] ;  /* 0x0012a800011a7983 */ /* 0x001f280000300a00 */
[----:B------:R-:W-:Y:S01]  /*12d80*/  STL [R1+0x11b8], R29 ;  /* 0x0011b81d01007387 */ /* 0x000fe20000100800 */
[----:B----4-:R-:W-:-:S15]  /*12d90*/  HMMA.16816.F32.BF16 R8, R20, R26, R8 ;  /* 0x0000001a1408723c */ /* 0x010fde0000041808 */
[----:B------:R-:W-:-:S04]  /*12da0*/  NOP ;  /* 0x0000000000007918 */ /* 0x000fc80000000000 */
[----:B------:R-:W-:Y:S04]  /*12db0*/  STL.64 [R1+0xe0], R8 ;  /* 0x0000e00801007387 */ /* 0x000fe80000100a00 */
[----:B------:R0:W-:Y:S04]  /*12dc0*/  STL.64 [R1+0xe8], R10 ;  /* 0x0000e80a01007387 */ /* 0x0001e80000100a00 */
[----:B0-----:R-:W3:Y:S02]  /*12dd0*/  LDL.LU.64 R10, [R1+0x12a0] ;  /* 0x0012a000010a7983 */ /* 0x001ee40000300a00 */
[----:B---3--:R-:W-:-:S15]  /*12de0*/  HMMA.16816.F32.BF16 R4, R20, R10, R4 ;  /* 0x0000000a1404723c */ /* 0x008fde0000041804 */
[----:B------:R-:W-:-:S04]  /*12df0*/  NOP ;  /* 0x0000000000007918 */ /* 0x000fc80000000000 */
[----:B------:R-:W-:Y:S04]  /*12e00*/  STL.64 [R1+0x140], R4 ;  /* 0x0001400401007387 */ /* 0x000fe80000100a00 */
[----:B------:R0:W-:Y:S04]  /*12e10*/  STL.64 [R1+0x148], R6 ;  /* 0x0001480601007387 */ /* 0x0001e80000100a00 */
[----:B0-----:R-:W3:Y:S04]  /*12e20*/  LDL.LU.64 R6, [R1+0x1298] ;  /* 0x0012980001067983 */ /* 0x001ee80000300a00 */
[----:B------:R-:W4:Y:S01]  /*12e30*/  LDL.LU R5, [R1+0x1290] ;  /* 0x0012900001057983 */ /* 0x000f220000300800 */
[----:B---3--:R-:W-:-:S15]  /*12e40*/  HMMA.16816.F32.BF16 R12, R20, R6, R12 ;  /* 0x00000006140c723c */ /* 0x008fde000004180c */
[----:B------:R-:W-:-:S04]  /*12e50*/  NOP ;  /* 0x0000000000007918 */ /* 0x000fc80000000000 */
[----:B------:R-:W-:Y:S01]  /*12e60*/  IMAD.MOV.U32 R9, RZ, RZ, R14 ;  /* 0x000000ffff097224 */ /* 0x000fe200078e000e */
[----:B------:R-:W-:Y:S01]  /*12e70*/  STL [R1+0x164], R13 ;  /* 0x0001640d01007387 */ /* 0x000fe20000100800 */
[----:B------:R-:W-:-:S03]  /*12e80*/  IMAD.MOV.U32 R8, RZ, RZ, R15 ;  /* 0x000000ffff087224 */ /* 0x000fc600078e000f */
[----:B------:R-:W2:Y:S01]  /*12e90*/  LDL.LU.64 R14, [R1+0x1288] ;  /* 0x00128800010e7983 */ /* 0x000ea20000300a00 */
[----:B------:R-:W-:-:S03]  /*12ea0*/  IMAD.MOV.U32 R29, RZ, RZ, R12 ;  /* 0x000000ffff1d7224 */ /* 0x000fc600078e000c */
[----:B------:R-:W-:Y:S04]  /*12eb0*/  STL.64 [R1+0x1258], R6 ;  /* 0x0012580601007387 */ /* 0x000fe80000100a00 */
[----:B----4-:R0:W-:Y:S04]  /*12ec0*/  STL [R1+0x1250], R5 ;  /* 0x0012500501007387 */ /* 0x0101e80000100800 */
[----:B------:R-:W3:Y:S04]  /*12ed0*/  LDL.LU R4, [R1+0x90] ;  /* 0x0000900001047983 */ /* 0x000ee80000300800 */
[----:B0-----:R-:W3:Y:S04]  /*12ee0*/  LDL.LU R5, [R1+0x94] ;  /* 0x0000940001057983 */ /* 0x001ee80000300800 */
[----:B------:R-:W3:Y:S04]  /*12ef0*/  LDL.LU R6, [R1+0x98] ;  /* 0x0000980001067983 */ /* 0x000ee80000300800 */
[----:B------:R-:W3:Y:S04]  /*12f00*/  LDL.LU R7, [R1+0x9c] ;  /* 0x00009c0001077983 */ /* 0x000ee80000300800 */
[----:B------:R-:W-:Y:S04]  /*12f10*/  STL [R1+0x11c8], R29 ;  /* 0x0011c81d01007387 */ /* 0x000fe80000100800 */
[----:B------:R-:W-:Y:S04]  /*12f20*/  STL [R1+0x11c4], R8 ;  /* 0x0011c40801007387 */ /* 0x000fe80000100800 */
[----:B------:R-:W-:Y:S01]  /*12f30*/  STL [R1+0x11c0], R9 ;  /* 0x0011c00901007387 */ /* 0x000fe20000100800 */
[----:B--2---:R-:W-:Y:S03]  /*12f40*/  HMMA.16816.F32.BF16 R20, R20, R14, R16 ;  /* 0x0000000e1414723c */ /* 0x004fe60000041810 */
[----:B------:R-:W2:Y:S04]  /*12f50*/  LDL.LU.64 R18, [R1+0x1280] ;  /* 0x0012800001127983 */ /* 0x000ea80000300a00 */
[----:B------:R-:W2:Y:S04]  /*12f60*/  LDL.LU.64 R16, [R1+0x1278] ;  /* 0x0012780001107983 */ /* 0x000ea80000300a00 */
[----:B------:R-:W2:Y:S04]  /*12f70*/  LDL.LU.64 R14, [R1+0x1270] ;  /* 0x00127000010e7983 */ /* 0x000ea80000300a00 */
[----:B------:R-:W2:Y:S04]  /*12f80*/  LDL.LU.64 R12, [R1+0x1268] ;  /* 0x00126800010c7983 */ /* 0x000ea80000300a00 */
[----:B------:R0:W-:Y:S04]  /*12f90*/  STL.64 [R1+0x1248], R26 ;  /* 0x0012481a01007387 */ /* 0x0001e80000100a00 */
[----:B------:R1:W-:Y:S04]  /*12fa0*/  STL.64 [R1+0x190], R20 ;  /* 0x0001901401007387 */ /* 0x0003e80000100a00 */
[----:B------:R4:W-:Y:S04]  /*12fb0*/  STL.64 [R1+0x198], R22 ;  /* 0x0001981601007387 */ /* 0x0009e80000100a00 */
[----:B------:R-:W3:Y:S01]  /*12fc0*/  LDL.LU R24, [R1+0x80] ;  /* 0x0000800001187983 */ /* 0x000ee20000300800 */
[----:B--2---:R-:W-:-:S15]  /*12fd0*/  HMMA.16816.F32.BF16 R16, R12, R26, R16 ;  /* 0x0000001a0c10723c */ /* 0x004fde0000041810 */
[----:B------:R-:W-:-:S04]  /*12fe0*/  NOP ;  /* 0x0000000000007918 */ /* 0x000fc80000000000 */
[----:B------:R2:W-:Y:S04]  /*12ff0*/  STL.64 [R1+0xa0], R16 ;  /* 0x0000a01001007387 */ /* 0x0005e80000100a00 */
[----:B------:R1:W-:Y:S04]  /*13000*/  STL.64 [R1+0xa8], R18 ;  /* 0x0000a81201007387 */ /* 0x0003e80000100a00 */
[----:B------:R-:W3:Y:S04]  /*13010*/  LDL.LU R25, [R1+0x84] ;  /* 0x0000840001197983 */ /* 0x000ee80000300800 */
[----:B0-----:R-:W3:Y:S04]  /*13020*/  LDL.LU R26, [R1+0x88] ;  /* 0x00008800011a7983 */ /* 0x001ee80000300800 */
[----:B------:R-:W3:Y:S04]  /*13030*/  LDL.LU R27, [R1+0x8c] ;  /* 0x00008c00011b7983 */ /* 0x000ee80000300800 */
[----:B-1----:R-:W3:Y:S04]  /*13040*/  LDL.LU R20, [R1+0x100] ;  /* 0x0001000001147983 */ /* 0x002ee80000300800 */
[----:B------:R-:W3:Y:S01]  /*13050*/  LDL.LU R21, [R1+0x104] ;  /* 0x0001040001157983 */ /* 0x000ee20000300800 */
[----:B----4-:R-:W-:-:S02]  /*13060*/  IMAD.MOV.U32 R22, RZ, RZ, R0 ;  /* 0x000000ffff167224 */ /* 0x010fc400078e0000 */
[----:B------:R-:W-:Y:S01]  /*13070*/  IMAD.MOV.U32 R23, RZ, RZ, R2 ;  /* 0x000000ffff177224 */ /* 0x000fe200078e0002 */
[----:B------:R-:W4:Y:S04]  /*13080*/  LDL.LU R0, [R1+0x1264] ;  /* 0x0012640001007983 */ /* 0x000f280000300800 */
[----:B------:R-:W4:Y:S04]  /*13090*/  LDL.LU R2, [R1+0x1260] ;  /* 0x0012600001027983 */ /* 0x000f280000300800 */
[----:B--2---:R-:W2:Y:S04]  /*130a0*/  LDL.LU R16, [R1+0x70] ;  /* 0x0000700001107983 */ /* 0x004ea80000300800 */
[----:B------:R-:W2:Y:S04]  /*130b0*/  LDL.LU R17, [R1+0x74] ;  /* 0x0000740001117983 */ /* 0x000ea80000300800 */
[----:B------:R-:W2:Y:S04]  /*130c0*/  LDL.LU R18, [R1+0x78] ;  /* 0x0000780001127983 */ /* 0x000ea80000300800 */
[----:B------:R-:W2:Y:S04]  /*130d0*/  LDL.LU R19, [R1+0x7c] ;  /* 0x00007c0001137983 */ /* 0x000ea80000300800 */
[----:B------:R-:W-:Y:S04]  /*130e0*/  STL.64 [R1+0x11f0], R22 ;  /* 0x0011f01601007387 */ /* 0x000fe80000100a00 */
[----:B---3--:R0:W-:Y:S04]  /*130f0*/  STL.64 [R1+0x11e8], R20 ;  /* 0x0011e81401007387 */ /* 0x0081e80000100a00 */
[----:B0-----:R-:W3:Y:S04]  /*13100*/  LDL.LU R20, [R1+0x10] ;  /* 0x0000100001147983 */ /* 0x001ee80000300800 */
[----:B------:R-:W3:Y:S01]  /*13110*/  LDL.LU R21, [R1+0x14] ;  /* 0x0000140001157983 */ /* 0x000ee20000300800 */
[----:B------:R-:W-:Y:S01]  /*13120*/  HMMA.16816.F32.BF16 R4, R12, R10, R4 ;  /* 0x0000000a0c04723c */ /* 0x000fe20000041804 */
[----:B----4-:R-:W-:-:S02]  /*13130*/  IMAD.MOV.U32 R22, RZ, RZ, R2 ;  /* 0x000000ffff167224 */ /* 0x010fc400078e0002 */
[----:B------:R-:W-:-:S05]  /*13140*/  IMAD.MOV.U32 R23, RZ, RZ, R0 ;  /* 0x000000ffff177224 */ /* 0x000fca00078e0000 */
[----:B------:R0:W-:Y:S11]  /*13150*/  STL.64 [R1+0x1200], R22 ;  /* 0x0012001601007387 */ /* 0x0001f60000100a00 */
[----:B------:R-:W-:-:S02]  /*13160*/  IMAD.MOV.U32 R2, RZ, RZ, R6 ;  /* 0x000000ffff027224 */ /* 0x000fc400078e0006 */
[----:B------:R-:W-:Y:S01]  /*13170*/  IMAD.MOV.U32 R0, RZ, RZ, R7 ;  /* 0x000000ffff007224 */ /* 0x000fe200078e0007 */
[----:B---3--:R-:W-:Y:S04]  /*13180*/  STL.64 [R1+0x11f8], R20 ;  /* 0x0011f81401007387 */ /* 0x008fe80000100a00 */
[----:B0-----:R-:W2:Y:S04]  /*13190*/  LDL.LU.64 R22, [R1+0x28] ;  /* 0x0000280001167983 */ /* 0x001ea80000300a00 */
[----:B------:R0:W-:Y:S04]  /*131a0*/  STL.64 [R1+0xd0], R4 ;  /* 0x0000d00401007387 */ /* 0x0001e80000100a00 */
[----:B------:R-:W3:Y:S04]  /*131b0*/  LDL.LU.64 R6, [R1+0x1258] ;  /* 0x0012580001067983 */ /* 0x000ee80000300a00 */
[----:B0-----:R-:W4:Y:S04]  /*131c0*/  LDL.LU R5, [R1+0x1250] ;  /* 0x0012500001057983 */ /* 0x001f280000300800 */
[----:B------:R-:W-:Y:S04]  /*131d0*/  STL [R1+0x11d0], R0 ;  /* 0x0011d00001007387 */ /* 0x000fe80000100800 */
[----:B------:R-:W-:Y:S01]  /*131e0*/  STL [R1+0x11cc], R2 ;  /* 0x0011cc0201007387 */ /* 0x000fe20000100800 */
[----:B---3--:R-:W-:-:S15]  /*131f0*/  HMMA.16816.F32.BF16 R24, R12, R6, R24 ;  /* 0x000000060c18723c */ /* 0x008fde0000041818 */
[----:B------:R-:W-:-:S04]  /*13200*/  NOP ;  /* 0x0000000000007918 */ /* 0x000fc80000000000 */
[----:B------:R0:W-:Y:S01]  /*13210*/  STL [R1+0x138], R26 ;  /* 0x0001381a01007387 */ /* 0x0001e20000100800 */
[----:B------:R-:W-:-:S03]  /*13220*/  IMAD.MOV.U32 R28, RZ, RZ, R27 ;  /* 0x000000ffff1c7224 */ /* 0x000fc600078e001b */
[----:B0-----:R-:W3:Y:S04]  /*13230*/  LDL.LU.64 R26, [R1+0x1248] ;  /* 0x00124800011a7983 */ /* 0x001ee80000300a00 */
[----:B------:R-:W-:Y:S04]  /*13240*/  STL.64 [R1+0x1220], R6 ;  /* 0x0012200601007387 */ /* 0x000fe80000100a00 */
[----:B----4-:R0:W-:Y:S04]  /*13250*/  STL [R1+0x1218], R5 ;  /* 0x0012180501007387 */ /* 0x0101e80000100800 */
[----:B------:R-:W4:Y:S04]  /*13260*/  LDL.LU R4, [R1+0x50] ;  /* 0x0000500001047983 */ /* 0x000f280000300800 */
[----:B0-----:R-:W4:Y:S04]  /*13270*/  LDL.LU R5, [R1+0x54] ;  /* 0x0000540001057983 */ /* 0x001f280000300800 */
[----:B------:R-:W3:Y:S04]  /*13280*/  LDL.LU R6, [R1+0x58] ;  /* 0x0000580001067983 */ /* 0x000ee80000300800 */
[----:B------:R-:W3:Y:S01]  /*13290*/  LDL.LU R7, [R1+0x5c] ;  /* 0x00005c0001077983 */ /* 0x000ee20000300800 */
[----:B--2---:R-:W-:Y:S01]  /*132a0*/  HMMA.16816.F32.BF16 R12, R12, R22, R16 ;  /* 0x000000160c0c723c */ /* 0x004fe20000041810 */
[----:B------:R-:W-:Y:S01]  /*132b0*/  MOV R8, R24 ;  /* 0x0000001800087202 */ /* 0x000fe20000000f00 */
[----:B------:R-:W-:Y:S01]  /*132c0*/  IMAD.MOV.U32 R9, RZ, RZ, R25 ;  /* 0x000000ffff097224 */ /* 0x000fe200078e0019 */
[----:B---3--:R-:W-:Y:S04]  /*132d0*/  STL.64 [R1+0x1230], R6 ;  /* 0x0012300601007387 */ /* 0x008fe80000100a00 */
[----:B----4-:R0:W-:Y:S04]  /*132e0*/  STL.64 [R1+0x1228], R4 ;  /* 0x0012280401007387 */ /* 0x0101e80000100a00 */
[----:B0-----:R-:W2:Y:S04]  /*132f0*/  LDL.LU R4, [R1+0x60] ;  /* 0x0000600001047983 */ /* 0x001ea80000300800 */
[----:B------:R-:W2:Y:S04]  /*13300*/  LDL.LU R5, [R1+0x64] ;  /* 0x0000640001057983 */ /* 0x000ea80000300800 */
[----:B------:R-:W2:Y:S04]  /*13310*/  LDL.LU R6, [R1+0x68] ;  /* 0x0000680001067983 */ /* 0x000ea80000300800 */
[----:B------:R-:W2:Y:S04]  /*13320*/  LDL.LU R7, [R1+0x6c] ;  /* 0x00006c0001077983 */ /* 0x000ea80000300800 */
[----:B------:R-:W-:Y:S04]  /*13330*/  STL [R1+0x11dc], R28 ;  /* 0x0011dc1c01007387 */ /* 0x000fe80000100800 */
[----:B------:R-:W-:Y:S04]  /*13340*/  STL [R1+0x11d8], R8 ;  /* 0x0011d80801007387 */ /* 0x000fe80000100800 */
[----:B------:R-:W-:Y:S04]  /*13350*/  STL [R1+0x11d4], R9 ;  /* 0x0011d40901007387 */ /* 0x000fe80000100800 */
[----:B------:R-:W2:Y:S04]  /*13360*/  LDL.LU.64 R18, [R1+0x1240] ;  /* 0x0012400001127983 */ /* 0x000ea80000300a00 */
[----:B------:R-:W2:Y:S04]  /*13370*/  LDL.LU.64 R16, [R1+0x1238] ;  /* 0x0012380001107983 */ /* 0x000ea80000300a00 */
[----:B------:R0:W-:Y:S04]  /*13380*/  STL.64 [R1+0x1210], R22 ;  /* 0x0012101601007387 */ /* 0x0001e80000100a00 */
[----:B------:R-:W3:Y:S04]  /*13390*/  LDL.LU R20, [R1+0x40] ;  /* 0x0000400001147983 */ /* 0x000ee80000300800 */
[----:B------:R-:W-:Y:S04]  /*133a0*/  STL.64 [R1+0x150], R12 ;  /* 0x0001500c01007387 */ /* 0x000fe80000100a00 */
[----:B------:R1:W-:Y:S04]  /*133b0*/  STL.64 [R1+0x158], R14 ;  /* 0x0001580e01007387 */ /* 0x0003e80000100a00 */
[----:B------:R-:W3:Y:S04]  /*133c0*/  LDL.LU R21, [R1+0x44] ;  /* 0x0000440001157983 */ /* 0x000ee80000300800 */
[----:B0-----:R-:W3:Y:S04]  /*133d0*/  LDL.LU R22, [R1+0x48] ;  /* 0x0000480001167983 */ /* 0x001ee80000300800 */
[----:B------:R-:W3:Y:S04]  /*133e0*/  LDL.LU R23, [R1+0x4c] ;  /* 0x00004c0001177983 */ /* 0x000ee80000300800 */
[----:B-1----:R-:W4:Y:S01]  /*133f0*/  LDL R15, [R1+0x1e4] ;  /* 0x0001e400010f7983 */ /* 0x002f220000100800 */
[C---:B--2---:R-:W-:Y:S03]  /*13400*/  HMMA.16816.F32.BF16 R4, R16.reuse, R26, R4 ;  /* 0x0000001a1004723c */ /* 0x044fe60000041804 */
[----:B----4-:R0:W-:Y:S04]  /*13410*/  STL [R1+0x1208], R15 ;  /* 0x0012080f01007387 */ /* 0x0101e80000100800 */
[----:B------:R-:W2:Y:S04]  /*13420*/  LDL.LU R12, [R1+0x30] ;  /* 0x00003000010c7983 */ /* 0x000ea80000300800 */
[----:B------:R-:W2:Y:S04]  /*13430*/  LDL.LU R13, [R1+0x34] ;  /* 0x00003400010d7983 */ /* 0x000ea80000300800 */
[----:B------:R-:W2:Y:S04]  /*13440*/  LDL.LU R14, [R1+0x38] ;  /* 0x00003800010e7983 */ /* 0x000ea80000300800 */
[----:B0-----:R-:W2:Y:S04]  /*13450*/  LDL.LU R15, [R1+0x3c] ;  /* 0x00003c00010f7983 */ /* 0x001ea80000300800 */
[----:B------:R-:W-:Y:S04]  /*13460*/  STL.64 [R1+0x60], R4 ;  /* 0x0000600401007387 */ /* 0x000fe80000100a00 */
[----:B------:R0:W-:Y:S04]  /*13470*/  STL.64 [R1+0x68], R6 ;  /* 0x0000680601007387 */ /* 0x0001e80000100a00 */
[----:B0-----:R-:W4:Y:S04]  /*13480*/  LDL.LU.64 R6, [R1+0x1230] ;  /* 0x0012300001067983 */ /* 0x001f280000300a00 */
[----:B------:R-:W4:Y:S02]  /*13490*/  LDL.LU.64 R4, [R1+0x1228] ;  /* 0x0012280001047983 */ /* 0x000f240000300a00 */
[----:B----4-:R-:W-:-:S15]  /*134a0*/  HMMA.16816.F32.BF16 R4, R16, R10, R4 ;  /* 0x0000000a1004723c */ /* 0x010fde0000041804 */
[----:B------:R-:W-:-:S04]  /*134b0*/  NOP ;  /* 0x0000000000007918 */ /* 0x000fc80000000000 */
[----:B------:R-:W-:Y:S04]  /*134c0*/  STL.64 [R1+0x50], R4 ;  /* 0x0000500401007387 */ /* 0x000fe80000100a00 */
[----:B------:R0:W-:Y:S04]  /*134d0*/  STL.64 [R1+0x58], R6 ;  /* 0x0000580601007387 */ /* 0x0001e80000100a00 */
[----:B0-----:R-:W3:Y:S04]  /*134e0*/  LDL.LU.64 R6, [R1+0x1220] ;  /* 0x0012200001067983 */ /* 0x001ee80000300a00 */
[----:B------:R-:W4:Y:S01]  /*134f0*/  LDL.LU R5, [R1+0x1218] ;  /* 0x0012180001057983 */ /* 0x000f220000300800 */
[----:B---3--:R-:W-:-:S15]  /*13500*/  HMMA.16816.F32.BF16 R20, R16, R6, R20 ;  /* 0x000000061014723c */ /* 0x008fde0000041814 */
[----:B------:R-:W-:-:S04]  /*13510*/  NOP ;  /* 0x0000000000007918 */ /* 0x000fc80000000000 */
[----:B------:R-:W-:Y:S02]  /*13520*/  IMAD.MOV.U32 R2, RZ, RZ, R22 ;  /* 0x000000ffff027224 */ /* 0x000fe400078e0016 */
[----:B------:R-:W-:Y:S02]  /*13530*/  IMAD.MOV.U32 R29, RZ, RZ, R23 ;  /* 0x000000ffff1d7224 */ /* 0x000fe400078e0017 */
[----:B------:R-:W2:Y:S01]  /*13540*/  LDL.LU.64 R22, [R1+0x1210] ;  /* 0x0012100001167983 */ /* 0x000ea20000300a00 */
[----:B------:R-:W-:Y:S02]  /*13550*/  IMAD.MOV.U32 R9, RZ, RZ, R20 ;  /* 0x000000ffff097224 */ /* 0x000fe400078e0014 */
[----:B------:R-:W-:Y:S01]  /*13560*/  IMAD.MOV.U32 R0, RZ, RZ, R21 ;  /* 0x000000ffff007224 */ /* 0x000fe200078e0015 */
[----:B--2---:R-:W-:Y:S01]  /*13570*/  HMMA.16816.F32.BF16 R16, R16, R22, R12 ;  /* 0x000000161010723c */ /* 0x004fe2000004180c */
[----:B------:R-:W2:Y:S01]  /*13580*/  LDL.LU R15, [R1+0x1208] ;  /* 0x00120800010f7983 */ /* 0x000ea20000300800 */
[----:B------:R-:W-:-:S02]  /*13590*/  IMAD.MOV.U32 R28, RZ, RZ, R22 ;  /* 0x000000ffff1c7224 */ /* 0x000fc400078e0016 */
[----:B------:R-:W-:-:S15]  /*135a0*/  IMAD.MOV.U32 R8, RZ, RZ, R23 ;  /* 0x000000ffff087224 */ /* 0x000fde00078e0017 */
[----:B------:R0:W-:Y:S04]  /*135b0*/  STL.64 [R1+0x110], R16 ;  /* 0x0001101001007387 */ /* 0x0001e80000100a00 */
[----:B------:R1:W-:Y:S04]  /*135c0*/  STL.64 [R1+0x118], R18 ;  /* 0x0001181201007387 */ /* 0x0003e80000100a00 */
[----:B------:R-:W3:Y:S04]  /*135d0*/  LDL.LU.64 R22, [R1+0x1200] ;  /* 0x0012000001167983 */ /* 0x000ee80000300a00 */
[----:B------:R-:W3:Y:S04]  /*135e0*/  LDL.LU.64 R20, [R1+0x11f8] ;  /* 0x0011f80001147983 */ /* 0x000ee80000300a00 */
[----:B0-----:R-:W3:Y:S04]  /*135f0*/  LDL.LU.64 R16, [R1] ;  /* 0x0000000001107983 */ /* 0x001ee80000300a00 */
[----:B-1----:R-:W3:Y:S04]  /*13600*/  LDL.LU.64 R18, [R1+0x8] ;  /* 0x0000080001127983 */ /* 0x002ee80000300a00 */
[----:B--2---:R-:W-:Y:S01]  /*13610*/  LDSM.16.MT88.4 R12, [R15+UR4+0x21000] ;  /* 0x021000040f0c783b */ /* 0x004fe20008004200 */
[----:B---3--:R-:W-:Y:S03]  /*13620*/  HMMA.16816.F32.BF16 R24, R16, R26, R20 ;  /* 0x0000001a1018723c */ /* 0x008fe60000041814 */
[----:B------:R-:W2:Y:S04]  /*13630*/  LDL.LU.64 R22, [R1+0x11f0] ;  /* 0x0011f00001167983 */ /* 0x000ea80000300a00 */
[----:B------:R-:W2:-:S12]  /*13640*/  LDL.LU.64 R20, [R1+0x11e8] ;  /* 0x0011e80001147983 */ /* 0x000e980000300a00 */
[----:B------:R-:W-:Y:S04]  /*13650*/  STL.64 [R1+0x1160], R26 ;  /* 0x0011601a01007387 */ /* 0x000fe80000100a00 */
[----:B------:R0:W-:Y:S04]  /*13660*/  STL.64 [R1+0x1158], R24 ;  /* 0x0011581801007387 */ /* 0x0001e80000100a00 */
[----:B0-----:R-:W3:Y:S04]  /*13670*/  LDL.LU R24, [R1+0xf0] ;  /* 0x0000f00001187983 */ /* 0x001ee80000300800 */
[----:B------:R-:W3:Y:S04]  /*13680*/  LDL.LU R25, [R1+0xf4] ;  /* 0x0000f40001197983 */ /* 0x000ee80000300800 */
[----:B------:R-:W3:Y:S01]  /*13690*/  LDL.LU R26, [R1+0xf8] ;  /* 0x0000f800011a7983 */ /* 0x000ee20000300800 */
[----:B------:R-:W-:-:S03]  /*136a0*/  IMAD.MOV.U32 R27, RZ, RZ, R3 ;  /* 0x000000ffff1b7224 */ /* 0x000fc600078e0003 */
[----:B------:R-:W4:Y:S01]  /*136b0*/  LDL.LU R3, [R1+0x11e0] ;  /* 0x0011e00001037983 */ /* 0x000f220000300800 */
[----:B--2---:R-:W-:Y:S01]  /*136c0*/  HMMA.16816.F32.BF16 R20, R16, R6, R20 ;  /* 0x000000061014723c */ /* 0x004fe20000041814 */
[----:B------:R-:W-:Y:S02]  /*136d0*/  IMAD.MOV.U32 R7, RZ, RZ, R18 ;  /* 0x000000ffff077224 */ /* 0x000fe400078e0012 */
[----:B------:R-:W-:-:S05]  /*136e0*/  IMAD.MOV.U32 R6, RZ, RZ, R19 ;  /* 0x000000ffff067224 */ /* 0x000fca00078e0013 */
[----:B---3--:R-:W-:Y:S01]  /*136f0*/  HMMA.16816.F32.BF16 R24, R16, R10, R24 ;  /* 0x0000000a1018723c */ /* 0x008fe20000041818 */
[----:B------:R-:W-:Y:S01]  /*13700*/  IMAD.MOV.U32 R11, RZ, RZ, R16 ;  /* 0x000000ffff0b7224 */ /* 0x000fe200078e0010 */
[----:B----4-:R-:W-:Y:S01]  /*13710*/  LOP3.LUT R3, R3, 0x40, RZ, 0x3c, !PT ;  /* 0x0000004003037812 */ /* 0x010fe200078e3cff */
[----:B------:R-:W-:Y:S02]  /*13720*/  IMAD.MOV.U32 R10, RZ, RZ, R17 ;  /* 0x000000ffff0a7224 */ /* 0x000fe400078e0011 */
[----:B------:R-:W0:-:S14]  /*13730*/  LDSM.16.MT88.4 R16, [R5+UR4+0x21000] ;  /* 0x021000040510783b */ /* 0x000e1c0008004200 */
[----:B------:R-:W-:Y:S04]  /*13740*/  STL.64 [R1+0x30], R24 ;  /* 0x0000301801007387 */ /* 0x000fe80000100a00 */
[----:B------:R-:W-:Y:S04]  /*13750*/  STL.64 [R1+0x38], R26 ;  /* 0x0000381a01007387 */ /* 0x000fe80000100a00 */
[----:B------:R-:W-:Y:S04]  /*13760*/  STL.64 [R1+0x10e0], R22 ;  /* 0x0010e01601007387 */ /* 0x000fe80000100a00 */
[----:B------:R-:W-:Y:S04]  /*13770*/  STL.64 [R1+0x10d8], R20 ;  /* 0x0010d81401007387 */ /* 0x000fe80000100a00 */
[----:B------:R-:W1:Y:S04]  /*13780*/  LDSM.16.M88.4 R20, [R3+UR4] ;  /* 0x000000040314783b */ /* 0x000e680008000200 */
[----:B0-----:R-:W-:Y:S04]  /*13790*/  STL.64 [R1+0x1190], R18 ;  /* 0x0011901201007387 */ /* 0x001fe80000100a00 */
[----:B------:R-:W-:Y:S04]  /*137a0*/  STL.64 [R1+0x1188], R16 ;  /* 0x0011881001007387 */ /* 0x000fe80000100a00 */
[----:B-1----:R-:W-:Y:S04]  /*137b0*/  STL.64 [R1+0x18], R22 ;  /* 0x0000181601007387 */ /* 0x002fe80000100a00 */
[----:B------:R-:W-:Y:S04]  /*137c0*/  STL.64 [R1+0x1180], R14 ;  /* 0x0011800e01007387 */ /* 0x000fe80000100a00 */
[----:B------:R0:W-:Y:S04]  /*137d0*/  STL.64 [R1+0x1178], R12 ;  /* 0x0011780c01007387 */ /* 0x0001e80000100a00 */
[----:B------:R-:W2:Y:S04]  /*137e0*/  LDL.LU R24, [R1+0x60] ;  /* 0x0000600001187983 */ /* 0x000ea80000300800 */
[----:B------:R-:W2:Y:S04]  /*137f0*/  LDL.LU R25, [R1+0x64] ;  /* 0x0000640001197983 */ /* 0x000ea80000300800 */
[----:B------:R-:W3:Y:S04]  /*13800*/  LDL.LU R26, [R1+0x68] ;  /* 0x00006800011a7983 */ /* 0x000ee80000300800 */
[----:B------:R-:W3:Y:S04]  /*13810*/  LDL.LU R27, [R1+0x6c] ;  /* 0x00006c00011b7983 */ /* 0x000ee80000300800 */
[----:B0-----:R-:W4:Y:S04]  /*13820*/  LDL.LU R12, [R1+0xe0] ;  /* 0x0000e000010c7983 */ /* 0x001f280000300800 */
[----:B------:R-:W4:Y:S04]  /*13830*/  LDL.LU R13, [R1+0xe4] ;  /* 0x0000e400010d7983 */ /* 0x000f280000300800 */
[----:B------:R-:W2:Y:S04]  /*13840*/  LDL.LU R14, [R1+0xe8] ;  /* 0x0000e800010e7983 */ /* 0x000ea80000300800 */
[----:B------:R-:W2:Y:S04]  /*13850*/  LDL.LU R15, [R1+0xec] ;  /* 0x0000ec00010f7983 */ /* 0x000ea80000300800 */
[----:B--2---:R0:W-:Y:S04]  /*13860*/  STL.64 [R1+0x11a0], R14 ;  /* 0x0011a00e01007387 */ /* 0x0041e80000100a00 */
[----:B----4-:R-:W-:Y:S01]  /*13870*/  STL.64 [R1+0x1198], R12 ;  /* 0x0011980c01007387 */ /* 0x010fe20000100a00 */
[----:B0-----:R-:W-:-:S03]  /*13880*/  IMAD.MOV.U32 R14, RZ, RZ, R28 ;  /* 0x000000ffff0e7224 */ /* 0x001fc600078e001c */
[----:B------:R-:W2:Y:S01]  /*13890*/  LDL.LU R28, [R1+0x11dc] ;  /* 0x0011dc00011c7983 */ /* 0x000ea20000300800 */
[----:B------:R-:W-:-:S03]  /*138a0*/  IMAD.MOV.U32 R15, RZ, RZ, R8 ;  /* 0x000000ffff0f7224 */ /* 0x000fc600078e0008 */
[----:B------:R-:W4:Y:S04]  /*138b0*/  LDL.LU R8, [R1+0x11d8] ;  /* 0x0011d80001087983 */ /* 0x000f280000300800 */
[----:B---3--:R-:W-:Y:S04]  /*138c0*/  STL.64 [R1+0x1170], R26 ;  /* 0x0011701a01007387 */ /* 0x008fe80000100a00 */
[----:B------:R0:W-:Y:S04]  /*138d0*/  STL.64 [R1+0x1168], R24 ;  /* 0x0011681801007387 */ /* 0x0001e80000100a00 */
[----:B0-----:R-:W3:Y:S04]  /*138e0*/  LDL.LU R24, [R1+0xa0] ;  /* 0x0000a00001187983 */ /* 0x001ee80000300800 */
[----:B------:R-:W3:Y:S04]  /*138f0*/  LDL.LU R25, [R1+0xa4] ;  /* 0x0000a40001197983 */ /* 0x000ee80000300800 */
[----:B------:R-:W2:Y:S04]  /*13900*/  LDL.LU R26, [R1+0xa8] ;  /* 0x0000a800011a7983 */ /* 0x000ea80000300800 */
[----:B------:R-:W2:Y:S01]  /*13910*/  LDL.LU R27, [R1+0xac] ;  /* 0x0000ac00011b7983 */ /* 0x000ea20000300800 */
[----:B------:R-:W-:-:S02]  /*13920*/  IMAD.MOV.U32 R5, RZ, RZ, R20 ;  /* 0x000000ffff057224 */ /* 0x000fc400078e0014 */
[----:B------:R-:W-:Y:S01]  /*13930*/  IMAD.MOV.U32 R20, RZ, RZ, R9 ;  /* 0x000000ffff147224 */ /* 0x000fe200078e0009 */
[----:B--2---:R-:W-:Y:S04]  /*13940*/  STL.64 [R1+0x11b0], R26 ;  /* 0x0011b01a01007387 */ /* 0x004fe80000100a00 */
[----:B---3--:R0:W-:Y:S04]  /*13950*/  STL.64 [R1+0x11a8], R24 ;  /* 0x0011a81801007387 */ /* 0x0081e80000100a00 */
[----:B0-----:R-:W2:Y:S04]  /*13960*/  LDL.LU R24, [R1+0x120] ;  /* 0x0001200001187983 */ /* 0x001ea80000300800 */
[----:B------:R-:W2:Y:S04]  /*13970*/  LDL.LU R25, [R1+0x124] ;  /* 0x0001240001197983 */ /* 0x000ea80000300800 */
[----:B------:R-:W2:Y:S04]  /*13980*/  LDL.LU R26, [R1+0x128] ;  /* 0x00012800011a7983 */ /* 0x000ea80000300800 */
[----:B------:R-:W2:Y:S04]  /*13990*/  LDL.LU R27, [R1+0x12c] ;  /* 0x00012c00011b7983 */ /* 0x000ea80000300800 */
[----:B------:R-:W3:Y:S01]  /*139a0*/  LDL.LU R9, [R1+0x11d4] ;  /* 0x0011d40001097983 */ /* 0x000ee20000300800 */
[----:B------:R-:W-:-:S02]  /*139b0*/  IMAD.MOV.U32 R4, RZ, RZ, R21 ;  /* 0x000000ffff047224 */ /* 0x000fc400078e0015 */
[----:B------:R-:W-:Y:S02]  /*139c0*/  IMAD.MOV.U32 R22, RZ, RZ, R2 ;  /* 0x000000ffff167224 */ /* 0x000fe400078e0002 */
[----:B------:R-:W-:Y:S02]  /*139d0*/  IMAD.MOV.U32 R23, RZ, RZ, R29 ;  /* 0x000000ffff177224 */ /* 0x000fe400078e001d */
[----:B------:R-:W-:Y:S02]  /*139e0*/  IMAD.MOV.U32 R21, RZ, RZ, R0 ;  /* 0x000000ffff157224 */ /* 0x000fe400078e0000 */
[----:B------:R-:W2:Y:S04]  /*139f0*/  LDL.LU R0, [R1+0x11d0] ;  /* 0x0011d00001007983 */ /* 0x000ea80000300800 */
[----:B------:R-:W2:Y:S04]  /*13a00*/  LDL.LU R2, [R1+0x11cc] ;  /* 0x0011cc0001027983 */ /* 0x000ea80000300800 */
[----:B------:R-:W2:Y:S04]  /*13a10*/  LDL.LU R29, [R1+0x11c8] ;  /* 0x0011c800011d7983 */ /* 0x000ea80000300800 */
[----:B------:R-:W-:Y:S04]  /*13a20*/  STL.64 [R1+0x10f0], R22 ;  /* 0x0010f01601007387 */ /* 0x000fe80000100a00 */
[----:B------:R4:W-:Y:S02]  /*13a30*/  STL.64 [R1+0x10e8], R20 ;  /* 0x0010e81401007387 */ /* 0x0009e40000100a00 */
[----:B----4-:R-:W-:-:S02]  /*13a40*/  IMAD.MOV.U32 R20, RZ, RZ, R8 ;  /* 0x000000ffff147224 */ /* 0x010fc400078e0008 */
[----:B------:R-:W4:Y:S01]  /*13a50*/  LDL.LU R8, [R1+0x11c4] ;  /* 0x0011c40001087983 */ /* 0x000f220000300800 */
[----:B---3--:R-:W-:-:S03]  /*13a60*/  IMAD.MOV.U32 R21, RZ, RZ, R9 ;  /* 0x000000ffff157224 */ /* 0x008fc600078e0009 */
[----:B------:R-:W3:Y:S04]  /*13a70*/  LDL.LU R9, [R1+0x11c0] ;  /* 0x0011c00001097983 */ /* 0x000ee80000300800 */
[----:B------:R-:W2:Y:S01]  /*13a80*/  LDL.LU R22, [R1+0x138] ;  /* 0x0001380001167983 */ /* 0x000ea20000300800 */
[----:B------:R-:W-:-:S03]  /*13a90*/  IMAD.MOV.U32 R23, RZ, RZ, R28 ;  /* 0x000000ffff177224 */ /* 0x000fc600078e001c */
[----:B------:R-:W3:Y:S01]  /*13aa0*/  LDL.LU R28, [R1+0x11bc] ;  /* 0x0011bc00011c7983 */ /* 0x000ee20000300800 */
[----:B------:R-:W-:Y:S01]  /*13ab0*/  IMAD.MOV.U32 R16, RZ, RZ, R11 ;  /* 0x000000ffff107224 */ /* 0x000fe200078e000b */
[----:B------:R-:W-:Y:S01]  /*13ac0*/  MOV R18, R7 ;  /* 0x0000000700127202 */ /* 0x000fe20000000f00 */
[----:B------:R-:W-:Y:S02]  /*13ad0*/  IMAD.MOV.U32 R17, RZ, RZ, R10 ;  /* 0x000000ffff117224 */ /* 0x000fe400078e000a */
[----:B------:R-:W-:Y:S01]  /*13ae0*/  IMAD.MOV.U32 R19, RZ, RZ, R6 ;  /* 0x000000ffff137224 */ /* 0x000fe200078e0006 */
[----:B--2---:R-:W-:Y:S04]  /*13af0*/  STL.64 [R1+0x1100], R22 ;  /* 0x0011001601007387 */ /* 0x004fe80000100a00 */
[----:B------:R0:W-:Y:S02]  /*13b00*/  STL.64 [R1+0x10f8], R20 ;  /* 0x0010f81401007387 */ /* 0x0001e40000100a00 */
[----:B0-----:R-:W-:-:S02]  /*13b10*/  IMAD.MOV.U32 R20, RZ, RZ, R29 ;  /* 0x000000ffff147224 */ /* 0x001fc400078e001d */
[----:B------:R-:W2:Y:S04]  /*13b20*/  LDL.LU R29, [R1+0x11b8] ;  /* 0x0011b800011d7983 */ /* 0x000ea80000300800 */
[----:B------:R-:W2:Y:S01]  /*13b30*/  LDL.LU R21, [R1+0x164] ;  /* 0x0001640001157983 */ /* 0x000ea20000300800 */
[----:B------:R-:W-:Y:S01]  /*13b40*/  HMMA.16816.F32.BF16 R16, R16, R14, R24 ;  /* 0x0000000e1010723c */ /* 0x000fe20000041818 */
[----:B---3--:R-:W-:Y:S02]  /*13b50*/  IMAD.MOV.U32 R22, RZ, RZ, R9 ;  /* 0x000000ffff167224 */ /* 0x008fe400078e0009 */
[----:B----4-:R-:W-:Y:S02]  /*13b60*/  IMAD.MOV.U32 R23, RZ, RZ, R8 ;  /* 0x000000ffff177224 */ /* 0x010fe400078e0008 */
[----:B------:R-:W0:Y:S04]  /*13b70*/  LDSM.16.MT88.4 R8, [R28+UR4+0x21000] ;  /* 0x021000041c08783b */ /* 0x000e280008004200 */
[----:B------:R-:W-:Y:S04]  /*13b80*/  STL.64 [R1+0x1110], R22 ;  /* 0x0011101601007387 */ /* 0x000fe80000100a00 */
[----:B--2---:R-:W-:Y:S04]  /*13b90*/  STL.64 [R1+0x1108], R20 ;  /* 0x0011081401007387 */ /* 0x004fe80000100a00 */
[----:B------:R-:W-:Y:S04]  /*13ba0*/  STL [R1+0x10ac], R28 ;  /* 0x0010ac1c01007387 */ /* 0x000fe80000100800 */
[----:B------:R-:W-:Y:S04]  /*13bb0*/  STL [R1+0x10a8], R29 ;  /* 0x0010a81d01007387 */ /* 0x000fe80000100800 */
[----:B------:R-:W2:Y:S04]  /*13bc0*/  LDL.LU.64 R26, [R1+0x11b0] ;  /* 0x0011b000011a7983 */ /* 0x000ea80000300a00 */
[----:B------:R-:W2:Y:S04]  /*13bd0*/  LDL.LU.64 R24, [R1+0x11a8] ;  /* 0x0011a80001187983 */ /* 0x000ea80000300a00 */
[----:B------:R-:W3:Y:S04]  /*13be0*/  LDL.LU.64 R14, [R1+0x11a0] ;  /* 0x0011a000010e7983 */ /* 0x000ee80000300a00 */
[----:B------:R-:W3:Y:S04]  /*13bf0*/  LDL.LU.64 R12, [R1+0x1198] ;  /* 0x00119800010c7983 */ /* 0x000ee80000300a00 */
[----:B------:R-:W-:Y:S04]  /*13c00*/  STL.64 [R1+0x20], R16 ;  /* 0x0000201001007387 */ /* 0x000fe80000100a00 */
[----:B------:R1:W-:Y:S04]  /*13c10*/  STL.64 [R1+0x28], R18 ;  /* 0x0000281201007387 */ /* 0x0003e80000100a00 */
[----:B-1----:R-:W3:Y:S04]  /*13c20*/  LDL.LU.64 R18, [R1+0x1190] ;  /* 0x0011900001127983 */ /* 0x002ee80000300a00 */
[----:B------:R-:W3:Y:S01]  /*13c30*/  LDL.LU.64 R16, [R1+0x1188] ;  /* 0x0011880001107983 */ /* 0x000ee20000300a00 */
[----:B------:R-:W-:-:S02]  /*13c40*/  IMAD.MOV.U32 R20, RZ, RZ, R5 ;  /* 0x000000ffff147224 */ /* 0x000fc400078e0005 */
[----:B------:R-:W-:Y:S02]  /*13c50*/  IMAD.MOV.U32 R21, RZ, RZ, R4 ;  /* 0x000000ffff157224 */ /* 0x000fe400078e0004 */
[----:B------:R-:W1:Y:S05]  /*13c60*/  LDSM.16.MT88.4 R4, [R29+UR4+0x21000] ;  /* 0x021000041d04783b */ /* 0x000e6a0008004200 */
[----:B---3--:R-:W-:-:S15]  /*13c70*/  HMMA.16816.F32.BF16 R12, R16, R20, R12 ;  /* 0x00000014100c723c */ /* 0x008fde000004180c */
[----:B------:R-:W-:-:S04]  /*13c80*/  NOP ;  /* 0x0000000000007918 */ /* 0x000fc80000000000 */
[----:B------:R-:W-:Y:S04]  /*13c90*/  STL.64 [R1+0xb0], R12 ;  /* 0x0000b00c01007387 */ /* 0x000fe80000100a00 */
[----:B------:R3:W-:Y:S04]  /*13ca0*/  STL.64 [R1+0xb8], R14 ;  /* 0x0000b80e01007387 */ /* 0x0007e80000100a00 */
[----:B---3--:R-:W2:Y:S04]  /*13cb0*/  LDL.LU.64 R14, [R1+0x1180] ;  /* 0x00118000010e7983 */ /* 0x008ea80000300a00 */
[----:B------:R-:W2:Y:S02]  /*13cc0*/  LDL.LU.64 R12, [R1+0x1178] ;  /* 0x00117800010c7983 */ /* 0x000ea40000300a00 */
[----:B--2---:R-:W-:-:S15]  /*13cd0*/  HMMA.16816.F32.BF16 R24, R12, R20, R24 ;  /* 0x000000140c18723c */ /* 0x004fde0000041818 */
[----:B------:R-:W-:-:S04]  /*13ce0*/  NOP ;  /* 0x0000000000007918 */ /* 0x000fc80000000000 */
[----:B------:R-:W-:Y:S04]  /*13cf0*/  STL.64 [R1+0xc0], R24 ;  /* 0x0000c01801007387 */ /* 0x000fe80000100a00 */
[----:B------:R2:W-:Y:S04]  /*13d00*/  STL.64 [R1+0xc8], R26 ;  /* 0x0000c81a01007387 */ /* 0x0005e80000100a00 */
[----:B--2---:R-:W0:Y:S04]  /*13d10*/  LDL.LU.64 R26, [R1+0x1170] ;  /* 0x00117000011a7983 */ /* 0x004e280000300a00 */
[----:B------:R-:W0:Y:S04]  /*13d20*/  LDL.LU.64 R24, [R1+0x1168] ;  /* 0x0011680001187983 */ /* 0x000e280000300a00 */
[----:B------:R-:W-:Y:S04]  /*13d30*/  STL.64 [R1+0x1150], R14 ;  /* 0x0011500e01007387 */ /* 0x000fe80000100a00 */
[----:B------:R2:W-:Y:S04]  /*13d40*/  STL.64 [R1+0x1148], R12 ;  /* 0x0011480c01007387 */ /* 0x0005e80000100a00 */
[----:B--2---:R-:W2:Y:S04]  /*13d50*/  LDL.LU R12, [R1+0x140] ;  /* 0x00014000010c7983 */ /* 0x004ea80000300800 */
[----:B------:R-:W2:Y:S04]  /*13d60*/  LDL.LU R13, [R1+0x144] ;  /* 0x00014400010d7983 */ /* 0x000ea80000300800 */
[----:B------:R-:W2:Y:S04]  /*13d70*/  LDL.LU R14, [R1+0x148] ;  /* 0x00014800010e7983 */ /* 0x000ea80000300800 */
[----:B------:R-:W2:Y:S01]  /*13d80*/  LDL.LU R15, [R1+0x14c] ;  /* 0x00014c00010f7983 */ /* 0x000ea20000300800 */
[----:B0-----:R-:W-:-:S15]  /*13d90*/  HMMA.16816.F32.BF16 R24, R8, R20, R24 ;  /* 0x000000140818723c */ /* 0x001fde0000041818 */
[----:B------:R-:W-:-:S04]  /*13da0*/  NOP ;  /* 0x0000000000007918 */ /* 0x000fc80000000000 */
[----:B------:R-:W-:Y:S04]  /*13db0*/  STL.64 [R1+0x120], R24 ;  /* 0x0001201801007387 */ /* 0x000fe80000100a00 */
[----:B------:R0:W-:Y:S04]  /*13dc0*/  STL.64 [R1+0x128], R26 ;  /* 0x0001281a01007387 */ /* 0x0001e80000100a00 */
[----:B0-----:R-:W1:Y:S04]  /*13dd0*/  LDL.LU.64 R26, [R1+0x1160] ;  /* 0x00116000011a7983 */ /* 0x001e680000300a00 */
[----:B------:R-:W1:Y:S04]  /*13de0*/  LDL.LU.64 R24, [R1+0x1158] ;  /* 0x0011580001187983 */ /* 0x000e680000300a00 */
[----:B------:R0:W-:Y:S04]  /*13df0*/  STL.64 [R1+0x1140], R10 ;  /* 0x0011400a01007387 */ /* 0x0001e80000100a00 */
[----:B------:R3:W-:Y:S01]  /*13e00*/  STL.64 [R1+0x1138], R8 ;  /* 0x0011380801007387 */ /* 0x0007e20000100a00 */
[----:B0-----:R-:W-:-:S02]  /*13e10*/  IMAD.MOV.U32 R10, RZ, RZ, R2 ;  /* 0x000000ffff0a7224 */ /* 0x001fc400078e0002 */
[----:B------:R-:W-:Y:S01]  /*13e20*/  IMAD.MOV.U32 R11, RZ, RZ, R0 ;  /* 0x000000ffff0b7224 */ /* 0x000fe200078e0000 */
[----:B---3--:R-:W3:Y:S04]  /*13e30*/  LDL.LU R8, [R1+0xd0] ;  /* 0x0000d00001087983 */ /* 0x008ee80000300800 */
[----:B------:R-:W3:Y:S01]  /*13e40*/  LDL.LU R9, [R1+0xd4] ;  /* 0x0000d40001097983 */ /* 0x000ee20000300800 */
[----:B-1----:R-:W-:Y:S03]  /*13e50*/  HMMA.16816.F32.BF16 R20, R4, R20, R24 ;  /* 0x000000140414723c */ /* 0x002fe60000041818 */
[----:B------:R-:W-:-:S15]  /*13e60*/  LDSM.16.M88.4 R24, [R3+UR4+0x10000] ;  /* 0x010000040318783b */ /* 0x000fde0008000200 */
[----:B------:R-:W-:Y:S01]  /*13e70*/  NOP ;  /* 0x0000000000007918 */ /* 0x000fe20000000000 */
[----:B------:R-:W-:Y:S01]  /*13e80*/  MOV R2, R22 ;  /* 0x0000001600027202 */ /* 0x000fe20000000f00 */
[----:B------:R-:W-:Y:S01]  /*13e90*/  STL.64 [R1+0x180], R20 ;  /* 0x0001801401007387 */ /* 0x000fe20000100a00 */
[----:B------:R-:W-:-:S03]  /*13ea0*/  IMAD.MOV.U32 R0, RZ, RZ, R23 ;  /* 0x000000ffff007224 */ /* 0x000fc600078e0017 */
[----:B------:R-:W2:Y:S04]  /*13eb0*/  LDSM.16.M88.4 R20, [R3+UR4+0x8000] ;  /* 0x008000040314783b */ /* 0x000ea80008000200 */
[----:B------:R-:W-:Y:S04]  /*13ec0*/  STL.64 [R1+0x1130], R6 ;  /* 0x0011300601007387 */ /* 0x000fe80000100a00 */
[----:B------:R0:W-:Y:S04]  /*13ed0*/  STL.64 [R1+0x1128], R4 ;  /* 0x0011280401007387 */ /* 0x0001e80000100a00 */
[----:B0-----:R-:W4:Y:S04]  /*13ee0*/  LDL.LU R4, [R1+0x50] ;  /* 0x0000500001047983 */ /* 0x001f280000300800 */
[----:B------:R-:W4:Y:S04]  /*13ef0*/  LDL.LU R5, [R1+0x54] ;  /* 0x0000540001057983 */ /* 0x000f280000300800 */
[----:B------:R-:W4:Y:S04]  /*13f00*/  LDL.LU R6, [R1+0x58] ;  /* 0x0000580001067983 */ /* 0x000f280000300800 */
[----:B------:R-:W4:Y:S01]  /*13f10*/  LDL.LU R7, [R1+0x5c] ;  /* 0x00005c0001077983 */ /* 0x000f220000300800 */
[-C--:B--2---:R-:W-:Y:S03]  /*13f20*/  HMMA.16816.F32.BF16 R12, R16, R20.reuse, R12 ;  /* 0x00000014100c723c */ /* 0x084fe6000004180c */
[----:B------:R-:W-:Y:S04]  /*13f30*/  STL [R1+0x1068], R2 ;  /* 0x0010680201007387 */ /* 0x000fe80000100800 */
[----:B------:R-:W-:Y:S04]  /*13f40*/  STL [R1+0x1018], R0 ;  /* 0x0010180001007387 */ /* 0x000fe80000100800 */
[----:B------:R-:W-:Y:S04]  /*13f50*/  STL.64 [R1+0x1120], R26 ;  /* 0x0011201a01007387 */ /* 0x000fe80000100a00 */
[----:B------:R0:W-:Y:S04]  /*13f60*/  STL.64 [R1+0x1118], R24 ;  /* 0x0011181801007387 */ /* 0x0001e80000100a00 */
[----:B------:R-:W-:Y:S01]  /*13f70*/  IMAD.MOV.U32 R28, RZ, RZ, R15 ;  /* 0x000000ffff1c7224 */ /* 0x000fe200078e000f */
[----:B0-----:R-:W2:Y:S04]  /*13f80*/  LDL.LU R24, [R1+0x30] ;  /* 0x0000300001187983 */ /* 0x001ea80000300800 */
[----:B------:R-:W2:Y:S04]  /*13f90*/  LDL.LU R25, [R1+0x34] ;  /* 0x0000340001197983 */ /* 0x000ea80000300800 */
[----:B------:R-:W2:Y:S04]  /*13fa0*/  LDL.LU R26, [R1+0x38] ;  /* 0x00003800011a7983 */ /* 0x000ea80000300800 */
[----:B------:R-:W2:Y:S04]  /*13fb0*/  LDL.LU R27, [R1+0x3c] ;  /* 0x00003c00011b7983 */ /* 0x000ea80000300800 */
[----:B------:R-:W-:Y:S04]  /*13fc0*/  STL.64 [R1+0x8], R22 ;  /* 0x0000081601007387 */ /* 0x000fe80000100a00 */
[----:B------:R-:W-:Y:S04]  /*13fd0*/  STL.64 [R1+0x90], R12 ;  /* 0x0000900c01007387 */ /* 0x000fe80000100a00 */
[----:B------:R0:W-:Y:S04]  /*13fe0*/  STL [R1+0x98], R14 ;  /* 0x0000980e01007387 */ /* 0x0001e80000100800 */
[----:B0-----:R-:W3:Y:S04]  /*13ff0*/  LDL.LU.64 R14, [R1+0x1150] ;  /* 0x00115000010e7983 */ /* 0x001ee80000300a00 */
[----:B------:R-:W3:Y:S02]  /*14000*/  LDL.LU.64 R12, [R1+0x1148] ;  /* 0x00114800010c7983 */ /* 0x000ee40000300a00 */
[----:B---3--:R-:W-:-:S15]  /*14010*/  HMMA.16816.F32.BF16 R8, R12, R20, R8 ;  /* 0x000000140c08723c */ /* 0x008fde0000041808 */
[----:B------:R-:W-:-:S04]  /*14020*/  NOP ;  /* 0x0000000000007918 */ /* 0x000fc80000000000 */
        /* <DEDUP_REMOVED lines=8> */
[----:B0-----:R-:W2:Y:S04]  /*140b0*/  LDL.LU.64 R6, [R1+0x1130] ;  /* 0x0011300001067983 */ /* 0x001ea80000300a00 */
[----:B------:R-:W2:Y:S02]  /*140c0*/  LDL.LU.64 R4, [R1+0x1128] ;  /* 0x0011280001047983 */ /* 0x000ea40000300a00 */
[----:B--2---:R-:W-:Y:S02]  /*140d0*/  HMMA.16816.F32.BF16 R20, R4, R20, R24 ;  /* 0x000000140414723c */ /* 0x004fe40000041818 */
[----:B------:R-:W2:Y:S04]  /*140e0*/  LDL.LU.64 R26, [R1+0x1120] ;  /* 0x00112000011a7983 */ /* 0x000ea80000300a00 */
[----:B------:R-:W3:-:S13]  /*140f0*/  LDL.LU.64 R24, [R1+0x1118] ;  /* 0x0011180001187983 */ /* 0x000eda0000300a00 */
[----:B------:R-:W-:Y:S01]  /*14100*/  STL.64 [R1+0x170], R20 ;  /* 0x0001701401007387 */ /* 0x000fe20000100a00 */
[----:B------:R-:W-:-:S03]  /*14110*/  IMAD.MOV.U32 R2, RZ, RZ, R23 ;  /* 0x000000ffff027224 */ /* 0x000fc600078e0017 */
[----:B------:R0:W-:Y:S04]  /*14120*/  STL [R1+0x178], R22 ;  /* 0x0001781601007387 */ /* 0x0001e80000100800 */
[----:B0-----:R-:W3:Y:S04]  /*14130*/  LDL.LU.64 R22, [R1+0x1110] ;  /* 0x0011100001167983 */ /* 0x001ee80000300a00 */
[----:B------:R-:W3:Y:S04]  /*14140*/  LDL.LU.64 R20, [R1+0x1108] ;  /* 0x0011080001147983 */ /* 0x000ee80000300a00 */
[----:B------:R-:W-:Y:S01]  /*14150*/  STL [R1+0x106c], R2 ;  /* 0x00106c0201007387 */ /* 0x000fe20000100800 */
[----:B---3--:R-:W-:-:S15]  /*14160*/  HMMA.16816.F32.BF16 R20, R16, R24, R20 ;  /* 0x000000181014723c */ /* 0x008fde0000041814 */
[----:B------:R-:W-:-:S04]  /*14170*/  NOP ;  /* 0x0000000000007918 */ /* 0x000fc80000000000 */
[----:B------:R-:W-:Y:S01]  /*14180*/  STL [R1+0x74], R21 ;  /* 0x0000741501007387 */ /* 0x000fe20000100800 */
[----:B------:R-:W-:-:S03]  /*14190*/  IMAD.MOV.U32 R29, RZ, RZ, R20 ;  /* 0x000000ffff1d7224 */ /* 0x000fc600078e0014 */
[----:B------:R0:W-:Y:S04]  /*141a0*/  STL.64 [R1+0x78], R22 ;  /* 0x0000781601007387 */ /* 0x0001e80000100a00 */
[----:B0-----:R-:W3:Y:S04]  /*141b0*/  LDL.LU.64 R22, [R1+0x1100] ;  /* 0x0011000001167983 */ /* 0x001ee80000300a00 */
[----:B------:R-:W3:Y:S02]  /*141c0*/  LDL.LU.64 R20, [R1+0x10f8] ;  /* 0x0010f80001147983 */ /* 0x000ee40000300a00 */
[----:B---3--:R-:W-:-:S15]  /*141d0*/  HMMA.16816.F32.BF16 R20, R12, R24, R20 ;  /* 0x000000180c14723c */ /* 0x008fde0000041814 */
[----:B------:R-:W-:-:S04]  /*141e0*/  NOP ;  /* 0x0000000000007918 */ /* 0x000fc80000000000 */
[----:B------:R-:W-:Y:S04]  /*141f0*/  STL.64 [R1+0x60], R20 ;  /* 0x0000601401007387 */ /* 0x000fe80000100a00 */
[----:B------:R0:W-:Y:S04]  /*14200*/  STL.64 [R1+0x68], R22 ;  /* 0x0000681601007387 */ /* 0x0001e80000100a00 */
[----:B0-----:R-:W3:Y:S04]  /*14210*/  LDL.LU.64 R22, [R1+0x10f0] ;  /* 0x0010f00001167983 */ /* 0x001ee80000300a00 */
[----:B------:R-:W3:Y:S04]  /*14220*/  LDL.LU.64 R20, [R1+0x10e8] ;  /* 0x0010e80001147983 */ /* 0x000ee80000300a00 */
[----:B------:R-:W-:Y:S04]  /*14230*/  STL.64 [R1+0x10d0], R14 ;  /* 0x0010d00e01007387 */ /* 0x000fe80000100a00 */
[----:B------:R0:W-:Y:S04]  /*14240*/  STL.64 [R1+0x10c8], R12 ;  /* 0x0010c80c01007387 */ /* 0x0001e80000100a00 */
[----:B0-----:R-:W4:Y:S04]  /*14250*/  LDL.LU R12, [R1+0x190] ;  /* 0x00019000010c7983 */ /* 0x001f280000300800 */
[----:B------:R-:W4:Y:S04]  /*14260*/  LDL.LU R13, [R1+0x194] ;  /* 0x00019400010d7983 */ /* 0x000f280000300800 */
[----:B------:R-:W4:Y:S04]  /*14270*/  LDL.LU R14, [R1+0x198] ;  /* 0x00019800010e7983 */ /* 0x000f280000300800 */
[----:B------:R-:W4:Y:S01]  /*14280*/  LDL.LU R15, [R1+0x19c] ;  /* 0x00019c00010f7983 */ /* 0x000f220000300800 */
[----:B---3--:R-:W-:-:S15]  /*14290*/  HMMA.16816.F32.BF16 R20, R8, R24, R20 ;  /* 0x000000180814723c */ /* 0x008fde0000041814 */
[----:B------:R-:W-:-:S04]  /*142a0*/  NOP ;  /* 0x0000000000007918 */ /* 0x000fc80000000000 */
[----:B------:R-:W-:Y:S01]  /*142b0*/  STL.64 [R1+0xa0], R20 ;  /* 0x0000a01401007387 */ /* 0x000fe20000100a00 */
[----:B------:R-:W-:-:S03]  /*142c0*/  IMAD.MOV.U32 R2, RZ, RZ, R23 ;  /* 0x000000ffff027224 */ /* 0x000fc600078e0017 */
[----:B------:R0:W-:Y:S04]  /*142d0*/  STL [R1+0xa8], R22 ;  /* 0x0000a81601007387 */ /* 0x0001e80000100800 */
[----:B0-----:R-:W3:Y:S04]  /*142e0*/  LDL.LU.64 R22, [R1+0x10e0] ;  /* 0x0010e00001167983 */ /* 0x001ee80000300a00 */
[----:B------:R-:W3:Y:S04]  /*142f0*/  LDL.LU.64 R20, [R1+0x10d8] ;  /* 0x0010d80001147983 */ /* 0x000ee80000300a00 */
[----:B------:R-:W-:Y:S04]  /*14300*/  STL.64 [R1+0x10c0], R10 ;  /* 0x0010c00a01007387 */ /* 0x000fe80000100a00 */
[----:B------:R0:W-:Y:S04]  /*14310*/  STL.64 [R1+0x10b8], R8 ;  /* 0x0010b80801007387 */ /* 0x0001e80000100a00 */
[----:B0-----:R-:W4:Y:S04]  /*14320*/  LDL.LU R8, [R1+0x150] ;  /* 0x0001500001087983 */ /* 0x001f280000300800 */
[----:B------:R-:W4:Y:S04]  /*14330*/  LDL.LU R9, [R1+0x154] ;  /* 0x0001540001097983 */ /* 0x000f280000300800 */
[----:B------:R-:W4:Y:S04]  /*14340*/  LDL.LU R10, [R1+0x158] ;  /* 0x00015800010a7983 */ /* 0x000f280000300800 */
[----:B------:R-:W4:Y:S04]  /*14350*/  LDL.LU R11, [R1+0x15c] ;  /* 0x00015c00010b7983 */ /* 0x000f280000300800 */
[----:B------:R-:W-:Y:S04]  /*14360*/  STL [R1+0x1070], R2 ;  /* 0x0010700201007387 */ /* 0x000fe80000100800 */
[----:B--2---:R0:W-:Y:S01]  /*14370*/  STL.64 [R1+0x10b0], R26 ;  /* 0x0010b01a01007387 */ /* 0x0041e20000100a00 */
[----:B---3--:R-:W-:Y:S03]  /*14380*/  HMMA.16816.F32.BF16 R20, R4, R24, R20 ;  /* 0x000000180414723c */ /* 0x008fe60000041814 */
[----:B------:R-:W2:-:S15]  /*14390*/  LDL.LU R24, [R1+0x110] ;  /* 0x0001100001187983 */ /* 0x000e9e0000300800 */
[----:B------:R-:W-:Y:S01]  /*143a0*/  NOP ;  /* 0x0000000000007918 */ /* 0x000fe20000000000 */
[----:B------:R-:W-:Y:S04]  /*143b0*/  STL.64 [R1+0xe0], R20 ;  /* 0x0000e01401007387 */ /* 0x000fe80000100a00 */
[----:B------:R-:W-:Y:S04]  /*143c0*/  STL.64 [R1+0xe8], R22 ;  /* 0x0000e81601007387 */ /* 0x000fe80000100a00 */
[----:B------:R-:W4:Y:S04]  /*143d0*/  LDSM.16.M88.4 R20, [R3+UR4+0x18000] ;  /* 0x018000040314783b */ /* 0x000f280008000200 */
[----:B------:R-:W2:Y:S04]  /*143e0*/  LDL.LU R25, [R1+0x114] ;  /* 0x0001140001197983 */ /* 0x000ea80000300800 */
[----:B0-----:R-:W2:Y:S04]  /*143f0*/  LDL.LU R26, [R1+0x118] ;  /* 0x00011800011a7983 */ /* 0x001ea80000300800 */
[----:B------:R-:W2:Y:S04]  /*14400*/  LDL.LU R27, [R1+0x11c] ;  /* 0x00011c00011b7983 */ /* 0x000ea80000300800 */
[----:B------:R-:W-:Y:S01]  /*14410*/  STL [R1+0xdd8], R3 ;  /* 0x000dd80301007387 */ /* 0x000fe20000100800 */
[----:B----4-:R-:W-:Y:S03]  /*14420*/  HMMA.16816.F32.BF16 R16, R16, R20, R12 ;  /* 0x000000141010723c */ /* 0x010fe6000004180c */
[----:B------:R-:W3:Y:S04]  /*14430*/  LDL.LU.64 R14, [R1+0x10d0] ;  /* 0x0010d000010e7983 */ /* 0x000ee80000300a00 */
[----:B------:R-:W3:-:S12]  /*14440*/  LDL.LU.64 R12, [R1+0x10c8] ;  /* 0x0010c800010c7983 */ /* 0x000ed80000300a00 */
[----:B------:R-:W-:Y:S04]  /*14450*/  STL.64 [R1+0x50], R16 ;  /* 0x0000501001007387 */ /* 0x000fe80000100a00 */
[----:B------:R0:W-:Y:S04]  /*14460*/  STL.64 [R1+0x58], R18 ;  /* 0x0000581201007387 */ /* 0x0001e80000100a00 */
[----:B0-----:R-:W4:Y:S01]  /*14470*/  LDL R19, [R1+0x1e4] ;  /* 0x0001e40001137983 */ /* 0x001f220000100800 */
[----:B---3--:R-:W-:Y:S03]  /*14480*/  HMMA.16816.F32.BF16 R12, R12, R20, R8 ;  /* 0x000000140c0c723c */ /* 0x008fe60000041808 */
[----:B------:R-:W2:Y:S04]  /*14490*/  LDL.LU.64 R10, [R1+0x10c0] ;  /* 0x0010c000010a7983 */ /* 0x000ea80000300a00 */
[----:B------:R-:W2:-:S12]  /*144a0*/  LDL.LU.64 R8, [R1+0x10b8] ;  /* 0x0010b80001087983 */ /* 0x000e980000300a00 */
[----:B------:R0:W-:Y:S04]  /*144b0*/  STL.64 [R1+0x40], R12 ;  /* 0x0000400c01007387 */ /* 0x0001e80000100a00 */
[----:B------:R1:W-:Y:S04]  /*144c0*/  STL.64 [R1+0x48], R14 ;  /* 0x0000480e01007387 */ /* 0x0003e80000100a00 */
[----:B0-----:R-:W3:Y:S04]  /*144d0*/  LDL.LU R12, [R1+0x20] ;  /* 0x00002000010c7983 */ /* 0x001ee80000300800 */
[----:B------:R-:W3:Y:S04]  /*144e0*/  LDL.LU R13, [R1+0x24] ;  /* 0x00002400010d7983 */ /* 0x000ee80000300800 */
[----:B-1----:R-:W3:Y:S04]  /*144f0*/  LDL.LU R14, [R1+0x28] ;  /* 0x00002800010e7983 */ /* 0x002ee80000300800 */
[----:B------:R-:W3:Y:S01]  /*14500*/  LDL.LU R15, [R1+0x2c] ;  /* 0x00002c00010f7983 */ /* 0x000ee20000300800 */
[----:B--2---:R-:W-:Y:S03]  /*14510*/  HMMA.16816.F32.BF16 R8, R8, R20, R24 ;  /* 0x000000140808723c */ /* 0x004fe60000041818 */
[----:B------:R-:W2:-:S15]  /*14520*/  LDL.LU.64 R26, [R1+0x10b0] ;  /* 0x0010b000011a7983 */ /* 0x000e9e0000300a00 */
[----:B------:R-:W-:Y:S01]  /*14530*/  NOP ;  /* 0x0000000000007918 */ /* 0x000fe20000000000 */
[----:B------:R-:W-:Y:S04]  /*14540*/  STL.64 [R1+0x30], R8 ;  /* 0x0000300801007387 */ /* 0x000fe80000100a00 */
[----:B------:R-:W-:Y:S04]  /*14550*/  STL [R1+0x3c], R11 ;  /* 0x00003c0b01007387 */ /* 0x000fe80000100800 */
[----:B------:R0:W-:Y:S04]  /*14560*/  STL.64 [R1+0x1098], R22 ;  /* 0x0010981601007387 */ /* 0x0001e80000100a00 */
[----:B0-----:R-:W2:Y:S01]  /*14570*/  LDL.64 R22, [R1+0x8] ;  /* 0x0000080001167983 */ /* 0x001ea20000100a00 */
[----:B---3--:R-:W-:-:S15]  /*14580*/  HMMA.16816.F32.BF16 R4, R4, R20, R12 ;  /* 0x000000140404723c */ /* 0x008fde000004180c */
[----:B------:R-:W-:-:S04]  /*14590*/  NOP ;  /* 0x0000000000007918 */ /* 0x000fc80000000000 */
[----:B------:R-:W-:Y:S02]  /*145a0*/  IMAD.MOV.U32 R25, RZ, RZ, R5 ;  /* 0x000000ffff197224 */ /* 0x000fe400078e0005 */
[----:B------:R-:W-:Y:S01]  /*145b0*/  IMAD.MOV.U32 R24, RZ, RZ, R6 ;  /* 0x000000ffff187224 */ /* 0x000fe200078e0006 */
[----:B--2---:R0:W-:Y:S04]  /*145c0*/  STL.64 [R1+0x10a0], R22 ;  /* 0x0010a01601007387 */ /* 0x0041e80000100a00 */
[----:B------:R-:W2:Y:S04]  /*145d0*/  LDL.LU R20, [R1+0xb0] ;  /* 0x0000b00001147983 */ /* 0x000ea80000300800 */
[----:B------:R-:W2:Y:S04]  /*145e0*/  LDL.LU R21, [R1+0xb4] ;  /* 0x0000b40001157983 */ /* 0x000ea80000300800 */
[----:B0-----:R-:W2:Y:S04]  /*145f0*/  LDL.LU R22, [R1+0xb8] ;  /* 0x0000b80001167983 */ /* 0x001ea80000300800 */
[----:B------:R-:W2:Y:S04]  /*14600*/  LDL.LU R23, [R1+0xbc] ;  /* 0x0000bc0001177983 */ /* 0x000ea80000300800 */
[----:B------:R0:W-:Y:S04]  /*14610*/  STL.64 [R1+0x1090], R26 ;  /* 0x0010901a01007387 */ /* 0x0001e80000100a00 */
[----:B------:R1:W-:Y:S01]  /*14620*/  STL.64 [R1+0x1088], R24 ;  /* 0x0010881801007387 */ /* 0x0003e20000100a00 */
[----:B0-----:R-:W-:-:S03]  /*14630*/  IMAD.MOV.U32 R27, RZ, RZ, R28 ;  /* 0x000000ffff1b7224 */ /* 0x001fc600078e001c */
[----:B-1----:R-:W3:Y:S04]  /*14640*/  LDL.LU R24, [R1+0x90] ;  /* 0x0000900001187983 */ /* 0x002ee80000300800 */
[----:B------:R-:W3:Y:S04]  /*14650*/  LDL.LU R25, [R1+0x94] ;  /* 0x0000940001197983 */ /* 0x000ee80000300800 */
[----:B------:R-:W3:Y:S04]  /*14660*/  LDL.LU R26, [R1+0x98] ;  /* 0x00009800011a7983 */ /* 0x000ee80000300800 */
[----:B------:R-:W2:Y:S01]  /*14670*/  LDL.LU R28, [R1+0x10ac] ;  /* 0x0010ac00011c7983 */ /* 0x000ea20000300800 */
[----:B------:R-:W-:-:S03]  /*14680*/  IMAD.MOV.U32 R2, RZ, RZ, R10 ;  /* 0x000000ffff027224 */ /* 0x000fc600078e000a */
[----:B----4-:R-:W0:Y:S04]  /*14690*/  LDSM.16.MT88.4 R8, [R19+UR4+0x21800] ;  /* 0x021800041308783b */ /* 0x010e280008004200 */
[----:B0-----:R-:W-:Y:S04]  /*146a0*/  STL.64 [R1+0x1080], R10 ;  /* 0x0010800a01007387 */ /* 0x001fe80000100a00 */
[----:B------:R0:W-:Y:S02]  /*146b0*/  STL.64 [R1+0x1078], R8 ;  /* 0x0010780801007387 */ /* 0x0001e40000100a00 */
[----:B0-----:R-:W-:-:S02]  /*146c0*/  IMAD.MOV.U32 R8, RZ, RZ, R29 ;  /* 0x000000ffff087224 */ /* 0x001fc400078e001d */
[----:B------:R-:W4:Y:S04]  /*146d0*/  LDL.LU R29, [R1+0x10a8] ;  /* 0x0010a800011d7983 */ /* 0x000f280000300800 */
[----:B------:R-:W3:Y:S04]  /*146e0*/  LDL.LU R9, [R1+0x74] ;  /* 0x0000740001097983 */ /* 0x000ee80000300800 */
[----:B------:R-:W3:Y:S04]  /*146f0*/  LDL.LU R10, [R1+0x78] ;  /* 0x00007800010a7983 */ /* 0x000ee80000300800 */
[----:B------:R-:W3:Y:S04]  /*14700*/  LDL.LU R11, [R1+0x7c] ;  /* 0x00007c00010b7983 */ /* 0x000ee80000300800 */
[----:B--2---:R-:W0:Y:S04]  /*14710*/  LDSM.16.MT88.4 R12, [R28+UR4+0x21800] ;  /* 0x021800041c0c783b */ /* 0x004e280008004200 */
[----:B0-----:R0:W-:Y:S04]  /*14720*/  STL.64 [R1+0x1028], R14 ;  /* 0x0010280e01007387 */ /* 0x0011e80000100a00 */
[----:B------:R-:W-:Y:S04]  /*14730*/  STL.64 [R1+0x1020], R12 ;  /* 0x0010200c01007387 */ /* 0x000fe80000100a00 */
[----:B0-----:R-:W2:Y:S01]  /*14740*/  LDL.LU.64 R14, [R1+0x18] ;  /* 0x00001800010e7983 */ /* 0x001ea20000300a00 */
[----:B------:R-:W0:Y:S01]  /*14750*/  S2R R18, SR_TID.X ;  /* 0x0000000000127919 */ /* 0x000e220000002100 */
[----:B------:R-:W-:-:S02]  /*14760*/  IMAD.MOV.U32 R0, RZ, RZ, R4 ;  /* 0x000000ffff007224 */ /* 0x000fc400078e0004 */
[----:B------:R-:W-:Y:S02]  /*14770*/  IMAD.MOV.U32 R3, RZ, RZ, R7 ;  /* 0x000000ffff037224 */ /* 0x000fe400078e0007 */
[C---:B0-----:R-:W-:Y:S02]  /*14780*/  IMAD.SHL.U32 R16, R18.reuse, 0x2, RZ ;  /* 0x0000000212107824 */ /* 0x041fe400078e00ff */
[C---:B------:R-:W-:Y:S01]  /*14790*/  IMAD.SHL.U32 R17, R18.reuse, 0x40, RZ ;  /* 0x0000004012117824 */ /* 0x040fe200078e00ff */
[----:B------:R-:W-:-:S05]  /*147a0*/  LOP3.LUT R18, R18, 0x7, RZ, 0xc0, !PT ;  /* 0x0000000712127812 */ /* 0x000fca00078ec0ff */
[----:B------:R-:W-:-:S05]  /*147b0*/  IMAD R18, R18, 0x90, RZ ;  /* 0x0000009012127824 */ /* 0x000fca00078e02ff */
[----:B------:R-:W-:-:S04]  /*147c0*/  LOP3.LUT R18, R18, 0x10, R16, 0x78, !PT ;  /* 0x0000001012127812 */ /* 0x000fc800078e7810 */
[----:B------:R-:W-:-:S05]  /*147d0*/  LOP3.LUT R18, R18, 0x400, R17, 0xf8, !PT ;  /* 0x0000040012127812 */ /* 0x000fca00078ef811 */
[----:B------:R-:W-:Y:S04]  /*147e0*/  LDSM.16.MT88.4 R4, [R18+UR4+0x21800] ;  /* 0x021800041204783b */ /* 0x000fe80008004200 */
[----:B----4-:R-:W0:Y:S04]  /*147f0*/  LDSM.16.MT88.4 R16, [R29+UR4+0x21800] ;  /* 0x021800041d10783b */ /* 0x010e280008004200 */
[----:B------:R-:W-:Y:S04]  /*14800*/  STL [R1+0xf48], R28 ;  /* 0x000f481c01007387 */ /* 0x000fe80000100800 */
[----:B0-----:R-:W-:Y:S04]  /*14810*/  STL.64 [R1+0xfe8], R18 ;  /* 0x000fe81201007387 */ /* 0x001fe80000100a00 */
[----:B------:R0:W-:Y:S04]  /*14820*/  STL.64 [R1+0xfe0], R16 ;  /* 0x000fe01001007387 */ /* 0x0001e80000100a00 */
[----:B0-----:R-:W4:Y:S04]  /*14830*/  LDL.LU R16, [R1+0x50] ;  /* 0x0000500001107983 */ /* 0x001f280000300800 */
[----:B------:R-:W4:Y:S04]  /*14840*/  LDL.LU R17, [R1+0x54] ;  /* 0x0000540001117983 */ /* 0x000f280000300800 */
[----:B------:R-:W4:Y:S04]  /*14850*/  LDL.LU R18, [R1+0x58] ;  /* 0x0000580001127983 */ /* 0x000f280000300800 */
[----:B------:R-:W4:Y:S04]  /*14860*/  LDL.LU R19, [R1+0x5c] ;  /* 0x00005c0001137983 */ /* 0x000f280000300800 */
[----:B------:R-:W-:Y:S01]  /*14870*/  STL [R1+0xf4c], R29 ;  /* 0x000f4c1d01007387 */ /* 0x000fe20000100800 */
[----:B--2---:R-:W-:-:S15]  /*14880*/  HMMA.16816.F32.BF16 R20, R4, R14, R20 ;  /* 0x0000000e0414723c */ /* 0x004fde0000041814 */
[----:B------:R-:W-:-:S04]  /*14890*/  NOP ;  /* 0x0000000000007918 */ /* 0x000fc80000000000 */
[----:B------:R-:W-:Y:S04]  /*148a0*/  STL.64 [R1+0x110], R20 ;  /* 0x0001101401007387 */ /* 0x000fe80000100a00 */
[----:B------:R0:W-:Y:S04]  /*148b0*/  STL.64 [R1+0x118], R22 ;  /* 0x0001181601007387 */ /* 0x0001e80000100a00 */
[----:B0-----:R-:W3:Y:S02]  /*148c0*/  LDL.LU.64 R22, [R1+0x10a0] ;  /* 0x0010a00001167983 */ /* 0x001ee40000300a00 */
[----:B---3--:R-:W-:Y:S01]  /*148d0*/  HMMA.16816.F32.BF16 R24, R4, R22, R24 ;  /* 0x000000160418723c */ /* 0x008fe20000041818 */
[----:B------:R-:W-:Y:S01]  /*148e0*/  IMAD.MOV.U32 R13, RZ, RZ, R22 ;  /* 0x000000ffff0d7224 */ /* 0x000fe200078e0016 */
[----:B------:R-:W-:-:S02]  /*148f0*/  MOV R12, R23 ;  /* 0x00000017000c7202 */ /* 0x000fc40000000f00 */
[----:B------:R-:W4:-:S15]  /*14900*/  LDL.LU.64 R22, [R1+0x1098] ;  /* 0x0010980001167983 */ /* 0x000f1e0000300a00 */
[----:B------:R-:W-:Y:S01]  /*14910*/  IMAD.MOV.U32 R21, RZ, RZ, R26 ;  /* 0x000000ffff157224 */ /* 0x000fe200078e001a */
[----:B------:R0:W-:Y:S01]  /*14920*/  STL.64 [R1+0x100], R24 ;  /* 0x0001001801007387 */ /* 0x0001e20000100a00 */
[----:B------:R-:W-:-:S03]  /*14930*/  IMAD.MOV.U32 R20, RZ, RZ, R27 ;  /* 0x000000ffff147224 */ /* 0x000fc600078e001b */
[----:B------:R-:W2:Y:S04]  /*14940*/  LDL.LU.64 R26, [R1+0x1090] ;  /* 0x00109000011a7983 */ /* 0x000ea80000300a00 */
[----:B0-----:R-:W3:Y:S01]  /*14950*/  LDL.LU.64 R24, [R1+0x1088] ;  /* 0x0010880001187983 */ /* 0x001ee20000300a00 */
[C---:B--2---:R-:W-:Y:S08]  /*14960*/  HMMA.16816.F32.BF16 R8, R4.reuse, R26, R8 ;  /* 0x0000001a0408723c */ /* 0x044ff00000041808 */
[----:B----4-:R-:W-:Y:S11]  /*14970*/  HMMA.16816.F32.BF16 R4, R4, R22, R16 ;  /* 0x000000160404723c */ /* 0x010ff60000041810 */
[----:B------:R-:W-:Y:S04]  /*14980*/  STL.64 [R1+0xd0], R8 ;  /* 0x0000d00801007387 */ /* 0x000fe80000100a00 */
[----:B------:R0:W-:Y:S04]  /*14990*/  STL.64 [R1+0xd8], R10 ;  /* 0x0000d80a01007387 */ /* 0x0001e80000100a00 */
[----:B0-----:R-:W2:Y:S04]  /*149a0*/  LDL.LU.64 R10, [R1+0x1080] ;  /* 0x00108000010a7983 */ /* 0x001ea80000300a00 */
[----:B------:R-:W2:Y:S04]  /*149b0*/  LDL.LU.64 R8, [R1+0x1078] ;  /* 0x0010780001087983 */ /* 0x000ea80000300a00 */
[----:B------:R-:W-:Y:S04]  /*149c0*/  STL.64 [R1+0x1048], R26 ;  /* 0x0010481a01007387 */ /* 0x000fe80000100a00 */
[----:B---3--:R-:W-:Y:S04]  /*149d0*/  STL.64 [R1+0x1040], R24 ;  /* 0x0010401801007387 */ /* 0x008fe80000100a00 */
[----:B------:R-:W-:Y:S04]  /*149e0*/  STL.64 [R1+0x1038], R22 ;  /* 0x0010381601007387 */ /* 0x000fe80000100a00 */
[----:B------:R-:W-:Y:S04]  /*149f0*/  STL.64 [R1+0x1030], R20 ;  /* 0x0010301401007387 */ /* 0x000fe80000100a00 */
[----:B------:R0:W-:Y:S04]  /*14a00*/  STL.64 [R1+0xb0], R4 ;  /* 0x0000b00401007387 */ /* 0x0001e80000100a00 */
[----:B------:R1:W-:Y:S04]  /*14a10*/  STL.64 [R1+0xb8], R6 ;  /* 0x0000b80601007387 */ /* 0x0003e80000100a00 */
[----:B0-----:R-:W3:Y:S04]  /*14a20*/  LDL.LU R4, [R1+0xe0] ;  /* 0x0000e00001047983 */ /* 0x001ee80000300800 */
[----:B------:R-:W3:Y:S04]  /*14a30*/  LDL.LU R5, [R1+0xe4] ;  /* 0x0000e40001057983 */ /* 0x000ee80000300800 */
[----:B-1----:R-:W4:Y:S04]  /*14a40*/  LDL.LU R6, [R1+0xe8] ;  /* 0x0000e80001067983 */ /* 0x002f280000300800 */
[----:B------:R-:W4:Y:S04]  /*14a50*/  LDL.LU R7, [R1+0xec] ;  /* 0x0000ec0001077983 */ /* 0x000f280000300800 */
[----:B------:R-:W2:Y:S04]  /*14a60*/  LDL.LU R20, [R1+0x60] ;  /* 0x0000600001147983 */ /* 0x000ea80000300800 */
[----:B------:R-:W2:Y:S04]  /*14a70*/  LDL.LU R21, [R1+0x64] ;  /* 0x0000640001157983 */ /* 0x000ea80000300800 */
[----:B------:R-:W2:Y:S04]  /*14a80*/  LDL.LU R22, [R1+0x68] ;  /* 0x0000680001167983 */ /* 0x000ea80000300800 */
[----:B------:R-:W2:Y:S01]  /*14a90*/  LDL.LU R23, [R1+0x6c] ;  /* 0x00006c0001177983 */ /* 0x000ea20000300800 */
[----:B------:R-:W-:-:S02]  /*14aa0*/  IMAD.MOV.U32 R26, RZ, RZ, R13 ;  /* 0x000000ffff1a7224 */ /* 0x000fc400078e000d */
[----:B------:R-:W-:Y:S02]  /*14ab0*/  IMAD.MOV.U32 R27, RZ, RZ, R12 ;  /* 0x000000ffff1b7224 */ /* 0x000fe400078e000c */
[----:B------:R-:W-:Y:S02]  /*14ac0*/  IMAD.MOV.U32 R29, RZ, RZ, R14 ;  /* 0x000000ffff1d7224 */ /* 0x000fe400078e000e */
[----:B------:R-:W-:Y:S02]  /*14ad0*/  IMAD.MOV.U32 R28, RZ, RZ, R15 ;  /* 0x000000ffff1c7224 */ /* 0x000fe400078e000f */
[----:B------:R-:W-:Y:S01]  /*14ae0*/  IMAD.MOV.U32 R18, RZ, RZ, R2 ;  /* 0x000000ffff127224 */ /* 0x000fe200078e0002 */
[----:B--2---:R-:W-:Y:S04]  /*14af0*/  STL.64 [R1+0x1058], R22 ;  /* 0x0010581601007387 */ /* 0x004fe80000100a00 */
[----:B------:R0:W-:Y:S04]  /*14b00*/  STL.64 [R1+0x1050], R20 ;  /* 0x0010501401007387 */ /* 0x0001e80000100a00 */
[----:B------:R1:W-:Y:S04]  /*14b10*/  STL.64 [R1+0x1060], R26 ;  /* 0x0010601a01007387 */ /* 0x0003e80000100a00 */
[----:B0-----:R-:W2:Y:S04]  /*14b20*/  LDL.LU R20, [R1+0x80] ;  /* 0x0000800001147983 */ /* 0x001ea80000300800 */
[----:B------:R-:W2:Y:S04]  /*14b30*/  LDL.LU R21, [R1+0x84] ;  /* 0x0000840001157983 */ /* 0x000ea80000300800 */
[----:B------:R-:W2:Y:S04]  /*14b40*/  LDL.LU R22, [R1+0x88] ;  /* 0x0000880001167983 */ /* 0x000ea80000300800 */
[----:B------:R-:W2:Y:S04]  /*14b50*/  LDL.LU R23, [R1+0x8c] ;  /* 0x00008c0001177983 */ /* 0x000ea80000300800 */
[----:B------:R-:W2:Y:S04]  /*14b60*/  LDL.LU R24, [R1+0xc0] ;  /* 0x0000c00001187983 */ /* 0x000ea80000300800 */
[----:B------:R-:W2:Y:S04]  /*14b70*/  LDL.LU R25, [R1+0xc4] ;  /* 0x0000c40001197983 */ /* 0x000ea80000300800 */
[----:B-1----:R-:W2:Y:S04]  /*14b80*/  LDL.LU R26, [R1+0xc8] ;  /* 0x0000c800011a7983 */ /* 0x002ea80000300800 */
        /* <DEDUP_REMOVED lines=9> */
[----:B--2---:R-:W-:Y:S04]  /*14c20*/  STL.64 [R1+0xff8], R18 ;  /* 0x000ff81201007387 */ /* 0x004fe80000100a00 */
[----:B------:R0:W-:Y:S04]  /*14c30*/  STL.64 [R1+0xff0], R16 ;  /* 0x000ff01001007387 */ /* 0x0001e80000100a00 */
[----:B0-----:R-:W2:Y:S04]  /*14c40*/  LDL.LU R16, [R1+0xa0] ;  /* 0x0000a00001107983 */ /* 0x001ea80000300800 */
[----:B------:R-:W2:Y:S04]  /*14c50*/  LDL.LU R17, [R1+0xa4] ;  /* 0x0000a40001117983 */ /* 0x000ea80000300800 */
[----:B------:R-:W2:Y:S01]  /*14c60*/  LDL.LU R18, [R1+0xa8] ;  /* 0x0000a80001127983 */ /* 0x000ea20000300800 */
[----:B------:R-:W-:-:S03]  /*14c70*/  IMAD.MOV.U32 R19, RZ, RZ, R2 ;  /* 0x000000ffff137224 */ /* 0x000fc600078e0002 */
[----:B------:R-:W3:Y:S04]  /*14c80*/  LDL.LU R2, [R1+0x106c] ;  /* 0x00106c0001027983 */ /* 0x000ee80000300800 */
[----:B--2---:R-:W-:Y:S04]  /*14c90*/  STL.64 [R1+0x1008], R18 ;  /* 0x0010081201007387 */ /* 0x004fe80000100a00 */
[----:B------:R0:W-:Y:S04]  /*14ca0*/  STL.64 [R1+0x1000], R16 ;  /* 0x0010001001007387 */ /* 0x0001e80000100a00 */
[----:B0-----:R-:W2:Y:S04]  /*14cb0*/  LDL.LU R16, [R1+0xf0] ;  /* 0x0000f00001107983 */ /* 0x001ea80000300800 */
[----:B------:R-:W2:Y:S04]  /*14cc0*/  LDL.LU R17, [R1+0xf4] ;  /* 0x0000f40001117983 */ /* 0x000ea80000300800 */
[----:B------:R-:W2:Y:S04]  /*14cd0*/  LDL.LU R18, [R1+0xf8] ;  /* 0x0000f80001127983 */ /* 0x000ea80000300800 */
[----:B------:R-:W2:Y:S04]  /*14ce0*/  LDL.LU R19, [R1+0xfc] ;  /* 0x0000fc0001137983 */ /* 0x000ea80000300800 */
[----:B----4-:R-:W-:Y:S04]  /*14cf0*/  STL.64 [R1+0xfb8], R6 ;  /* 0x000fb80601007387 */ /* 0x010fe80000100a00 */
[----:B---3--:R0:W-:Y:S04]  /*14d00*/  STL.64 [R1+0xfb0], R4 ;  /* 0x000fb00401007387 */ /* 0x0081e80000100a00 */
[----:B0-----:R-:W3:Y:S04]  /*14d10*/  LDL.LU R4, [R1+0x170] ;  /* 0x0001700001047983 */ /* 0x001ee80000300800 */
[----:B------:R-:W3:Y:S04]  /*14d20*/  LDL.LU R5, [R1+0x174] ;  /* 0x0001740001057983 */ /* 0x000ee80000300800 */
[----:B------:R-:W4:Y:S01]  /*14d30*/  LDL.LU R6, [R1+0x178] ;  /* 0x0001780001067983 */ /* 0x000f220000300800 */
[----:B------:R-:W-:-:S03]  /*14d40*/  IMAD.MOV.U32 R7, RZ, RZ, R2 ;  /* 0x000000ffff077224 */ /* 0x000fc600078e0002 */
[----:B------:R-:W2:Y:S04]  /*14d50*/  LDL.LU R2, [R1+0x1068] ;  /* 0x0010680001027983 */ /* 0x000ea80000300800 */
[----:B----4-:R0:W-:Y:S02]  /*14d60*/  STL.64 [R1+0xfc8], R6 ;  /* 0x000fc80601007387 */ /* 0x0101e40000100a00 */
[----:B0-----:R-:W-:Y:S02]  /*14d70*/  IMAD.MOV.U32 R6, RZ, RZ, R29 ;  /* 0x000000ffff067224 */ /* 0x001fe400078e001d */
[----:B------:R-:W-:-:S07]  /*14d80*/  IMAD.MOV.U32 R7, RZ, RZ, R28 ;  /* 0x000000ffff077224 */ /* 0x000fce00078e001c */
[----:B------:R-:W-:Y:S01]  /*14d90*/  HMMA.16816.F32.BF16 R24, R8, R6, R24 ;  /* 0x000000060818723c */ /* 0x000fe20000041818 */
[----:B---3--:R-:W-:-:S15]  /*14da0*/  STL.64 [R1+0xfc0], R4 ;  /* 0x000fc00401007387 */ /* 0x008fde0000100a00 */
[----:B------:R-:W-:-:S03]  /*14db0*/  NOP ;  /* 0x0000000000007918 */ /* 0x000fc60000000000 */
[----:B------:R-:W-:Y:S04]  /*14dc0*/  STL.64 [R1+0x90], R24 ;  /* 0x0000901801007387 */ /* 0x000fe80000100a00 */
[----:B------:R0:W-:Y:S04]  /*14dd0*/  STL.64 [R1+0x98], R26 ;  /* 0x0000981a01007387 */ /* 0x0001e80000100a00 */
[----:B0-----:R-:W3:Y:S02]  /*14de0*/  LDL.LU.64 R26, [R1+0x1060] ;  /* 0x00106000011a7983 */ /* 0x001ee40000300a00 */
[----:B---3--:R-:W-:Y:S02]  /*14df0*/  HMMA.16816.F32.BF16 R24, R8, R26, R20 ;  /* 0x0000001a0818723c */ /* 0x008fe40000041814 */
[----:B------:R-:W3:Y:S04]  /*14e00*/  LDL.LU.64 R22, [R1+0x1058] ;  /* 0x0010580001167983 */ /* 0x000ee80000300a00 */
[----:B------:R-:W3:-:S13]  /*14e10*/  LDL.LU.64 R20, [R1+0x1050] ;  /* 0x0010500001147983 */ /* 0x000eda0000300a00 */
[----:B------:R-:W-:Y:S04]  /*14e20*/  STL.64 [R1+0x80], R24 ;  /* 0x0000801801007387 */ /* 0x000fe80000100a00 */
[----:B------:R0:W-:Y:S04]  /*14e30*/  STL.64 [R1+0x88], R26 ;  /* 0x0000881a01007387 */ /* 0x0001e80000100a00 */
[----:B0-----:R-:W3:Y:S04]  /*14e40*/  LDL.LU.64 R26, [R1+0x1048] ;  /* 0x00104800011a7983 */ /* 0x001ee80000300a00 */
[----:B------:R-:W4:Y:S01]  /*14e50*/  LDL.LU.64 R24, [R1+0x1040] ;  /* 0x0010400001187983 */ /* 0x000f220000300a00 */
[----:B---3--:R-:W-:-:S15]  /*14e60*/  HMMA.16816.F32.BF16 R20, R8, R26, R20 ;  /* 0x0000001a0814723c */ /* 0x008fde0000041814 */
[----:B------:R-:W-:-:S04]  /*14e70*/  NOP ;  /* 0x0000000000007918 */ /* 0x000fc80000000000 */
[----:B------:R-:W-:Y:S04]  /*14e80*/  STL.64 [R1+0x70], R20 ;  /* 0x0000701401007387 */ /* 0x000fe80000100a00 */
[----:B------:R0:W-:Y:S04]  /*14e90*/  STL.64 [R1+0x78], R22 ;  /* 0x0000781601007387 */ /* 0x0001e80000100a00 */
[----:B0-----:R-:W3:Y:S04]  /*14ea0*/  LDL.LU.64 R22, [R1+0x1038] ;  /* 0x0010380001167983 */ /* 0x001ee80000300a00 */
[----:B------:R-:W2:Y:S04]  /*14eb0*/  LDL.LU.64 R20, [R1+0x1030] ;  /* 0x0010300001147983 */ /* 0x000ea80000300a00 */
[----:B------:R0:W-:Y:S04]  /*14ec0*/  STL.64 [R1+0x1010], R26 ;  /* 0x0010101a01007387 */ /* 0x0001e80000100a00 */
[----:B0-----:R-:W2:Y:S01]  /*14ed0*/  LDL.LU.64 R26, [R1+0x8] ;  /* 0x00000800011a7983 */ /* 0x001ea20000300a00 */
[----:B---3--:R-:W-:Y:S03]  /*14ee0*/  HMMA.16816.F32.BF16 R8, R8, R22, R12 ;  /* 0x000000160808723c */ /* 0x008fe6000004180c */
[----:B------:R-:W3:Y:S04]  /*14ef0*/  LDL.LU.64 R14, [R1+0x1028] ;  /* 0x00102800010e7983 */ /* 0x000ee80000300a00 */
[----:B------:R-:W3:-:S12]  /*14f00*/  LDL.LU.64 R12, [R1+0x1020] ;  /* 0x00102000010c7983 */ /* 0x000ed80000300a00 */
[----:B------:R0:W-:Y:S04]  /*14f10*/  STL.64 [R1+0x60], R8 ;  /* 0x0000600801007387 */ /* 0x0001e80000100a00 */
[----:B------:R1:W-:Y:S04]  /*14f20*/  STL.64 [R1+0x68], R10 ;  /* 0x0000680a01007387 */ /* 0x0003e80000100a00 */
[----:B0-----:R-:W4:Y:S04]  /*14f30*/  LDL.LU R8, [R1+0x120] ;  /* 0x0001200001087983 */ /* 0x001f280000300800 */
[----:B------:R-:W4:Y:S04]  /*14f40*/  LDL.LU R9, [R1+0x124] ;  /* 0x0001240001097983 */ /* 0x000f280000300800 */
[----:B-1----:R-:W4:Y:S04]  /*14f50*/  LDL.LU R10, [R1+0x128] ;  /* 0x00012800010a7983 */ /* 0x002f280000300800 */
[----:B------:R-:W4:Y:S01]  /*14f60*/  LDL.LU R11, [R1+0x12c] ;  /* 0x00012c00010b7983 */ /* 0x000f220000300800 */
[----:B--2---:R-:W-:-:S02]  /*14f70*/  IMAD.MOV.U32 R5, RZ, RZ, R26 ;  /* 0x000000ffff057224 */ /* 0x004fc400078e001a */
[----:B------:R-:W-:Y:S01]  /*14f80*/  IMAD.MOV.U32 R4, RZ, RZ, R27 ;  /* 0x000000ffff047224 */ /* 0x000fe200078e001b */
[C---:B---3--:R-:W-:Y:S08]  /*14f90*/  HMMA.16816.F32.BF16 R16, R12.reuse, R26, R16 ;  /* 0x0000001a0c10723c */ /* 0x048ff00000041810 */
[----:B----4-:R-:W-:Y:S11]  /*14fa0*/  HMMA.16816.F32.BF16 R8, R12, R6, R8 ;  /* 0x000000060c08723c */ /* 0x010ff60000041808 */
[----:B------:R-:W-:Y:S01]  /*14fb0*/  MOV R29, R18 ;  /* 0x00000012001d7202 */ /* 0x000fe20000000f00 */
[----:B------:R-:W-:-:S07]  /*14fc0*/  IMAD.MOV.U32 R28, RZ, RZ, R19 ;  /* 0x000000ffff1c7224 */ /* 0x000fce00078e0013 */
[----:B------:R0:W-:Y:S04]  /*14fd0*/  STL.64 [R1+0x160], R8 ;  /* 0x0001600801007387 */ /* 0x0001e80000100a00 */
[----:B------:R1:W-:Y:S01]  /*14fe0*/  STL.64 [R1+0x168], R10 ;  /* 0x0001680a01007387 */ /* 0x0003e20000100a00 */
[----:B0-----:R-:W-:Y:S02]  /*14ff0*/  IMAD.MOV.U32 R8, RZ, RZ, R0 ;  /* 0x000000ffff087224 */ /* 0x001fe400078e0000 */
[----:B------:R-:W-:Y:S01]  /*15000*/  IMAD.MOV.U32 R9, RZ, RZ, R25 ;  /* 0x000000ffff097224 */ /* 0x000fe200078e0019 */
[----:B------:R-:W2:Y:S01]  /*15010*/  LDL.LU R0, [R1+0x1018] ;  /* 0x0010180001007983 */ /* 0x000ea20000300800 */
[----:B-1----:R-:W-:Y:S02]  /*15020*/  IMAD.MOV.U32 R10, RZ, RZ, R24 ;  /* 0x000000ffff0a7224 */ /* 0x002fe400078e0018 */
[----:B------:R-:W-:-:S05]  /*15030*/  IMAD.MOV.U32 R11, RZ, RZ, R3 ;  /* 0x000000ffff0b7224 */ /* 0x000fca00078e0003 */
[----:B------:R-:W-:Y:S04]  /*15040*/  STL.64 [R1+0xfd8], R10 ;  /* 0x000fd80a01007387 */ /* 0x000fe80000100a00 */
[----:B------:R0:W-:Y:S04]  /*15050*/  STL.64 [R1+0xfd0], R8 ;  /* 0x000fd00801007387 */ /* 0x0001e80000100a00 */
[----:B0-----:R-:W3:Y:S04]  /*15060*/  LDL.LU R8, [R1+0x180] ;  /* 0x0001800001087983 */ /* 0x001ee80000300800 */
[----:B------:R-:W3:Y:S04]  /*15070*/  LDL.LU R9, [R1+0x184] ;  /* 0x0001840001097983 */ /* 0x000ee80000300800 */
[----:B------:R-:W4:Y:S04]  /*15080*/  LDL.LU.64 R26, [R1+0x1010] ;  /* 0x00101000011a7983 */ /* 0x000f280000300a00 */
[----:B------:R0:W-:Y:S04]  /*15090*/  STL.64 [R1+0x150], R16 ;  /* 0x0001501001007387 */ /* 0x0001e80000100a00 */
[----:B------:R-:W4:Y:S04]  /*150a0*/  LDL.LU.64 R18, [R1+0x1008] ;  /* 0x0010080001127983 */ /* 0x000f280000300a00 */
[----:B0-----:R-:W4:Y:S04]  /*150b0*/  LDL.LU.64 R16, [R1+0x1000] ;  /* 0x0010000001107983 */ /* 0x001f280000300a00 */
[----:B------:R-:W-:Y:S04]  /*150c0*/  STL [R1+0xf8c], R28 ;  /* 0x000f8c1c01007387 */ /* 0x000fe80000100800 */
[----:B------:R-:W-:Y:S01]  /*150d0*/  STL [R1+0xf88], R29 ;  /* 0x000f881d01007387 */ /* 0x000fe20000100800 */
[----:B----4-:R-:W-:-:S15]  /*150e0*/  HMMA.16816.F32.BF16 R16, R12, R26, R16 ;  /* 0x0000001a0c10723c */ /* 0x010fde0000041810 */
[----:B------:R-:W-:-:S04]  /*150f0*/  NOP ;  /* 0x0000000000007918 */ /* 0x000fc80000000000 */
[----:B------:R-:W-:Y:S04]  /*15100*/  STL.64 [R1+0x140], R16 ;  /* 0x0001401001007387 */ /* 0x000fe80000100a00 */
[----:B------:R0:W-:Y:S04]  /*15110*/  STL.64 [R1+0x148], R18 ;  /* 0x0001481201007387 */ /* 0x0001e80000100a00 */
[----:B0-----:R-:W4:Y:S04]  /*15120*/  LDL.LU.64 R18, [R1+0xff8] ;  /* 0x000ff80001127983 */ /* 0x001f280000300a00 */
[----:B------:R-:W4:Y:S01]  /*15130*/  LDL.LU.64 R16, [R1+0xff0] ;  /* 0x000ff00001107983 */ /* 0x000f220000300a00 */
[----:B------:R-:W-:-:S02]  /*15140*/  IMAD.MOV.U32 R10, RZ, RZ, R2 ;  /* 0x000000ffff0a7224 */ /* 0x000fc400078e0002 */
[----:B--2---:R-:W-:Y:S01]  /*15150*/  IMAD.MOV.U32 R11, RZ, RZ, R0 ;  /* 0x000000ffff0b7224 */ /* 0x004fe200078e0000 */
[----:B----4-:R-:W-:Y:S01]  /*15160*/  HMMA.16816.F32.BF16 R12, R12, R22, R16 ;  /* 0x000000160c0c723c */ /* 0x010fe20000041810 */
[----:B------:R-:W3:Y:S04]  /*15170*/  LDL.LU.64 R18, [R1+0xfe8] ;  /* 0x000fe80001127983 */ /* 0x000ee80000300a00 */
[----:B------:R-:W3:-:S14]  /*15180*/  LDL.LU.64 R16, [R1+0xfe0] ;  /* 0x000fe00001107983 */ /* 0x000edc0000300a00 */
[----:B------:R-:W-:Y:S02]  /*15190*/  IMAD.MOV.U32 R2, RZ, RZ, R14 ;  /* 0x000000ffff027224 */ /* 0x000fe400078e000e */
[----:B------:R-:W-:Y:S02]  /*151a0*/  IMAD.MOV.U32 R0, RZ, RZ, R15 ;  /* 0x000000ffff007224 */ /* 0x000fe400078e000f */
[----:B------:R-:W-:Y:S02]  /*151b0*/  IMAD.MOV.U32 R14, RZ, RZ, R5 ;  /* 0x000000ffff0e7224 */ /* 0x000fe400078e0005 */
[----:B------:R-:W-:Y:S02]  /*151c0*/  IMAD.MOV.U32 R15, RZ, RZ, R4 ;  /* 0x000000ffff0f7224 */ /* 0x000fe400078e0004 */
[----:B------:R-:W-:Y:S01]  /*151d0*/  IMAD.MOV.U32 R3, RZ, RZ, R13 ;  /* 0x000000ffff037224 */ /* 0x000fe200078e000d */
[----:B------:R-:W-:Y:S04]  /*151e0*/  STL [R1+0x50], R12 ;  /* 0x0000500c01007387 */ /* 0x000fe80000100800 */
[----:B------:R-:W-:Y:S04]  /*151f0*/  STL [R1+0xf98], R0 ;  /* 0x000f980001007387 */ /* 0x000fe80000100800 */
[----:B------:R-:W-:Y:S04]  /*15200*/  STL [R1+0xf94], R2 ;  /* 0x000f940201007387 */ /* 0x000fe80000100800 */
[----:B------:R-:W-:Y:S01]  /*15210*/  STL [R1+0xf90], R3 ;  /* 0x000f900301007387 */ /* 0x000fe20000100800 */
[----:B---3--:R-:W-:Y:S03]  /*15220*/  HMMA.16816.F32.BF16 R4, R16, R6, R8 ;  /* 0x000000061004723c */ /* 0x008fe60000041808 */
[----:B------:R-:W2:Y:S04]  /*15230*/  LDL.LU.64 R10, [R1+0xfd8] ;  /* 0x000fd800010a7983 */ /* 0x000ea80000300a00 */
[----:B------:R-:W2:-:S12]  /*15240*/  LDL.LU.64 R8, [R1+0xfd0] ;  /* 0x000fd00001087983 */ /* 0x000e980000300a00 */
[----:B------:R-:W-:Y:S01]  /*15250*/  IMAD.MOV.U32 R28, RZ, RZ, R6 ;  /* 0x000000ffff1c7224 */ /* 0x000fe200078e0006 */
[----:B------:R0:W-:Y:S01]  /*15260*/  STL.64 [R1+0x10], R4 ;  /* 0x0000100401007387 */ /* 0x0001e20000100a00 */
[----:B------:R-:W-:-:S03]  /*15270*/  IMAD.MOV.U32 R29, RZ, RZ, R7 ;  /* 0x000000ffff1d7224 */ /* 0x000fc600078e0007 */
[----:B------:R-:W3:Y:S04]  /*15280*/  LDL.LU.64 R6, [R1+0xfc8] ;  /* 0x000fc80001067983 */ /* 0x000ee80000300a00 */
[----:B0-----:R-:W3:Y:S02]  /*15290*/  LDL.LU.64 R4, [R1+0xfc0] ;  /* 0x000fc00001047983 */ /* 0x001ee40000300a00 */
[----:B---3--:R-:W-:Y:S02]  /*152a0*/  HMMA.16816.F32.BF16 R12, R16, R14, R4 ;  /* 0x0000000e100c723c */ /* 0x008fe40000041804 */
[----:B------:R-:W3:Y:S04]  /*152b0*/  LDL.LU.64 R6, [R1+0xfb8] ;  /* 0x000fb80001067983 */ /* 0x000ee80000300a00 */
[----:B------:R-:W3:-:S13]  /*152c0*/  LDL.LU.64 R4, [R1+0xfb0] ;  /* 0x000fb00001047983 */ /* 0x000eda0000300a00 */
[----:B------:R-:W-:Y:S01]  /*152d0*/  STL [R1], R12 ;  /* 0x0000000c01007387 */ /* 0x000fe20000100800 */
[----:B---3--:R-:W-:-:S15]  /*152e0*/  HMMA.16816.F32.BF16 R24, R16, R26, R4 ;  /* 0x0000001a1018723c */ /* 0x008fde0000041804 */
[----:B------:R-:W-:-:S04]  /*152f0*/  NOP ;  /* 0x0000000000007918 */ /* 0x000fc80000000000 */
[----:B------:R-:W-:Y:S04]  /*15300*/  STL.64 [R1+0xef0], R26 ;  /* 0x000ef01a01007387 */ /* 0x000fe80000100a00 */
[----:B------:R0:W-:Y:S04]  /*15310*/  STL.64 [R1+0xee8], R24 ;  /* 0x000ee81801007387 */ /* 0x0001e80000100a00 */
[----:B0-----:R-:W3:Y:S04]  /*15320*/  LDL.LU R24, [R1+0x100] ;  /* 0x0001000001187983 */ /* 0x001ee80000300800 */
[----:B------:R-:W3:Y:S01]  /*15330*/  LDL.LU R25, [R1+0x104] ;  /* 0x0001040001197983 */ /* 0x000ee20000300800 */
[----:B------:R-:W-:-:S02]  /*15340*/  IMAD.MOV.U32 R26, RZ, RZ, R21 ;  /* 0x000000ffff1a7224 */ /* 0x000fc400078e0015 */
[----:B------:R-:W-:-:S05]  /*15350*/  IMAD.MOV.U32 R27, RZ, RZ, R20 ;  /* 0x000000ffff1b7224 */ /* 0x000fca00078e0014 */
[----:B------:R0:W-:Y:S01]  /*15360*/  STL.64 [R1+0xfa8], R26 ;  /* 0x000fa81a01007387 */ /* 0x0001e20000100a00 */
[----:B--2---:R-:W-:Y:S03]  /*15370*/  HMMA.16816.F32.BF16 R20, R16, R22, R8 ;  /* 0x000000161014723c */ /* 0x004fe60000041808 */
[----:B0-----:R-:W2:Y:S01]  /*15380*/  LDL.LU R27, [R1+0x1a0] ;  /* 0x0001a000011b7983 */ /* 0x001ea20000300800 */
[----:B------:R-:W0:Y:S03]  /*15390*/  S2R R7, SR_TID.X ;  /* 0x0000000000077919 */ /* 0x000e260000002100 */
[----:B---3--:R-:W-:Y:S04]  /*153a0*/  STL.64 [R1+0xfa0], R24 ;  /* 0x000fa01801007387 */ /* 0x008fe80000100a00 */
[----:B------:R-:W3:Y:S01]  /*153b0*/  LDL R19, [R1+0x1e4] ;  /* 0x0001e40001137983 */ /* 0x000ee20000100800 */
[----:B0-----:R-:W-:-:S02]  /*153c0*/  IMAD.SHL.U32 R5, R7, 0x2, RZ ;  /* 0x0000000207057824 */ /* 0x001fc400078e00ff */
[C---:B------:R-:W-:Y:S01]  /*153d0*/  IMAD.SHL.U32 R6, R7.reuse, 0x40, RZ ;  /* 0x0000004007067824 */ /* 0x040fe200078e00ff */
[----:B------:R-:W-:-:S05]  /*153e0*/  LOP3.LUT R7, R7, 0x7, RZ, 0xc0, !PT ;  /* 0x0000000707077812 */ /* 0x000fca00078ec0ff */
[----:B------:R-:W-:-:S05]  /*153f0*/  IMAD R7, R7, 0x90, RZ ;  /* 0x0000009007077824 */ /* 0x000fca00078e02ff */
[----:B------:R-:W-:Y:S01]  /*15400*/  LOP3.LUT R7, R7, 0x10, R5, 0x78, !PT ;  /* 0x0000001007077812 */ /* 0x000fe200078e7805 */
[----:B------:R-:W-:Y:S01]  /*15410*/  IMAD.MOV.U32 R0, RZ, RZ, R13 ;  /* 0x000000ffff007224 */ /* 0x000fe200078e000d */
[----:B--2---:R-:W0:Y:S02]  /*15420*/  LDSM.16.M88.4 R8, [R27+UR4+0x80] ;  /* 0x000080041b08783b */ /* 0x004e240008000200 */
[----:B------:R-:W-:Y:S01]  /*15430*/  LOP3.LUT R7, R7, 0x400, R6, 0xf8, !PT ;  /* 0x0000040007077812 */ /* 0x000fe200078ef806 */
[----:B------:R-:W-:Y:S01]  /*15440*/  IMAD.MOV.U32 R2, RZ, RZ, R14 ;  /* 0x000000ffff027224 */ /* 0x000fe200078e000e */
[----:B------:R-:W-:Y:S01]  /*15450*/  STL.64 [R1+0xee0], R22 ;  /* 0x000ee01601007387 */ /* 0x000fe20000100a00 */
[----:B------:R-:W-:-:S03]  /*15460*/  IMAD.MOV.U32 R3, RZ, RZ, R15 ;  /* 0x000000ffff037224 */ /* 0x000fc600078e000f */
[----:B------:R-:W-:Y:S04]  /*15470*/  LDSM.16.MT88.4 R12, [R7+UR4+0x22000] ;  /* 0x02200004070c783b */ /* 0x000fe80008004200 */
[----:B------:R-:W-:Y:S04]  /*15480*/  STL.64 [R1+0xed8], R20 ;  /* 0x000ed81401007387 */ /* 0x000fe80000100a00 */
[----:B------:R-:W1:Y:S04]  /*15490*/  LDSM.16.M88.4 R4, [R27+UR4+0x8080] ;  /* 0x008080041b04783b */ /* 0x000e680008000200 */
[----:B------:R-:W-:Y:S04]  /*154a0*/  LDSM.16.M88.4 R20, [R27+UR4+0x10080] ;  /* 0x010080041b14783b */ /* 0x000fe80008000200 */
[----:B------:R-:W2:Y:S04]  /*154b0*/  LDSM.16.M88.4 R24, [R27+UR4+0x18080] ;  /* 0x018080041b18783b */ /* 0x000ea80008000200 */
[----:B0-----:R-:W-:Y:S04]  /*154c0*/  STL [R1+0xec4], R10 ;  /* 0x000ec40a01007387 */ /* 0x001fe80000100800 */
[----:B------:R-:W-:Y:S04]  /*154d0*/  STL [R1+0xec0], R11 ;  /* 0x000ec00b01007387 */ /* 0x000fe80000100800 */
[----:B-1----:R-:W-:Y:S04]  /*154e0*/  STL [R1+0xebc], R6 ;  /* 0x000ebc0601007387 */ /* 0x002fe80000100800 */
[----:B------:R-:W-:Y:S04]  /*154f0*/  STL [R1+0xeb8], R7 ;  /* 0x000eb80701007387 */ /* 0x000fe80000100800 */
[----:B--2---:R-:W-:Y:S04]  /*15500*/  STL.64 [R1+0x30], R24 ;  /* 0x0000301801007387 */ /* 0x004fe80000100a00 */
[----:B------:R0:W-:Y:S04]  /*15510*/  STL.64 [R1+0x38], R26 ;  /* 0x0000381a01007387 */ /* 0x0001e80000100a00 */
[----:B0-----:R-:W2:Y:S04]  /*15520*/  LDL.LU.64 R26, [R1+0xfa8] ;  /* 0x000fa800011a7983 */ /* 0x001ea80000300a00 */
[----:B------:R-:W2:Y:S04]  /*15530*/  LDL.LU.64 R24, [R1+0xfa0] ;  /* 0x000fa00001187983 */ /* 0x000ea80000300a00 */
[----:B---3--:R-:W0:Y:S04]  /*15540*/  LDSM.16.MT88.4 R16, [R19+UR4+0x22000] ;  /* 0x022000041310783b */ /* 0x008e280008004200 */
[----:B0-----:R-:W-:Y:S04]  /*15550*/  STL.64 [R1+0xf70], R18 ;  /* 0x000f701201007387 */ /* 0x001fe80000100a00 */
[----:B------:R0:W-:Y:S04]  /*15560*/  STL.64 [R1+0xf68], R16 ;  /* 0x000f681001007387 */ /* 0x0001e80000100a00 */
[----:B0-----:R-:W3:Y:S04]  /*15570*/  LDL.LU R16, [R1+0x110] ;  /* 0x0001100001107983 */ /* 0x001ee80000300800 */
[----:B------:R-:W3:Y:S04]  /*15580*/  LDL.LU R17, [R1+0x114] ;  /* 0x0001140001117983 */ /* 0x000ee80000300800 */
[----:B------:R-:W3:Y:S04]  /*15590*/  LDL.LU R18, [R1+0x118] ;  /* 0x0001180001127983 */ /* 0x000ee80000300800 */
[----:B------:R-:W3:Y:S02]  /*155a0*/  LDL.LU R19, [R1+0x11c] ;  /* 0x00011c0001137983 */ /* 0x000ee40000300800 */
[----:B---3--:R-:W-:-:S15]  /*155b0*/  HMMA.16816.F32.BF16 R16, R12, R8, R16 ;  /* 0x000000080c10723c */ /* 0x008fde0000041810 */
[----:B------:R-:W-:-:S04]  /*155c0*/  NOP ;  /* 0x0000000000007918 */ /* 0x000fc80000000000 */
[----:B------:R0:W-:Y:S04]  /*155d0*/  STL.64 [R1+0x130], R16 ;  /* 0x0001301001007387 */ /* 0x0001e80000100a00 */
[----:B------:R1:W-:Y:S04]  /*155e0*/  STL.64 [R1+0x138], R18 ;  /* 0x0001381201007387 */ /* 0x0003e80000100a00 */
[----:B0-----:R-:W3:Y:S04]  /*155f0*/  LDL.LU R16, [R1+0xb0] ;  /* 0x0000b00001107983 */ /* 0x001ee80000300800 */
[----:B------:R-:W3:Y:S04]  /*15600*/  LDL.LU R17, [R1+0xb4] ;  /* 0x0000b40001117983 */ /* 0x000ee80000300800 */
[----:B-1----:R-:W4:Y:S04]  /*15610*/  LDL.LU R18, [R1+0xb8] ;  /* 0x0000b80001127983 */ /* 0x002f280000300800 */
[----:B------:R-:W4:Y:S01]  /*15620*/  LDL.LU R19, [R1+0xbc] ;  /* 0x0000bc0001137983 */ /* 0x000f220000300800 */
[----:B--2---:R-:W-:Y:S03]  /*15630*/  HMMA.16816.F32.BF16 R24, R12, R4, R24 ;  /* 0x000000040c18723c */ /* 0x004fe60000041818 */
[----:B----4-:R-:W-:Y:S04]  /*15640*/  STL.64 [R1+0xf80], R18 ;  /* 0x000f801201007387 */ /* 0x010fe80000100a00 */
[----:B---3--:R0:W-:Y:S04]  /*15650*/  STL.64 [R1+0xf78], R16 ;  /* 0x000f781001007387 */ /* 0x0081e80000100a00 */
[----:B0-----:R-:W2:Y:S04]  /*15660*/  LDL.LU R16, [R1+0xd0] ;  /* 0x0000d00001107983 */ /* 0x001ea80000300800 */
[----:B------:R-:W2:Y:S04]  /*15670*/  LDL.LU R17, [R1+0xd4] ;  /* 0x0000d40001117983 */ /* 0x000ea80000300800 */
[----:B------:R-:W2:Y:S04]  /*15680*/  LDL.LU R18, [R1+0xd8] ;  /* 0x0000d80001127983 */ /* 0x000ea80000300800 */
[----:B------:R-:W2:Y:S04]  /*15690*/  LDL.LU R19, [R1+0xdc] ;  /* 0x0000dc0001137983 */ /* 0x000ea80000300800 */
[----:B------:R-:W-:Y:S04]  /*156a0*/  STL.64 [R1+0x48], R22 ;  /* 0x0000481601007387 */ /* 0x000fe80000100a00 */
[----:B------:R0:W-:Y:S04]  /*156b0*/  STL.64 [R1+0xf60], R4 ;  /* 0x000f600401007387 */ /* 0x0001e80000100a00 */
[----:B0-----:R-:W3:Y:S04]  /*156c0*/  LDL.LU R4, [R1+0x90] ;  /* 0x0000900001047983 */ /* 0x001ee80000300800 */
[----:B------:R0:W-:Y:S04]  /*156d0*/  STL.64 [R1+0x120], R24 ;  /* 0x0001201801007387 */ /* 0x0001e80000100a00 */
[----:B------:R1:W-:Y:S04]  /*156e0*/  STL.64 [R1+0x128], R26 ;  /* 0x0001281a01007387 */ /* 0x0003e80000100a00 */
[----:B------:R-:W3:Y:S04]  /*156f0*/  LDL.LU R5, [R1+0x94] ;  /* 0x0000940001057983 */ /* 0x000ee80000300800 */
[----:B------:R-:W3:Y:S04]  /*15700*/  LDL.LU R6, [R1+0x98] ;  /* 0x0000980001067983 */ /* 0x000ee80000300800 */
[----:B------:R-:W3:Y:S04]  /*15710*/  LDL.LU R7, [R1+0x9c] ;  /* 0x00009c0001077983 */ /* 0x000ee80000300800 */
[----:B0-----:R-:W4:Y:S01]  /*15720*/  LDL.LU R24, [R1] ;  /* 0x0000000001187983 */ /* 0x001f220000300800 */
[----:B-1----:R-:W-:Y:S01]  /*15730*/  IMAD.MOV.U32 R26, RZ, RZ, R2 ;  /* 0x000000ffff1a7224 */ /* 0x002fe200078e0002 */
[----:B------:R-:W-:Y:S01]  /*15740*/  MOV R27, R3 ;  /* 0x00000003001b7202 */ /* 0x000fe20000000f00 */
[----:B------:R-:W-:-:S02]  /*15750*/  IMAD.MOV.U32 R25, RZ, RZ, R0 ;  /* 0x000000ffff197224 */ /* 0x000fc400078e0000 */
[----:B------:R-:W2:Y:S04]  /*15760*/  LDL.LU R0, [R1+0xf98] ;  /* 0x000f980001007983 */ /* 0x000ea80000300800 */
[----:B------:R-:W2:Y:S04]  /*15770*/  LDL.LU R2, [R1+0xf94] ;  /* 0x000f940001027983 */ /* 0x000ea80000300800 */
[----:B------:R-:W2:Y:S04]  /*15780*/  LDL.LU R3, [R1+0xf90] ;  /* 0x000f900001037983 */ /* 0x000ea80000300800 */
[----:B------:R-:W-:Y:S04]  /*15790*/  STL.64 [R1+0xf00], R26 ;  /* 0x000f001a01007387 */ /* 0x000fe80000100a00 */
[----:B----4-:R0:W-:Y:S04]  /*157a0*/  STL.64 [R1+0xef8], R24 ;  /* 0x000ef81801007387 */ /* 0x0101e80000100a00 */
[----:B0-----:R-:W4:Y:S04]  /*157b0*/  LDL.LU R24, [R1+0x10] ;  /* 0x0000100001187983 */ /* 0x001f280000300800 */
[----:B------:R-:W4:Y:S01]  /*157c0*/  LDL.LU R25, [R1+0x14] ;  /* 0x0000140001197983 */ /* 0x000f220000300800 */
[----:B--2---:R-:W-:Y:S01]  /*157d0*/  HMMA.16816.F32.BF16 R16, R12, R20, R16 ;  /* 0x000000140c10723c */ /* 0x004fe20000041810 */
[----:B------:R-:W-:-:S02]  /*157e0*/  IMAD.MOV.U32 R26, RZ, RZ, R28 ;  /* 0x000000ffff1a7224 */ /* 0x000fc400078e001c */
[----:B------:R-:W-:Y:S01]  /*157f0*/  IMAD.MOV.U32 R27, RZ, RZ, R29 ;  /* 0x000000ffff1b7224 */ /* 0x000fe200078e001d */
[----:B------:R-:W2:Y:S04]  /*15800*/  LDL.LU R28, [R1+0xf8c] ;  /* 0x000f8c00011c7983 */ /* 0x000ea80000300800 */
[----:B------:R-:W2:Y:S04]  /*15810*/  LDL.LU R29, [R1+0xf88] ;  /* 0x000f8800011d7983 */ /* 0x000ea80000300800 */
[----:B------:R-:W-:Y:S07]  /*15820*/  STL.64 [R1+0xf10], R26 ;  /* 0x000f101a01007387 */ /* 0x000fee0000100a00 */
[----:B------:R-:W-:-:S02]  /*15830*/  IMAD.MOV.U32 R10, RZ, RZ, R18 ;  /* 0x000000ffff0a7224 */ /* 0x000fc400078e0012 */
[----:B------:R-:W-:Y:S01]  /*15840*/  IMAD.MOV.U32 R11, RZ, RZ, R19 ;  /* 0x000000ffff0b7224 */ /* 0x000fe200078e0013 */
[----:B----4-:R0:W-:Y:S04]  /*15850*/  STL.64 [R1+0xf08], R24 ;  /* 0x000f081801007387 */ /* 0x0101e80000100a00 */
[----:B0-----:R-:W4:Y:S04]  /*15860*/  LDL.LU.64 R24, [R1+0x30] ;  /* 0x0000300001187983 */ /* 0x001f280000300a00 */
[----:B------:R0:W-:Y:S04]  /*15870*/  STL.64 [R1+0x110], R16 ;  /* 0x0001101001007387 */ /* 0x0001e80000100a00 */
[----:B------:R-:W4:Y:S04]  /*15880*/  LDL.LU.64 R18, [R1+0xf80] ;  /* 0x000f800001127983 */ /* 0x000f280000300a00 */
[----:B0-----:R-:W4:Y:S04]  /*15890*/  LDL.LU.64 R16, [R1+0xf78] ;  /* 0x000f780001107983 */ /* 0x001f280000300a00 */
[----:B------:R0:W-:Y:S04]  /*158a0*/  STL.64 [R1+0xf58], R20 ;  /* 0x000f581401007387 */ /* 0x0001e80000100a00 */
[----:B0-----:R-:W2:Y:S04]  /*158b0*/  LDL.LU R20, [R1+0x80] ;  /* 0x0000800001147983 */ /* 0x001ea80000300800 */
[----:B------:R-:W2:Y:S04]  /*158c0*/  LDL.LU R21, [R1+0x84] ;  /* 0x0000840001157983 */ /* 0x000ea80000300800 */
[----:B------:R-:W2:Y:S04]  /*158d0*/  LDL.LU R22, [R1+0x88] ;  /* 0x0000880001167983 */ /* 0x000ea80000300800 */
[----:B------:R-:W2:Y:S04]  /*158e0*/  LDL.LU R23, [R1+0x8c] ;  /* 0x00008c0001177983 */ /* 0x000ea80000300800 */
[----:B------:R-:W-:Y:S04]  /*158f0*/  STL [R1+0xecc], R11 ;  /* 0x000ecc0b01007387 */ /* 0x000fe80000100800 */
[----:B------:R-:W-:Y:S01]  /*15900*/  STL [R1+0xec8], R10 ;  /* 0x000ec80a01007387 */ /* 0x000fe20000100800 */
[----:B----4-:R-:W-:Y:S03]  /*15910*/  HMMA.16816.F32.BF16 R12, R12, R24, R16 ;  /* 0x000000180c0c723c */ /* 0x010fe60000041810 */
[----:B------:R-:W3:Y:S04]  /*15920*/  LDL.LU.64 R18, [R1+0xf70] ;  /* 0x000f700001127983 */ /* 0x000ee80000300a00 */
[----:B------:R-:W3:Y:S04]  /*15930*/  LDL.LU.64 R16, [R1+0xf68] ;  /* 0x000f680001107983 */ /* 0x000ee80000300a00 */
[----:B------:R0:W-:Y:S04]  /*15940*/  STL.64 [R1+0xf50], R24 ;  /* 0x000f501801007387 */ /* 0x0001e80000100a00 */
[----:B0-----:R-:W4:Y:S04]  /*15950*/  LDL.LU R24, [R1+0x70] ;  /* 0x0000700001187983 */ /* 0x001f280000300800 */
[----:B------:R0:W-:Y:S04]  /*15960*/  STL.64 [R1+0x100], R12 ;  /* 0x0001000c01007387 */ /* 0x0001e80000100a00 */
[----:B------:R1:W-:Y:S04]  /*15970*/  STL.64 [R1+0x108], R14 ;  /* 0x0001080e01007387 */ /* 0x0003e80000100a00 */
[----:B------:R-:W4:Y:S04]  /*15980*/  LDL.LU R25, [R1+0x74] ;  /* 0x0000740001197983 */ /* 0x000f280000300800 */
[----:B------:R-:W4:Y:S04]  /*15990*/  LDL.LU R26, [R1+0x78] ;  /* 0x00007800011a7983 */ /* 0x000f280000300800 */
[----:B------:R-:W4:Y:S04]  /*159a0*/  LDL.LU R27, [R1+0x7c] ;  /* 0x00007c00011b7983 */ /* 0x000f280000300800 */
[----:B0-----:R-:W2:Y:S04]  /*159b0*/  LDL.LU R12, [R1+0x60] ;  /* 0x00006000010c7983 */ /* 0x001ea80000300800 */
[----:B------:R-:W2:Y:S04]  /*159c0*/  LDL.LU R13, [R1+0x64] ;  /* 0x00006400010d7983 */ /* 0x000ea80000300800 */
[----:B-1----:R-:W2:Y:S04]  /*159d0*/  LDL.LU R14, [R1+0x68] ;  /* 0x00006800010e7983 */ /* 0x002ea80000300800 */
[----:B------:R-:W2:Y:S01]  /*159e0*/  LDL.LU R15, [R1+0x6c] ;  /* 0x00006c00010f7983 */ /* 0x000ea20000300800 */
[----:B---3--:R-:W-:-:S15]  /*159f0*/  HMMA.16816.F32.BF16 R4, R16, R8, R4 ;  /* 0x000000081004723c */ /* 0x008fde0000041804 */
[----:B------:R-:W-:-:S04]  /*15a00*/  NOP ;  /* 0x0000000000007918 */ /* 0x000fc80000000000 */
[----:B------:R0:W-:Y:S04]  /*15a10*/  STL.64 [R1+0xf0], R4 ;  /* 0x0000f00401007387 */ /* 0x0001e80000100a00 */
[----:B0-----:R-:W2:Y:S01]  /*15a20*/  LDL.LU.64 R4, [R1+0xf60] ;  /* 0x000f600001047983 */ /* 0x001ea20000300a00 */
[----:B------:R-:W-:-:S05]  /*15a30*/  IMAD.MOV.U32 R11, RZ, RZ, R6 ;  /* 0x000000ffff0b7224 */ /* 0x000fca00078e0006 */
[----:B------:R-:W-:Y:S01]  /*15a40*/  STL [R1+0xed0], R11 ;  /* 0x000ed00b01007387 */ /* 0x000fe20000100800 */
[----:B--2---:R-:W-:-:S15]  /*15a50*/  HMMA.16816.F32.BF16 R20, R16, R4, R20 ;  /* 0x000000041014723c */ /* 0x004fde0000041814 */
[----:B------:R-:W-:-:S04]  /*15a60*/  NOP ;  /* 0x0000000000007918 */ /* 0x000fc80000000000 */
[----:B------:R0:W-:Y:S01]  /*15a70*/  STL [R1+0xe0], R20 ;  /* 0x0000e01401007387 */ /* 0x0001e20000100800 */
[----:B------:R-:W-:-:S03]  /*15a80*/  IMAD.MOV.U32 R6, RZ, RZ, R21 ;  /* 0x000000ffff067224 */ /* 0x000fc600078e0015 */
[----:B------:R-:W-:Y:S04]  /*15a90*/  STL [R1+0xec], R23 ;  /* 0x0000ec1701007387 */ /* 0x000fe80000100800 */
[----:B0-----:R-:W4:Y:S01]  /*15aa0*/  LDL.LU.64 R20, [R1+0xf58] ;  /* 0x000f580001147983 */ /* 0x001f220000300a00 */
[----:B------:R-:W-:Y:S02]  /*15ab0*/  IMAD.MOV.U32 R10, RZ, RZ, R7 ;  /* 0x000000ffff0a7224 */ /* 0x000fe400078e0007 */
[----:B------:R-:W-:-:S05]  /*15ac0*/  IMAD.MOV.U32 R7, RZ, RZ, R22 ;  /* 0x000000ffff077224 */ /* 0x000fca00078e0016 */
[----:B------:R-:W-:Y:S04]  /*15ad0*/  STL.64 [R1+0xf40], R6 ;  /* 0x000f400601007387 */ /* 0x000fe80000100a00 */
[----:B------:R0:W-:Y:S04]  /*15ae0*/  STL.64 [R1+0xf38], R4 ;  /* 0x000f380401007387 */ /* 0x0001e80000100a00 */
[----:B0-----:R-:W2:Y:S04]  /*15af0*/  LDL.LU R4, [R1+0x160] ;  /* 0x0001600001047983 */ /* 0x001ea80000300800 */
[----:B------:R-:W2:Y:S04]  /*15b00*/  LDL.LU R5, [R1+0x164] ;  /* 0x0001640001057983 */ /* 0x000ea80000300800 */
[----:B------:R-:W2:Y:S04]  /*15b10*/  LDL.LU R6, [R1+0x168] ;  /* 0x0001680001067983 */ /* 0x000ea80000300800 */
[----:B------:R-:W2:Y:S01]  /*15b20*/  LDL.LU R7, [R1+0x16c] ;  /* 0x00016c0001077983 */ /* 0x000ea20000300800 */
[----:B------:R-:W-:-:S02]  /*15b30*/  IMAD.MOV.U32 R22, RZ, RZ, R29 ;  /* 0x000000ffff167224 */ /* 0x000fc400078e001d */
[----:B------:R-:W-:Y:S01]  /*15b40*/  IMAD.MOV.U32 R23, RZ, RZ, R28 ;  /* 0x000000ffff177224 */ /* 0x000fe200078e001c */
[----:B----4-:R-:W-:-:S15]  /*15b50*/  HMMA.16816.F32.BF16 R24, R16, R20, R24 ;  /* 0x000000141018723c */ /* 0x010fde0000041818 */
[----:B------:R-:W-:-:S04]  /*15b60*/  NOP ;  /* 0x0000000000007918 */ /* 0x000fc80000000000 */
[----:B------:R0:W-:Y:S04]  /*15b70*/  STL.64 [R1+0xd0], R24 ;  /* 0x0000d01801007387 */ /* 0x0001e80000100a00 */
[----:B------:R-:W-:Y:S04]  /*15b80*/  STL.64 [R1+0xd8], R26 ;  /* 0x0000d81a01007387 */ /* 0x000fe80000100a00 */
[----:B0-----:R-:W3:Y:S04]  /*15b90*/  LDL.LU.64 R24, [R1+0xf50] ;  /* 0x000f500001187983 */ /* 0x001ee80000300a00 */
[----:B------:R0:W-:Y:S04]  /*15ba0*/  STL.64 [R1+0xf30], R20 ;  /* 0x000f301401007387 */ /* 0x0001e80000100a00 */
[----:B0-----:R-:W4:Y:S04]  /*15bb0*/  LDL.LU R20, [R1+0x150] ;  /* 0x0001500001147983 */ /* 0x001f280000300800 */
[----:B------:R-:W4:Y:S04]  /*15bc0*/  LDL.LU R21, [R1+0x154] ;  /* 0x0001540001157983 */ /* 0x000f280000300800 */
[----:B------:R-:W2:Y:S04]  /*15bd0*/  LDL.LU R29, [R1+0xf4c] ;  /* 0x000f4c00011d7983 */ /* 0x000ea80000300800 */
[----:B------:R-:W4:Y:S01]  /*15be0*/  LDL.LU R28, [R1+0xf48] ;  /* 0x000f4800011c7983 */ /* 0x000f220000300800 */
[----:B---3--:R-:W-:Y:S03]  /*15bf0*/  HMMA.16816.F32.BF16 R12, R16, R24, R12 ;  /* 0x00000018100c723c */ /* 0x008fe6000004180c */
[----:B------:R0:W-:Y:S04]  /*15c00*/  STL.64 [R1+0xf28], R24 ;  /* 0x000f281801007387 */ /* 0x0001e80000100a00 */
[----:B0-----:R-:W3:Y:S04]  /*15c10*/  LDL.LU R24, [R1+0x140] ;  /* 0x0001400001187983 */ /* 0x001ee80000300800 */
[----:B--2---:R-:W-:Y:S08]  /*15c20*/  LDSM.16.MT88.4 R16, [R29+UR4+0x22000] ;  /* 0x022000041d10783b */ /* 0x004ff00008004200 */
[----:B------:R-:W-:Y:S04]  /*15c30*/  STL.64 [R1+0xc0], R12 ;  /* 0x0000c00c01007387 */ /* 0x000fe80000100a00 */
[----:B------:R-:W-:Y:S04]  /*15c40*/  STL.64 [R1+0xc8], R14 ;  /* 0x0000c80e01007387 */ /* 0x000fe80000100a00 */
[----:B----4-:R-:W0:Y:S04]  /*15c50*/  LDSM.16.MT88.4 R12, [R28+UR4+0x22000] ;  /* 0x022000041c0c783b */ /* 0x010e280008004200 */
[----:B------:R-:W3:Y:S04]  /*15c60*/  LDL.LU R25, [R1+0x144] ;  /* 0x0001440001197983 */ /* 0x000ee80000300800 */
[----:B------:R-:W3:Y:S04]  /*15c70*/  LDL.LU R26, [R1+0x148] ;  /* 0x00014800011a7983 */ /* 0x000ee80000300800 */
[----:B------:R-:W3:Y:S01]  /*15c80*/  LDL.LU R27, [R1+0x14c] ;  /* 0x00014c00011b7983 */ /* 0x000ee20000300800 */
[C---:B0-----:R-:W-:Y:S03]  /*15c90*/  HMMA.16816.F32.BF16 R4, R12.reuse, R8, R4 ;  /* 0x000000080c04723c */ /* 0x041fe60000041804 */
[----:B------:R-:W-:Y:S04]  /*15ca0*/  STL.64 [R1+0xf20], R18 ;  /* 0x000f201201007387 */ /* 0x000fe80000100a00 */
[----:B------:R0:W-:Y:S04]  /*15cb0*/  STL.64 [R1+0xf18], R16 ;  /* 0x000f181001007387 */ /* 0x0001e80000100a00 */
[----:B0-----:R-:W2:Y:S08]  /*15cc0*/  LDL.LU R16, [R1+0x50] ;  /* 0x0000500001107983 */ /* 0x001eb00000300800 */
[----:B------:R-:W-:Y:S04]  /*15cd0*/  STL.64 [R1+0xb0], R4 ;  /* 0x0000b00401007387 */ /* 0x000fe80000100a00 */
[----:B------:R0:W-:Y:S04]  /*15ce0*/  STL.64 [R1+0xb8], R6 ;  /* 0x0000b80601007387 */ /* 0x0001e80000100a00 */
[----:B0-----:R-:W4:Y:S04]  /*15cf0*/  LDL.LU.64 R6, [R1+0xf40] ;  /* 0x000f400001067983 */ /* 0x001f280000300a00 */
[----:B------:R-:W2:Y:S02]  /*15d00*/  LDL.LU.64 R4, [R1+0xf38] ;  /* 0x000f380001047983 */ /* 0x000ea40000300a00 */
[----:B--2---:R-:W-:-:S15]  /*15d10*/  HMMA.16816.F32.BF16 R20, R12, R4, R20 ;  /* 0x000000040c14723c */ /* 0x004fde0000041814 */
[----:B------:R-:W-:-:S04]  /*15d20*/  NOP ;  /* 0x0000000000007918 */ /* 0x000fc80000000000 */
[----:B------:R0:W-:Y:S04]  /*15d30*/  STL.64 [R1+0xa0], R20 ;  /* 0x0000a01401007387 */ /* 0x0001e80000100a00 */
[----:B------:R-:W-:Y:S04]  /*15d40*/  STL.64 [R1+0xa8], R22 ;  /* 0x0000a81601007387 */ /* 0x000fe80000100a00 */
[----:B0-----:R-:W3:Y:S02]  /*15d50*/  LDL.LU.64 R20, [R1+0xf30] ;  /* 0x000f300001147983 */ /* 0x001ee40000300a00 */
[----:B---3--:R-:W-:-:S15]  /*15d60*/  HMMA.16816.F32.BF16 R24, R12, R20, R24 ;  /* 0x000000140c18723c */ /* 0x008fde0000041818 */
[----:B------:R-:W-:-:S04]  /*15d70*/  NOP ;  /* 0x0000000000007918 */ /* 0x000fc80000000000 */
[----:B------:R0:W-:Y:S04]  /*15d80*/  STL.64 [R1+0x90], R24 ;  /* 0x0000901801007387 */ /* 0x0001e80000100a00 */
[----:B------:R1:W-:Y:S04]  /*15d90*/  STL.64 [R1+0x98], R26 ;  /* 0x0000981a01007387 */ /* 0x0003e80000100a00 */
[----:B0-----:R-:W2:Y:S01]  /*15da0*/  LDL.LU.64 R24, [R1+0xf28] ;  /* 0x000f280001187983 */ /* 0x001ea20000300a00 */
[----:B------:R-:W-:Y:S02]  /*15db0*/  IMAD.MOV.U32 R17, RZ, RZ, R3 ;  /* 0x000000ffff117224 */ /* 0x000fe400078e0003 */
[----:B------:R-:W-:-:S02]  /*15dc0*/  IMAD.MOV.U32 R18, RZ, RZ, R2 ;  /* 0x000000ffff127224 */ /* 0x000fc400078e0002 */
[----:B------:R-:W-:-:S07]  /*15dd0*/  IMAD.MOV.U32 R19, RZ, RZ, R0 ;  /* 0x000000ffff137224 */ /* 0x000fce00078e0000 */
[----:B--2---:R-:W-:Y:S01]  /*15de0*/  HMMA.16816.F32.BF16 R12, R12, R24, R16 ;  /* 0x000000180c0c723c */ /* 0x004fe20000041810 */
[----:B------:R-:W2:Y:S04]  /*15df0*/  LDL.LU.64 R18, [R1+0xf20] ;  /* 0x000f200001127983 */ /* 0x000ea80000300a00 */
[----:B------:R-:W2:Y:S01]  /*15e00*/  LDL.LU.64 R16, [R1+0xf18] ;  /* 0x000f180001107983 */ /* 0x000ea20000300a00 */
[----:B------:R-:W-:Y:S02]  /*15e10*/  IMAD.MOV.U32 R11, RZ, RZ, R24 ;  /* 0x000000ffff0b7224 */ /* 0x000fe400078e0018 */
[----:B------:R-:W-:-:S11]  /*15e20*/  IMAD.MOV.U32 R3, RZ, RZ, R25 ;  /* 0x000000ffff037224 */ /* 0x000fd600078e0019 */
[----:B------:R-:W-:Y:S04]  /*15e30*/  STL.64 [R1+0x20], R12 ;  /* 0x0000200c01007387 */ /* 0x000fe80000100a00 */
[----:B------:R0:W-:Y:S04]  /*15e40*/  STL.64 [R1+0x28], R14 ;  /* 0x0000280e01007387 */ /* 0x0001e80000100a00 */
[----:B-1----:R-:W2:Y:S04]  /*15e50*/  LDL.LU.64 R26, [R1+0xf10] ;  /* 0x000f1000011a7983 */ /* 0x002ea80000300a00 */
[----:B------:R-:W2:Y:S04]  /*15e60*/  LDL.LU.64 R24, [R1+0xf08] ;  /* 0x000f080001187983 */ /* 0x000ea80000300a00 */
[----:B0-----:R-:W3:Y:S01]  /*15e70*/  LDL R15, [R1+0x1e4] ;  /* 0x0001e400010f7983 */ /* 0x001ee20000100800 */
[----:B--2---:R-:W-:-:S15]  /*15e80*/  HMMA.16816.F32.BF16 R24, R16, R8, R24 ;  /* 0x000000081018723c */ /* 0x004fde0000041818 */
[----:B------:R-:W-:-:S04]  /*15e90*/  NOP ;  /* 0x0000000000007918 */ /* 0x000fc80000000000 */
[----:B------:R-:W-:Y:S01]  /*15ea0*/  IMAD.MOV.U32 R2, RZ, RZ, R26 ;  /* 0x000000ffff027224 */ /* 0x000fe200078e001a */
[----:B------:R0:W-:Y:S01]  /*15eb0*/  STL [R1+0x10], R24 ;  /* 0x0000101801007387 */ /* 0x0001e20000100800 */
[----:B------:R-:W-:Y:S01]  /*15ec0*/  MOV R0, R27 ;  /* 0x0000001b00007202 */ /* 0x000fe20000000f00 */
[----:B------:R-:W-:Y:S02]  /*15ed0*/  IMAD.MOV.U32 R8, RZ, RZ, R25 ;  /* 0x000000ffff087224 */ /* 0x000fe400078e0019 */
[----:B------:R-:W2:Y:S04]  /*15ee0*/  LDL.LU.64 R26, [R1+0xf00] ;  /* 0x000f0000011a7983 */ /* 0x000ea80000300a00 */
[----:B0-----:R-:W2:Y:S04]  /*15ef0*/  LDL.LU.64 R24, [R1+0xef8] ;  /* 0x000ef80001187983 */ /* 0x001ea80000300a00 */
[----:B------:R-:W-:Y:S04]  /*15f00*/  STL [R1+0xe58], R2 ;  /* 0x000e580201007387 */ /* 0x000fe80000100800 */
[----:B------:R-:W-:Y:S04]  /*15f10*/  STL [R1+0xe44], R8 ;  /* 0x000e440801007387 */ /* 0x000fe80000100800 */
[----:B------:R-:W-:Y:S01]  /*15f20*/  STL [R1+0xe40], R0 ;  /* 0x000e400001007387 */ /* 0x000fe20000100800 */
[----:B------:R-:W0:Y:S01]  /*15f30*/  S2R R14, SR_TID.X ;  /* 0x00000000000e7919 */ /* 0x000e220000002100 */
[----:B--2---:R-:W-:-:S15]  /*15f40*/  HMMA.16816.F32.BF16 R24, R16, R4, R24 ;  /* 0x000000041018723c */ /* 0x004fde0000041818 */
[----:B------:R-:W-:-:S04]  /*15f50*/  NOP ;  /* 0x0000000000007918 */ /* 0x000fc80000000000 */
[----:B------:R-:W-:Y:S04]  /*15f60*/  STL.64 [R1], R24 ;  /* 0x0000001801007387 */ /* 0x000fe80000100a00 */
[----:B------:R1:W-:Y:S04]  /*15f70*/  STL.64 [R1+0x8], R26 ;  /* 0x0000081a01007387 */ /* 0x0003e80000100a00 */
[----:B-1----:R-:W2:Y:S04]  /*15f80*/  LDL.LU.64 R26, [R1+0xef0] ;  /* 0x000ef000011a7983 */ /* 0x002ea80000300a00 */
[----:B------:R-:W2:Y:S01]  /*15f90*/  LDL.LU.64 R24, [R1+0xee8] ;  /* 0x000ee80001187983 */ /* 0x000ea20000300a00 */
[C---:B0-----:R-:W-:Y:S01]  /*15fa0*/  LOP3.LUT R9, R14.reuse, 0x7, RZ, 0xc0, !PT ;  /* 0x000000070e097812 */ /* 0x041fe200078ec0ff */
[----:B------:R-:W-:-:S04]  /*15fb0*/  IMAD.SHL.U32 R22, R14, 0x2, RZ ;  /* 0x000000020e167824 */ /* 0x000fc800078e00ff */
[----:B------:R-:W-:Y:S02]  /*15fc0*/  IMAD R9, R9, 0x90, RZ ;  /* 0x0000009009097824 */ /* 0x000fe400078e02ff */
[----:B------:R-:W-:Y:S02]  /*15fd0*/  IMAD.SHL.U32 R23, R14, 0x40, RZ ;  /* 0x000000400e177824 */ /* 0x000fe400078e00ff */
[----:B---3--:R-:W0:Y:S01]  /*15fe0*/  LDSM.16.MT88.4 R12, [R15+UR4+0x22800] ;  /* 0x022800040f0c783b */ /* 0x008e220008004200 */
[----:B------:R-:W-:-:S04]  /*15ff0*/  LOP3.LUT R9, R9, 0x10, R22, 0x78, !PT ;  /* 0x0000001009097812 */ /* 0x000fc800078e7816 */
[----:B------:R-:W-:Y:S02]  /*16000*/  LOP3.LUT R9, R9, 0x400, R23, 0xf8, !PT ;  /* 0x0000040009097812 */ /* 0x000fe400078ef817 */
[----:B------:R-:W3:Y:S01]  /*16010*/  LDL.LU.64 R22, [R1+0xee0] ;  /* 0x000ee00001167983 */ /* 0x000ee20000300a00 */
[----:B--2---:R-:W-:Y:S03]  /*16020*/  HMMA.16816.F32.BF16 R24, R16, R20, R24 ;  /* 0x000000141018723c */ /* 0x004fe60000041818 */
[----:B------:R-:W3:-:S15]  /*16030*/  LDL.LU.64 R20, [R1+0xed8] ;  /* 0x000ed80001147983 */ /* 0x000ede0000300a00 */
[----:B------:R-:W-:Y:S01]  /*16040*/  NOP ;  /* 0x0000000000007918 */ /* 0x000fe20000000000 */
[----:B------:R1:W-:Y:S02]  /*16050*/  STL.64 [R1+0x140], R24 ;  /* 0x0001401801007387 */ /* 0x0003e40000100a00 */
[----:B-1----:R-:W-:Y:S02]  /*16060*/  IMAD.MOV.U32 R24, RZ, RZ, R11 ;  /* 0x000000ffff187224 */ /* 0x002fe400078e000b */
[----:B------:R-:W-:Y:S02]  /*16070*/  IMAD.MOV.U32 R25, RZ, RZ, R3 ;  /* 0x000000ffff197224 */ /* 0x000fe400078e0003 */
[----:B------:R-:W-:Y:S02]  /*16080*/  IMAD.MOV.U32 R4, RZ, RZ, R27 ;  /* 0x000000ffff047224 */ /* 0x000fe400078e001b */
[----:B------:R-:W-:Y:S01]  /*16090*/  IMAD.MOV.U32 R5, RZ, RZ, R26 ;  /* 0x000000ffff057224 */ /* 0x000fe200078e001a */
[----:B------:R-:W2:Y:S04]  /*160a0*/  LDL.LU R11, [R1+0xed0] ;  /* 0x000ed000010b7983 */ /* 0x000ea80000300800 */
[----:B------:R-:W-:Y:S04]  /*160b0*/  STL [R1+0xde0], R4 ;  /* 0x000de00401007387 */ /* 0x000fe80000100800 */
[----:B------:R-:W-:Y:S01]  /*160c0*/  STL [R1+0xddc], R5 ;  /* 0x000ddc0501007387 */ /* 0x000fe20000100800 */
[----:B---3--:R-:W-:Y:S03]  /*160d0*/  HMMA.16816.F32.BF16 R16, R16, R24, R20 ;  /* 0x000000181010723c */ /* 0x008fe60000041814 */
[----:B------:R-:W-:Y:S04]  /*160e0*/  LDSM.16.MT88.4 R24, [R29+UR4+0x22800] ;  /* 0x022800041d18783b */ /* 0x000fe80008004200 */
[----:B------:R-:W-:-:S12]  /*160f0*/  LDSM.16.MT88.4 R20, [R9+UR4+0x22800] ;  /* 0x022800040914783b */ /* 0x000fd80008004200 */
[----:B------:R-:W-:Y:S01]  /*16100*/  IMAD.MOV.U32 R3, RZ, RZ, R18 ;  /* 0x000000ffff037224 */ /* 0x000fe200078e0012 */
[----:B------:R-:W-:Y:S04]  /*16110*/  STL.64 [R1+0x80], R16 ;  /* 0x0000801001007387 */ /* 0x000fe80000100a00 */
[----:B------:R-:W-:Y:S04]  /*16120*/  STL [R1+0x8c], R19 ;  /* 0x00008c1301007387 */ /* 0x000fe80000100800 */
[----:B------:R-:W1:Y:S04]  /*16130*/  LDSM.16.MT88.4 R16, [R28+UR4+0x22800] ;  /* 0x022800041c10783b */ /* 0x000e680008004200 */
[----:B------:R-:W-:Y:S04]  /*16140*/  STL [R1+0xe38], R3 ;  /* 0x000e380301007387 */ /* 0x000fe80000100800 */
[----:B------:R-:W-:Y:S04]  /*16150*/  STL [R1+0xe3c], R9 ;  /* 0x000e3c0901007387 */ /* 0x000fe80000100800 */
[----:B0-----:R0:W-:Y:S04]  /*16160*/  STL.64 [R1+0xe70], R14 ;  /* 0x000e700e01007387 */ /* 0x0011e80000100a00 */
[----:B------:R-:W-:Y:S04]  /*16170*/  STL.64 [R1+0xe68], R12 ;  /* 0x000e680c01007387 */ /* 0x000fe80000100a00 */
[----:B0-----:R-:W3:Y:S04]  /*16180*/  LDL.64 R14, [R1+0x38] ;  /* 0x00003800010e7983 */ /* 0x001ee80000100a00 */
[----:B---3--:R0:W-:Y:S04]  /*16190*/  STL.64 [R1+0xe88], R14 ;  /* 0x000e880e01007387 */ /* 0x0081e80000100a00 */
[----:B0-----:R-:W3:Y:S04]  /*161a0*/  LDL R14, [R1+0x48] ;  /* 0x00004800010e7983 */ /* 0x001ee80000100800 */
[----:B------:R-:W3:Y:S04]  /*161b0*/  LDL R15, [R1+0x4c] ;  /* 0x00004c00010f7983 */ /* 0x000ee80000100800 */
[----:B---3--:R0:W-:Y:S04]  /*161c0*/  STL.64 [R1+0xea0], R14 ;  /* 0x000ea00e01007387 */ /* 0x0081e80000100a00 */
[----:B------:R-:W3:Y:S04]  /*161d0*/  LDL.LU R12, [R1+0x120] ;  /* 0x00012000010c7983 */ /* 0x000ee80000300800 */
[----:B------:R-:W3:Y:S04]  /*161e0*/  LDL.LU R13, [R1+0x124] ;  /* 0x00012400010d7983 */ /* 0x000ee80000300800 */
[----:B0-----:R-:W2:Y:S04]  /*161f0*/  LDL.LU R14, [R1+0x128] ;  /* 0x00012800010e7983 */ /* 0x001ea80000300800 */
[----:B------:R-:W2:Y:S04]  /*16200*/  LDL.LU R15, [R1+0x12c] ;  /* 0x00012c00010f7983 */ /* 0x000ea80000300800 */
[----:B--2---:R-:W-:Y:S04]  /*16210*/  STL.64 [R1+0xeb0], R14 ;  /* 0x000eb00e01007387 */ /* 0x004fe80000100a00 */
[----:B---3--:R0:W-:Y:S04]  /*16220*/  STL.64 [R1+0xea8], R12 ;  /* 0x000ea80c01007387 */ /* 0x0081e80000100a00 */
[----:B0-----:R-:W2:Y:S04]  /*16230*/  LDL.LU R12, [R1+0x130] ;  /* 0x00013000010c7983 */ /* 0x001ea80000300800 */
[----:B------:R-:W2:Y:S04]  /*16240*/  LDL.LU R13, [R1+0x134] ;  /* 0x00013400010d7983 */ /* 0x000ea80000300800 */
[----:B------:R-:W2:Y:S04]  /*16250*/  LDL.LU R14, [R1+0x138] ;  /* 0x00013800010e7983 */ /* 0x000ea80000300800 */
[----:B------:R-:W2:Y:S04]  /*16260*/  LDL.LU R15, [R1+0x13c] ;  /* 0x00013c00010f7983 */ /* 0x000ea80000300800 */
[----:B-1----:R-:W-:Y:S04]  /*16270*/  STL.64 [R1+0xe50], R18 ;  /* 0x000e501201007387 */ /* 0x002fe80000100a00 */
[----:B------:R0:W-:Y:S04]  /*16280*/  STL.64 [R1+0xe48], R16 ;  /* 0x000e481001007387 */ /* 0x0001e80000100a00 */
[----:B0-----:R-:W3:Y:S04]  /*16290*/  LDL.LU R16, [R1+0xf0] ;  /* 0x0000f00001107983 */ /* 0x001ee80000300800 */
[----:B------:R-:W3:Y:S01]  /*162a0*/  LDL.LU R17, [R1+0xf4] ;  /* 0x0000f40001117983 */ /* 0x000ee20000300800 */
[----:B------:R-:W-:-:S02]  /*162b0*/  IMAD.MOV.U32 R18, RZ, RZ, R11 ;  /* 0x000000ffff127224 */ /* 0x000fc400078e000b */
[----:B------:R-:W-:Y:S01]  /*162c0*/  IMAD.MOV.U32 R19, RZ, RZ, R10 ;  /* 0x000000ffff137224 */ /* 0x000fe200078e000a */
[----:B------:R-:W2:Y:S04]  /*162d0*/  LDL.LU R11, [R1+0xecc] ;  /* 0x000ecc00010b7983 */ /* 0x000ea80000300800 */
[----:B------:R-:W2:Y:S04]  /*162e0*/  LDL.LU R10, [R1+0xec8] ;  /* 0x000ec800010a7983 */ /* 0x000ea80000300800 */
[----:B------:R-:W-:Y:S04]  /*162f0*/  STL.64 [R1+0xe80], R18 ;  /* 0x000e801201007387 */ /* 0x000fe80000100a00 */
[----:B---3--:R0:W-:Y:S04]  /*16300*/  STL.64 [R1+0xe78], R16 ;  /* 0x000e781001007387 */ /* 0x0081e80000100a00 */
[----:B0-----:R-:W3:Y:S04]  /*16310*/  LDL.LU R16, [R1+0x100] ;  /* 0x0001000001107983 */ /* 0x001ee80000300800 */
[----:B------:R-:W3:Y:S04]  /*16320*/  LDL.LU R17, [R1+0x104] ;  /* 0x0001040001117983 */ /* 0x000ee80000300800 */
[----:B------:R-:W2:Y:S04]  /*16330*/  LDL.LU R18, [R1+0x108] ;  /* 0x0001080001127983 */ /* 0x000ea80000300800 */
[----:B------:R-:W2:Y:S04]  /*16340*/  LDL.LU R19, [R1+0x10c] ;  /* 0x00010c0001137983 */ /* 0x000ea80000300800 */
[----:B--2---:R0:W-:Y:S04]  /*16350*/  STL.64 [R1+0xe98], R18 ;  /* 0x000e981201007387 */ /* 0x0041e80000100a00 */
[----:B---3--:R1:W-:Y:S01]  /*16360*/  STL.64 [R1+0xe90], R16 ;  /* 0x000e901001007387 */ /* 0x0083e20000100a00 */
[----:B0-----:R-:W-:-:S03]  /*16370*/  IMAD.MOV.U32 R18, RZ, RZ, R10 ;  /* 0x000000ffff127224 */ /* 0x001fc600078e000a */
[----:B-1----:R-:W2:Y:S04]  /*16380*/  LDL.LU R16, [R1+0x110] ;  /* 0x0001100001107983 */ /* 0x002ea80000300800 */
[----:B------:R-:W2:Y:S04]  /*16390*/  LDL.LU R17, [R1+0x114] ;  /* 0x0001140001117983 */ /* 0x000ea80000300800 */
[----:B------:R-:W3:Y:S01]  /*163a0*/  LDL.LU R10, [R1+0xec4] ;  /* 0x000ec400010a7983 */ /* 0x000ee20000300800 */
[----:B------:R-:W-:-:S03]  /*163b0*/  IMAD.MOV.U32 R19, RZ, RZ, R11 ;  /* 0x000000ffff137224 */ /* 0x000fc600078e000b */
[----:B------:R-:W3:Y:S04]  /*163c0*/  LDL.LU R11, [R1+0xec0] ;  /* 0x000ec000010b7983 */ /* 0x000ee80000300800 */
[----:B------:R-:W-:Y:S04]  /*163d0*/  STL [R1+0xd44], R28 ;  /* 0x000d441c01007387 */ /* 0x000fe80000100800 */
[----:B------:R-:W-:Y:S04]  /*163e0*/  STL.64 [R1+0xdf0], R26 ;  /* 0x000df01a01007387 */ /* 0x000fe80000100a00 */
[----:B------:R0:W-:Y:S04]  /*163f0*/  STL.64 [R1+0xde8], R24 ;  /* 0x000de81801007387 */ /* 0x0001e80000100a00 */
[----:B0-----:R-:W2:Y:S01]  /*16400*/  LDL.LU R24, [R1+0xe0] ;  /* 0x0000e00001187983 */ /* 0x001ea20000300800 */
[----:B----4-:R-:W-:-:S02]  /*16410*/  IMAD.MOV.U32 R25, RZ, RZ, R6 ;  /* 0x000000ffff197224 */ /* 0x010fc400078e0006 */
[----:B------:R-:W-:Y:S01]  /*16420*/  IMAD.MOV.U32 R26, RZ, RZ, R7 ;  /* 0x000000ffff1a7224 */ /* 0x000fe200078e0007 */
[----:B---3--:R-:W-:Y:S01]  /*16430*/  HMMA.16816.F32.BF16 R12, R20, R10, R12 ;  /* 0x0000000a140c723c */ /* 0x008fe2000004180c */
[----:B--2---:R-:W-:Y:S04]  /*16440*/  STL [R1+0xe60], R24 ;  /* 0x000e601801007387 */ /* 0x004fe80000100800 */
[----:B------:R-:W2:Y:S04]  /*16450*/  LDL.LU R6, [R1+0xebc] ;  /* 0x000ebc0001067983 */ /* 0x000ea80000300800 */
[----:B------:R-:W-:Y:S04]  /*16460*/  STL [R1+0xe64], R25 ;  /* 0x000e641901007387 */ /* 0x000fe80000100800 */
[----:B------:R-:W2:Y:S04]  /*16470*/  LDL.LU R7, [R1+0xeb8] ;  /* 0x000eb80001077983 */ /* 0x000ea80000300800 */
[----:B------:R-:W3:Y:S04]  /*16480*/  LDL.LU R27, [R1+0xec] ;  /* 0x0000ec00011b7983 */ /* 0x000ee80000300800 */
[----:B------:R-:W-:Y:S01]  /*16490*/  STL [R1+0xd40], R29 ;  /* 0x000d401d01007387 */ /* 0x000fe20000100800 */
[----:B------:R-:W-:-:S03]  /*164a0*/  IMAD.MOV.U32 R4, RZ, RZ, R14 ;  /* 0x000000ffff047224 */ /* 0x000fc600078e000e */
[----:B------:R0:W-:Y:S01]  /*164b0*/  STL.64 [R1+0x70], R12 ;  /* 0x0000700c01007387 */ /* 0x0001e20000100a00 */
[----:B------:R-:W-:-:S03]  /*164c0*/  IMAD.MOV.U32 R5, RZ, RZ, R15 ;  /* 0x000000ffff057224 */ /* 0x000fc600078e000f */
[----:B------:R-:W2:Y:S04]  /*164d0*/  LDL.LU.64 R14, [R1+0xeb0] ;  /* 0x000eb000010e7983 */ /* 0x000ea80000300a00 */
[----:B0-----:R-:W2:Y:S04]  /*164e0*/  LDL.LU.64 R12, [R1+0xea8] ;  /* 0x000ea800010c7983 */ /* 0x001ea80000300a00 */
[----:B------:R0:W-:Y:S01]  /*164f0*/  STL [R1+0xe5c], R4 ;  /* 0x000e5c0401007387 */ /* 0x0001e20000100800 */
[----:B--2---:R-:W-:-:S15]  /*16500*/  HMMA.16816.F32.BF16 R12, R20, R6, R12 ;  /* 0x00000006140c723c */ /* 0x004fde000004180c */
[----:B------:R-:W-:-:S04]  /*16510*/  NOP ;  /* 0x0000000000007918 */ /* 0x000fc80000000000 */
[----:B------:R-:W-:Y:S01]  /*16520*/  MOV R9, R14 ;  /* 0x0000000e00097202 */ /* 0x000fe20000000f00 */
[----:B------:R-:W-:Y:S02]  /*16530*/  IMAD.MOV.U32 R3, RZ, RZ, R15 ;  /* 0x000000ffff037224 */ /* 0x000fe400078e000f */
[----:B------:R-:W2:Y:S01]  /*16540*/  LDL.LU.64 R14, [R1+0xea0] ;  /* 0x000ea000010e7983 */ /* 0x000ea20000300a00 */
[----:B------:R-:W-:Y:S02]  /*16550*/  IMAD.MOV.U32 R8, RZ, RZ, R12 ;  /* 0x000000ffff087224 */ /* 0x000fe400078e000c */
[----:B------:R-:W-:Y:S02]  /*16560*/  IMAD.MOV.U32 R0, RZ, RZ, R13 ;  /* 0x000000ffff007224 */ /* 0x000fe400078e000d */
[----:B--2---:R-:W-:Y:S01]  /*16570*/  HMMA.16816.F32.BF16 R12, R20, R14, R16 ;  /* 0x0000000e140c723c */ /* 0x004fe20000041810 */
[----:B------:R-:W2:Y:S04]  /*16580*/  LDL.LU.64 R18, [R1+0xe98] ;  /* 0x000e980001127983 */ /* 0x000ea80000300a00 */
[----:B------:R-:W2:-:S14]  /*16590*/  LDL.LU.64 R16, [R1+0xe90] ;  /* 0x000e900001107983 */ /* 0x000e9c0000300a00 */
[----:B------:R1:W-:Y:S01]  /*165a0*/  STL [R1+0x5c], R15 ;  /* 0x00005c0f01007387 */ /* 0x0003e20000100800 */
[----:B0-----:R-:W-:-:S03]  /*165b0*/  IMAD.MOV.U32 R4, RZ, RZ, R14 ;  /* 0x000000ffff047224 */ /* 0x001fc600078e000e */
[----:B-1----:R-:W2:Y:S01]  /*165c0*/  LDL.LU.64 R14, [R1+0xe88] ;  /* 0x000e8800010e7983 */ /* 0x002ea20000300a00 */
[----:B------:R-:W-:Y:S02]  /*165d0*/  IMAD.MOV.U32 R25, RZ, RZ, R12 ;  /* 0x000000ffff197224 */ /* 0x000fe400078e000c */
[----:B------:R-:W-:Y:S01]  /*165e0*/  IMAD.MOV.U32 R24, RZ, RZ, R13 ;  /* 0x000000ffff187224 */ /* 0x000fe200078e000d */
[----:B--2---:R-:W-:Y:S01]  /*165f0*/  HMMA.16816.F32.BF16 R20, R20, R14, R16 ;  /* 0x0000000e1414723c */ /* 0x004fe20000041810 */
[----:B------:R-:W2:Y:S04]  /*16600*/  LDL.LU.64 R18, [R1+0xe80] ;  /* 0x000e800001127983 */ /* 0x000ea80000300a00 */
[----:B------:R-:W2:Y:S01]  /*16610*/  LDL.LU.64 R16, [R1+0xe78] ;  /* 0x000e780001107983 */ /* 0x000ea20000300a00 */
[----:B------:R-:W-:-:S02]  /*16620*/  IMAD.MOV.U32 R2, RZ, RZ, R14 ;  /* 0x000000ffff027224 */ /* 0x000fc400078e000e */
[----:B------:R-:W-:Y:S02]  /*16630*/  IMAD.MOV.U32 R28, RZ, RZ, R15 ;  /* 0x000000ffff1c7224 */ /* 0x000fe400078e000f */
[----:B------:R-:W2:Y:S04]  /*16640*/  LDL.LU.64 R14, [R1+0xe70] ;  /* 0x000e7000010e7983 */ /* 0x000ea80000300a00 */
[----:B------:R-:W2:Y:S05]  /*16650*/  LDL.LU.64 R12, [R1+0xe68] ;  /* 0x000e6800010c7983 */ /* 0x000eaa0000300a00 */
[----:B------:R-:W-:Y:S04]  /*16660*/  STL.64 [R1+0xd58], R22 ;  /* 0x000d581601007387 */ /* 0x000fe80000100a00 */
[----:B------:R0:W-:Y:S02]  /*16670*/  STL.64 [R1+0xd50], R20 ;  /* 0x000d501401007387 */ /* 0x0001e40000100a00 */
[----:B0-----:R-:W-:-:S02]  /*16680*/  IMAD.MOV.U32 R20, RZ, RZ, R25 ;  /* 0x000000ffff147224 */ /* 0x001fc400078e0019 */
[----:B------:R-:W-:Y:S02]  /*16690*/  IMAD.MOV.U32 R21, RZ, RZ, R24 ;  /* 0x000000ffff157224 */ /* 0x000fe400078e0018 */
[----:B------:R-:W-:Y:S01]  /*166a0*/  IMAD.MOV.U32 R22, RZ, RZ, R4 ;  /* 0x000000ffff167224 */ /* 0x000fe200078e0004 */
[----:B--2---:R-:W-:-:S15]  /*166b0*/  HMMA.16816.F32.BF16 R16, R12, R10, R16 ;  /* 0x0000000a0c10723c */ /* 0x004fde0000041810 */
[----:B------:R-:W-:-:S04]  /*166c0*/  NOP ;  /* 0x0000000000007918 */ /* 0x000fc80000000000 */
[----:B------:R0:W-:Y:S04]  /*166d0*/  STL [R1+0x1d0], R16 ;  /* 0x0001d01001007387 */ /* 0x0001e80000100800 */
[----:B------:R1:W-:Y:S01]  /*166e0*/  STL.64 [R1+0x1d8], R18 ;  /* 0x0001d81201007387 */ /* 0x0003e20000100a00 */
[----:B------:R-:W-:-:S03]  /*166f0*/  IMAD.MOV.U32 R29, RZ, RZ, R17 ;  /* 0x000000ffff1d7224 */ /* 0x000fc600078e0011 */
[----:B0-----:R-:W2:Y:S04]  /*16700*/  LDL.LU R16, [R1+0xc0] ;  /* 0x0000c00001107983 */ /* 0x001ea80000300800 */
[----:B------:R-:W2:Y:S04]  /*16710*/  LDL.LU R17, [R1+0xc4] ;  /* 0x0000c40001117983 */ /* 0x000ea80000300800 */
[----:B-1----:R-:W2:Y:S04]  /*16720*/  LDL.LU R18, [R1+0xc8] ;  /* 0x0000c80001127983 */ /* 0x002ea80000300800 */
[----:B------:R-:W2:Y:S04]  /*16730*/  LDL.LU R19, [R1+0xcc] ;  /* 0x0000cc0001137983 */ /* 0x000ea80000300800 */
[----:B------:R-:W3:Y:S04]  /*16740*/  LDL.LU R25, [R1+0xe64] ;  /* 0x000e640001197983 */ /* 0x000ee80000300800 */
[----:B------:R-:W3:Y:S04]  /*16750*/  LDL.LU R24, [R1+0xe60] ;  /* 0x000e600001187983 */ /* 0x000ee80000300800 */
[----:B------:R-:W4:Y:S04]  /*16760*/  LDL.LU R4, [R1+0xe5c] ;  /* 0x000e5c0001047983 */ /* 0x000f280000300800 */
[----:B------:R-:W2:Y:S01]  /*16770*/  LDL.LU R23, [R1+0x5c] ;  /* 0x00005c0001177983 */ /* 0x000ea20000300800 */
[----:B---3--:R-:W-:Y:S03]  /*16780*/  HMMA.16816.F32.BF16 R24, R12, R6, R24 ;  /* 0x000000060c18723c */ /* 0x008fe60000041818 */
[----:B--2---:R0:W-:Y:S04]  /*16790*/  STL.64 [R1+0xd68], R22 ;  /* 0x000d681601007387 */ /* 0x0041e80000100a00 */
[----:B------:R-:W-:Y:S01]  /*167a0*/  STL.64 [R1+0xd60], R20 ;  /* 0x000d601401007387 */ /* 0x000fe20000100a00 */
[----:B0-----:R-:W-:-:S03]  /*167b0*/  IMAD.MOV.U32 R22, RZ, RZ, R2 ;  /* 0x000000ffff167224 */ /* 0x001fc600078e0002 */
[----:B------:R-:W2:Y:S04]  /*167c0*/  LDL.LU R2, [R1+0xe58] ;  /* 0x000e580001027983 */ /* 0x000ea80000300800 */
[----:B------:R-:W-:Y:S04]  /*167d0*/  STL [R1+0xd48], R29 ;  /* 0x000d481d01007387 */ /* 0x000fe80000100800 */
[----:B------:R-:W-:Y:S04]  /*167e0*/  STL.64 [R1+0xe30], R6 ;  /* 0x000e300601007387 */ /* 0x000fe80000100a00 */
[----:B----4-:R0:W-:Y:S04]  /*167f0*/  STL.64 [R1+0xe28], R4 ;  /* 0x000e280401007387 */ /* 0x0101e80000100a00 */
[----:B------:R1:W-:Y:S04]  /*16800*/  STL.64 [R1+0x1c0], R24 ;  /* 0x0001c01801007387 */ /* 0x0003e80000100a00 */
[----:B------:R3:W-:Y:S04]  /*16810*/  STL.64 [R1+0x1c8], R26 ;  /* 0x0001c81a01007387 */ /* 0x0007e80000100a00 */
[----:B0-----:R-:W4:Y:S04]  /*16820*/  LDL.LU R4, [R1+0xd0] ;  /* 0x0000d00001047983 */ /* 0x001f280000300800 */
[----:B------:R-:W4:Y:S04]  /*16830*/  LDL.LU R5, [R1+0xd4] ;  /* 0x0000d40001057983 */ /* 0x000f280000300800 */
[----:B------:R-:W4:Y:S04]  /*16840*/  LDL.LU R6, [R1+0xd8] ;  /* 0x0000d80001067983 */ /* 0x000f280000300800 */
[----:B------:R-:W4:Y:S04]  /*16850*/  LDL.LU R7, [R1+0xdc] ;  /* 0x0000dc0001077983 */ /* 0x000f280000300800 */
[----:B-1----:R-:W2:Y:S04]  /*16860*/  LDL.LU R24, [R1+0x20] ;  /* 0x0000200001187983 */ /* 0x002ea80000300800 */
[----:B------:R-:W2:Y:S04]  /*16870*/  LDL.LU R25, [R1+0x24] ;  /* 0x0000240001197983 */ /* 0x000ea80000300800 */
[----:B---3--:R-:W3:Y:S04]  /*16880*/  LDL.LU R26, [R1+0x28] ;  /* 0x00002800011a7983 */ /* 0x008ee80000300800 */
[----:B------:R-:W3:Y:S04]  /*16890*/  LDL.LU R27, [R1+0x2c] ;  /* 0x00002c00011b7983 */ /* 0x000ee80000300800 */
[----:B---3--:R0:W-:Y:S04]  /*168a0*/  STL.64 [R1+0xe10], R26 ;  /* 0x000e101a01007387 */ /* 0x0081e80000100a00 */
[----:B--2---:R-:W-:Y:S04]  /*168b0*/  STL.64 [R1+0xe08], R24 ;  /* 0x000e081801007387 */ /* 0x004fe80000100a00 */
[----:B0-----:R-:W4:Y:S01]  /*168c0*/  LDL.LU.64 R26, [R1+0x48] ;  /* 0x00004800011a7983 */ /* 0x001f220000300a00 */
[----:B------:R-:W-:Y:S01]  /*168d0*/  IMAD.MOV.U32 R23, RZ, RZ, R28 ;  /* 0x000000ffff177224 */ /* 0x000fe200078e001c */
[C---:B----4-:R-:W-:Y:S08]  /*168e0*/  HMMA.16816.F32.BF16 R4, R12.reuse, R26, R4 ;  /* 0x0000001a0c04723c */ /* 0x050ff00000041804 */
[----:B------:R-:W-:Y:S11]  /*168f0*/  HMMA.16816.F32.BF16 R12, R12, R22, R16 ;  /* 0x000000160c0c723c */ /* 0x000ff60000041810 */
[----:B------:R0:W-:Y:S01]  /*16900*/  STL [R1+0x1b4], R5 ;  /* 0x0001b40501007387 */ /* 0x0001e20000100800 */
[----:B------:R-:W-:-:S03]  /*16910*/  IMAD.MOV.U32 R29, RZ, RZ, R4 ;  /* 0x000000ffff1d7224 */ /* 0x000fc600078e0004 */
[----:B------:R1:W-:Y:S04]  /*16920*/  STL [R1+0x1b8], R6 ;  /* 0x0001b80601007387 */ /* 0x0003e80000100800 */
[----:B------:R-:W2:Y:S01]  /*16930*/  LDL.LU R4, [R1+0xb0] ;  /* 0x0000b00001047983 */ /* 0x000ea20000300800 */
[----:B------:R-:W-:-:S03]  /*16940*/  IMAD.MOV.U32 R28, RZ, RZ, R7 ;  /* 0x000000ffff1c7224 */ /* 0x000fc600078e0007 */
[----:B0-----:R-:W2:Y:S04]  /*16950*/  LDL.LU R5, [R1+0xb4] ;  /* 0x0000b40001057983 */ /* 0x001ea80000300800 */
[----:B-1----:R-:W2:Y:S04]  /*16960*/  LDL.LU R6, [R1+0xb8] ;  /* 0x0000b80001067983 */ /* 0x002ea80000300800 */
[----:B------:R-:W2:Y:S04]  /*16970*/  LDL.LU R7, [R1+0xbc] ;  /* 0x0000bc0001077983 */ /* 0x000ea80000300800 */
[----:B------:R0:W-:Y:S04]  /*16980*/  STL.64 [R1+0xe20], R26 ;  /* 0x000e201a01007387 */ /* 0x0001e80000100a00 */
[----:B------:R-:W3:Y:S04]  /*16990*/  LDL.LU R24, [R1+0xa0] ;  /* 0x0000a00001187983 */ /* 0x000ee80000300800 */
[----:B------:R-:W3:Y:S04]  /*169a0*/  LDL.LU R25, [R1+0xa4] ;  /* 0x0000a40001197983 */ /* 0x000ee80000300800 */
[----:B0-----:R-:W3:Y:S04]  /*169b0*/  LDL.LU R26, [R1+0xa8] ;  /* 0x0000a800011a7983 */ /* 0x001ee80000300800 */
[----:B------:R-:W3:Y:S04]  /*169c0*/  LDL.LU R27, [R1+0xac] ;  /* 0x0000ac00011b7983 */ /* 0x000ee80000300800 */
[----:B------:R-:W-:Y:S04]  /*169d0*/  STL [R1+0xd9c], R28 ;  /* 0x000d9c1c01007387 */ /* 0x000fe80000100800 */
[----:B------:R-:W-:Y:S04]  /*169e0*/  STL [R1+0xd98], R29 ;  /* 0x000d981d01007387 */ /* 0x000fe80000100800 */
[----:B------:R-:W2:Y:S04]  /*169f0*/  LDL.LU.64 R18, [R1+0xe50] ;  /* 0x000e500001127983 */ /* 0x000ea80000300a00 */
[----:B------:R-:W2:Y:S04]  /*16a00*/  LDL.LU.64 R16, [R1+0xe48] ;  /* 0x000e480001107983 */ /* 0x000ea80000300a00 */
[----:B------:R-:W4:Y:S04]  /*16a10*/  LDL.LU R20, [R1] ;  /* 0x0000000001147983 */ /* 0x000f280000300800 */
[----:B------:R-:W-:Y:S04]  /*16a20*/  STL.64 [R1+0x190], R12 ;  /* 0x0001900c01007387 */ /* 0x000fe80000100a00 */
[----:B------:R-:W-:Y:S04]  /*16a30*/  STL.64 [R1+0x198], R14 ;  /* 0x0001980e01007387 */ /* 0x000fe80000100a00 */
[----:B------:R-:W4:Y:S04]  /*16a40*/  LDL.LU R21, [R1+0x4] ;  /* 0x0000040001157983 */ /* 0x000f280000300800 */
[----:B------:R-:W2:Y:S04]  /*16a50*/  LDL.LU R22, [R1+0x8] ;  /* 0x0000080001167983 */ /* 0x000ea80000300800 */
[----:B------:R-:W2:Y:S04]  /*16a60*/  LDL.LU R23, [R1+0xc] ;  /* 0x00000c0001177983 */ /* 0x000ea80000300800 */
[----:B--2---:R0:W-:Y:S04]  /*16a70*/  STL.64 [R1+0xe00], R22 ;  /* 0x000e001601007387 */ /* 0x0041e80000100a00 */
[----:B----4-:R1:W-:Y:S04]  /*16a80*/  STL.64 [R1+0xdf8], R20 ;  /* 0x000df81401007387 */ /* 0x0103e80000100a00 */
[----:B0-----:R-:W2:Y:S01]  /*16a90*/  LDL.LU.64 R22, [R1+0x38] ;  /* 0x0000380001167983 */ /* 0x001ea20000300a00 */
[----:B------:R-:W-:Y:S03]  /*16aa0*/  HMMA.16816.F32.BF16 R4, R16, R10, R4 ;  /* 0x0000000a1004723c */ /* 0x000fe60000041804 */
[----:B--2---:R0:W-:Y:S04]  /*16ab0*/  STL.64 [R1+0xe18], R22 ;  /* 0x000e181601007387 */ /* 0x0041e80000100a00 */
[----:B-1----:R-:W2:Y:S04]  /*16ac0*/  LDL.LU R20, [R1+0x90] ;  /* 0x0000900001147983 */ /* 0x002ea80000300800 */
[----:B------:R-:W2:Y:S04]  /*16ad0*/  LDL.LU R21, [R1+0x94] ;  /* 0x0000940001157983 */ /* 0x000ea80000300800 */
[----:B0-----:R-:W2:Y:S04]  /*16ae0*/  LDL.LU R22, [R1+0x98] ;  /* 0x0000980001167983 */ /* 0x001ea80000300800 */
[----:B------:R-:W2:Y:S04]  /*16af0*/  LDL.LU R23, [R1+0x9c] ;  /* 0x00009c0001177983 */ /* 0x000ea80000300800 */
[----:B------:R-:W4:Y:S01]  /*16b00*/  LDL R15, [R1+0x1e4] ;  /* 0x0001e400010f7983 */ /* 0x000f220000100800 */
[----:B------:R-:W-:-:S02]  /*16b10*/  IMAD.MOV.U32 R12, RZ, RZ, R8 ;  /* 0x000000ffff0c7224 */ /* 0x000fc400078e0008 */
[----:B------:R-:W-:Y:S02]  /*16b20*/  IMAD.MOV.U32 R14, RZ, RZ, R9 ;  /* 0x000000ffff0e7224 */ /* 0x000fe400078e0009 */
[----:B------:R-:W-:Y:S01]  /*16b30*/  IMAD.MOV.U32 R13, RZ, RZ, R0 ;  /* 0x000000ffff0d7224 */ /* 0x000fe200078e0000 */
[----:B----4-:R0:W-:Y:S04]  /*16b40*/  STL [R1+0xd70], R15 ;  /* 0x000d700f01007387 */ /* 0x0101e80000100800 */
[----:B------:R-:W4:Y:S04]  /*16b50*/  LDL.LU R8, [R1+0xe44] ;  /* 0x000e440001087983 */ /* 0x000f280000300800 */
[----:B------:R-:W2:Y:S04]  /*16b60*/  LDL.LU R0, [R1+0xe40] ;  /* 0x000e400001007983 */ /* 0x000ea80000300800 */
[----:B------:R-:W2:Y:S01]  /*16b70*/  LDL.LU R9, [R1+0xe3c] ;  /* 0x000e3c0001097983 */ /* 0x000ea20000300800 */
[----:B0-----:R-:W-:-:S03]  /*16b80*/  MOV R15, R3 ;  /* 0x00000003000f7202 */ /* 0x001fc60000000f00 */
[----:B------:R-:W2:Y:S04]  /*16b90*/  LDL.LU R3, [R1+0xe38] ;  /* 0x000e380001037983 */ /* 0x000ea80000300800 */
[----:B------:R-:W-:Y:S04]  /*16ba0*/  STL.64 [R1+0xd80], R14 ;  /* 0x000d800e01007387 */ /* 0x000fe80000100a00 */
[----:B------:R0:W-:Y:S04]  /*16bb0*/  STL.64 [R1+0xd78], R12 ;  /* 0x000d780c01007387 */ /* 0x0001e80000100a00 */
[----:B0-----:R-:W2:Y:S04]  /*16bc0*/  LDL.LU R12, [R1+0x10] ;  /* 0x00001000010c7983 */ /* 0x001ea80000300800 */
[----:B------:R-:W-:Y:S04]  /*16bd0*/  STL.64 [R1+0x180], R4 ;  /* 0x0001800401007387 */ /* 0x000fe80000100a00 */
[----:B------:R0:W-:Y:S04]  /*16be0*/  STL.64 [R1+0x188], R6 ;  /* 0x0001880601007387 */ /* 0x0001e80000100a00 */
[----:B0-----:R-:W3:Y:S04]  /*16bf0*/  LDL.LU.64 R6, [R1+0xe30] ;  /* 0x000e300001067983 */ /* 0x001ee80000300a00 */
[----:B------:R-:W2:Y:S01]  /*16c00*/  LDL.LU.64 R4, [R1+0xe28] ;  /* 0x000e280001047983 */ /* 0x000ea20000300a00 */
[----:B---3--:R-:W-:-:S15]  /*16c10*/  HMMA.16816.F32.BF16 R24, R16, R6, R24 ;  /* 0x000000061018723c */ /* 0x008fde0000041818 */
[----:B------:R-:W-:-:S04]  /*16c20*/  NOP ;  /* 0x0000000000007918 */ /* 0x000fc80000000000 */
[----:B------:R-:W-:Y:S04]  /*16c30*/  STL.64 [R1+0x170], R24 ;  /* 0x0001701801007387 */ /* 0x000fe80000100a00 */
[----:B------:R0:W-:Y:S04]  /*16c40*/  STL.64 [R1+0x178], R26 ;  /* 0x0001781a01007387 */ /* 0x0001e80000100a00 */
[----:B0-----:R-:W3:Y:S01]  /*16c50*/  LDL.LU.64 R26, [R1+0xe20] ;  /* 0x000e2000011a7983 */ /* 0x001ee20000300a00 */
[----:B------:R-:W-:Y:S02]  /*16c60*/  IMAD.MOV.U32 R14, RZ, RZ, R2 ;  /* 0x000000ffff0e7224 */ /* 0x000fe400078e0002 */
[----:B--2---:R-:W-:Y:S01]  /*16c70*/  IMAD.MOV.U32 R15, RZ, RZ, R0 ;  /* 0x000000ffff0f7224 */ /* 0x004fe200078e0000 */
[----:B---3--:R-:W-:Y:S01]  /*16c80*/  HMMA.16816.F32.BF16 R20, R16, R26, R20 ;  /* 0x0000001a1014723c */ /* 0x008fe20000041814 */
[----:B------:R-:W-:-:S02]  /*16c90*/  IMAD.MOV.U32 R2, RZ, RZ, R26 ;  /* 0x000000ffff027224 */ /* 0x000fc400078e001a */
[----:B------:R-:W-:-:S15]  /*16ca0*/  IMAD.MOV.U32 R0, RZ, RZ, R27 ;  /* 0x000000ffff007224 */ /* 0x000fde00078e001b */
[----:B------:R-:W-:Y:S01]  /*16cb0*/  NOP ;  /* 0x0000000000007918 */ /* 0x000fe20000000000 */
[----:B------:R-:W-:Y:S04]  /*16cc0*/  STL.64 [R1+0x160], R20 ;  /* 0x0001601401007387 */ /* 0x000fe80000100a00 */
[----:B------:R0:W-:Y:S04]  /*16cd0*/  STL.64 [R1+0x168], R22 ;  /* 0x0001681601007387 */ /* 0x0001e80000100a00 */
[----:B0-----:R-:W2:Y:S04]  /*16ce0*/  LDL.LU.64 R22, [R1+0xe18] ;  /* 0x000e180001167983 */ /* 0x001ea80000300a00 */
[----:B------:R-:W2:Y:S04]  /*16cf0*/  LDL.LU.64 R26, [R1+0xe10] ;  /* 0x000e1000011a7983 */ /* 0x000ea80000300a00 */
[----:B------:R-:W2:Y:S01]  /*16d00*/  LDL.LU.64 R24, [R1+0xe08] ;  /* 0x000e080001187983 */ /* 0x000ea20000300a00 */
[----:B----4-:R-:W-:Y:S01]  /*16d10*/  IMAD.MOV.U32 R13, RZ, RZ, R8 ;  /* 0x000000ffff0d7224 */ /* 0x010fe200078e0008 */
[----:B--2---:R-:W-:Y:S01]  /*16d20*/  HMMA.16816.F32.BF16 R24, R16, R22, R24 ;  /* 0x000000161018723c */ /* 0x004fe20000041818 */
[----:B------:R-:W-:-:S02]  /*16d30*/  IMAD.MOV.U32 R28, RZ, RZ, R22 ;  /* 0x000000ffff1c7224 */ /* 0x000fc400078e0016 */
[----:B------:R-:W-:Y:S02]  /*16d40*/  IMAD.MOV.U32 R8, RZ, RZ, R23 ;  /* 0x000000ffff087224 */ /* 0x000fe400078e0017 */
[----:B------:R-:W2:Y:S04]  /*16d50*/  LDL.LU.64 R22, [R1+0xe00] ;  /* 0x000e000001167983 */ /* 0x000ea80000300a00 */
[----:B------:R-:W2:Y:S10]  /*16d60*/  LDL.LU.64 R20, [R1+0xdf8] ;  /* 0x000df80001147983 */ /* 0x000eb40000300a00 */
[----:B------:R-:W-:-:S02]  /*16d70*/  IMAD.MOV.U32 R17, RZ, RZ, R26 ;  /* 0x000000ffff117224 */ /* 0x000fc400078e001a */
[----:B------:R-:W-:Y:S02]  /*16d80*/  IMAD.MOV.U32 R16, RZ, RZ, R27 ;  /* 0x000000ffff107224 */ /* 0x000fe400078e001b */
[----:B------:R-:W-:Y:S02]  /*16d90*/  IMAD.MOV.U32 R19, RZ, RZ, R24 ;  /* 0x000000ffff137224 */ /* 0x000fe400078e0018 */
[----:B------:R-:W-:Y:S01]  /*16da0*/  IMAD.MOV.U32 R18, RZ, RZ, R25 ;  /* 0x000000ffff127224 */ /* 0x000fe200078e0019 */
[----:B------:R-:W3:Y:S04]  /*16db0*/  LDL.LU.64 R26, [R1+0xdf0] ;  /* 0x000df000011a7983 */ /* 0x000ee80000300a00 */
[----:B------:R-:W3:Y:S04]  /*16dc0*/  LDL.LU.64 R24, [R1+0xde8] ;  /* 0x000de80001187983 */ /* 0x000ee80000300a00 */
[----:B------:R-:W-:Y:S04]  /*16dd0*/  STL.64 [R1+0xd90], R18 ;  /* 0x000d901201007387 */ /* 0x000fe80000100a00 */
[----:B------:R0:W-:Y:S04]  /*16de0*/  STL.64 [R1+0xd88], R16 ;  /* 0x000d881001007387 */ /* 0x0001e80000100a00 */
[----:B0-----:R-:W4:Y:S04]  /*16df0*/  LDL.LU R16, [R1+0x70] ;  /* 0x0000700001107983 */ /* 0x001f280000300800 */
[----:B------:R-:W4:Y:S01]  /*16e00*/  LDL.LU R17, [R1+0x74] ;  /* 0x0000740001117983 */ /* 0x000f220000300800 */
[----:B------:R-:W-:-:S02]  /*16e10*/  IMAD.MOV.U32 R18, RZ, RZ, R4 ;  /* 0x000000ffff127224 */ /* 0x000fc400078e0004 */
[----:B------:R-:W-:Y:S01]  /*16e20*/  IMAD.MOV.U32 R19, RZ, RZ, R5 ;  /* 0x000000ffff137224 */ /* 0x000fe200078e0005 */
[----:B------:R-:W2:Y:S04]  /*16e30*/  LDL.LU R4, [R1+0xde0] ;  /* 0x000de00001047983 */ /* 0x000ea80000300800 */
[----:B------:R-:W2:Y:S04]  /*16e40*/  LDL.LU R5, [R1+0xddc] ;  /* 0x000ddc0001057983 */ /* 0x000ea80000300800 */
[----:B------:R0:W-:Y:S02]  /*16e50*/  STL.64 [R1+0xda8], R18 ;  /* 0x000da81201007387 */ /* 0x0001e40000100a00 */
[----:B0-----:R-:W-:-:S02]  /*16e60*/  IMAD.MOV.U32 R19, RZ, RZ, R8 ;  /* 0x000000ffff137224 */ /* 0x001fc400078e0008 */
[----:B------:R-:W-:Y:S01]  /*16e70*/  IMAD.MOV.U32 R18, RZ, RZ, R28 ;  /* 0x000000ffff127224 */ /* 0x000fe200078e001c */
[C---:B---3--:R-:W-:Y:S01]  /*16e80*/  HMMA.16816.F32.BF16 R12, R24.reuse, R10, R12 ;  /* 0x0000000a180c723c */ /* 0x048fe2000004180c */
[----:B------:R-:W0:Y:S04]  /*16e90*/  LDSM.16.MT88.4 R8, [R9+UR4+0x23000] ;  /* 0x023000040908783b */ /* 0x000e280008004200 */
[----:B----4-:R-:W-:Y:S04]  /*16ea0*/  STL.64 [R1+0xda0], R16 ;  /* 0x000da01001007387 */ /* 0x010fe80000100a00 */
[----:B------:R-:W-:Y:S10]  /*16eb0*/  STL.64 [R1+0xdc0], R18 ;  /* 0x000dc01201007387 */ /* 0x000ff40000100a00 */
[----:B------:R-:W-:Y:S04]  /*16ec0*/  STL.64 [R1+0x120], R12 ;  /* 0x0001200c01007387 */ /* 0x000fe80000100a00 */
[----:B------:R2:W-:Y:S02]  /*16ed0*/  STL.64 [R1+0x128], R14 ;  /* 0x0001280e01007387 */ /* 0x0005e40000100a00 */
[----:B--2---:R-:W-:-:S15]  /*16ee0*/  HMMA.16816.F32.BF16 R12, R24, R6, R20 ;  /* 0x00000006180c723c */ /* 0x004fde0000041814 */
[----:B------:R-:W-:-:S04]  /*16ef0*/  NOP ;  /* 0x0000000000007918 */ /* 0x000fc80000000000 */
[----:B------:R-:W-:Y:S04]  /*16f00*/  STL.64 [R1+0x100], R12 ;  /* 0x0001000c01007387 */ /* 0x000fe80000100a00 */
[----:B0-----:R0:W-:Y:S04]  /*16f10*/  STL.64 [R1+0xdb8], R10 ;  /* 0x000db80a01007387 */ /* 0x0011e80000100a00 */
[----:B------:R1:W-:Y:S01]  /*16f20*/  STL.64 [R1+0xdb0], R8 ;  /* 0x000db00801007387 */ /* 0x0003e20000100a00 */
[----:B0-----:R-:W-:-:S03]  /*16f30*/  IMAD.MOV.U32 R10, RZ, RZ, R3 ;  /* 0x000000ffff0a7224 */ /* 0x001fc600078e0003 */
[----:B-1----:R-:W2:Y:S04]  /*16f40*/  LDL.LU R8, [R1+0x80] ;  /* 0x0000800001087983 */ /* 0x002ea80000300800 */
[----:B------:R-:W2:Y:S04]  /*16f50*/  LDL.LU R9, [R1+0x84] ;  /* 0x0000840001097983 */ /* 0x000ea80000300800 */
[----:B------:R-:W3:Y:S04]  /*16f60*/  LDL.LU R3, [R1+0xdd8] ;  /* 0x000dd80001037983 */ /* 0x000ee80000300800 */
[----:B------:R-:W4:Y:S01]  /*16f70*/  LDL.LU R11, [R1+0x8c] ;  /* 0x00008c00010b7983 */ /* 0x000f220000300800 */
[----:B------:R-:W-:-:S02]  /*16f80*/  IMAD.MOV.U32 R18, RZ, RZ, R2 ;  /* 0x000000ffff127224 */ /* 0x000fc400078e0002 */
[----:B------:R-:W-:Y:S01]  /*16f90*/  IMAD.MOV.U32 R19, RZ, RZ, R0 ;  /* 0x000000ffff137224 */ /* 0x000fe200078e0000 */
[----:B------:R-:W-:Y:S01]  /*16fa0*/  MOV R2, R14 ;  /* 0x0000000e00027202 */ /* 0x000fe20000000f00 */
[----:B------:R-:W-:Y:S02]  /*16fb0*/  IMAD.MOV.U32 R0, RZ, RZ, R15 ;  /* 0x000000ffff007224 */ /* 0x000fe400078e000f */
[----:B---3--:R-:W-:Y:S04]  /*16fc0*/  LDSM.16.M88.4 R12, [R3+UR4+0x80] ;  /* 0x00008004030c783b */ /* 0x008fe80008000200 */
[----:B----4-:R-:W-:Y:S04]  /*16fd0*/  STL.64 [R1+0xdd0], R10 ;  /* 0x000dd00a01007387 */ /* 0x010fe80000100a00 */
[----:B--2---:R0:W-:Y:S04]  /*16fe0*/  STL.64 [R1+0xdc8], R8 ;  /* 0x000dc80801007387 */ /* 0x0041e80000100a00 */
[----:B------:R-:W-:Y:S04]  /*16ff0*/  LDSM.16.M88.4 R20, [R3+UR4+0x8080] ;  /* 0x008080040314783b */ /* 0x000fe80008000200 */
[----:B0-----:R-:W2:Y:S04]  /*17000*/  LDL.LU R8, [R1+0x140] ;  /* 0x0001400001087983 */ /* 0x001ea80000300800 */
[----:B------:R-:W2:Y:S01]  /*17010*/  LDL.LU R9, [R1+0x144] ;  /* 0x0001440001097983 */ /* 0x000ea20000300800 */
[----:B------:R-:W-:-:S02]  /*17020*/  IMAD.MOV.U32 R10, RZ, RZ, R5 ;  /* 0x000000ffff0a7224 */ /* 0x000fc400078e0005 */
[----:B------:R-:W-:Y:S02]  /*17030*/  IMAD.MOV.U32 R11, RZ, RZ, R4 ;  /* 0x000000ffff0b7224 */ /* 0x000fe400078e0004 */
[----:B------:R-:W0:Y:S04]  /*17040*/  LDSM.16.M88.4 R4, [R3+UR4+0x10080] ;  /* 0x010080040304783b */ /* 0x000e280008000200 */
[----:B0-----:R-:W-:Y:S04]  /*17050*/  STL.64 [R1], R4 ;  /* 0x0000000401007387 */ /* 0x001fe80000100a00 */
[----:B------:R-:W-:Y:S04]  /*17060*/  STL.64 [R1+0x8], R6 ;  /* 0x0000080601007387 */ /* 0x000fe80000100a00 */
[----:B------:R-:W-:Y:S04]  /*17070*/  STL.64 [R1+0x20], R12 ;  /* 0x0000200c01007387 */ /* 0x000fe80000100a00 */
[----:B------:R-:W-:Y:S01]  /*17080*/  STL.64 [R1+0x28], R14 ;  /* 0x0000280e01007387 */ /* 0x000fe20000100a00 */
[----:B--2---:R-:W-:Y:S03]  /*17090*/  HMMA.16816.F32.BF16 R16, R24, R18, R8 ;  /* 0x000000121810723c */ /* 0x004fe60000041808 */
[----:B------:R-:W2:Y:S04]  /*170a0*/  LDL.LU.64 R10, [R1+0xdd0] ;  /* 0x000dd000010a7983 */ /* 0x000ea80000300a00 */
[----:B------:R-:W2:-:S12]  /*170b0*/  LDL.LU.64 R8, [R1+0xdc8] ;  /* 0x000dc80001087983 */ /* 0x000e980000300a00 */
[----:B------:R-:W-:Y:S04]  /*170c0*/  STL.64 [R1+0x1a0], R16 ;  /* 0x0001a01001007387 */ /* 0x000fe80000100a00 */
[----:B------:R0:W-:Y:S04]  /*170d0*/  STL.64 [R1+0x1a8], R18 ;  /* 0x0001a81201007387 */ /* 0x0001e80000100a00 */
[----:B0-----:R-:W2:Y:S04]  /*170e0*/  LDL.LU.64 R18, [R1+0xdc0] ;  /* 0x000dc00001127983 */ /* 0x001ea80000300a00 */
[----:B------:R-:W-:Y:S04]  /*170f0*/  STL.64 [R1+0x10], R20 ;  /* 0x0000101401007387 */ /* 0x000fe80000100a00 */
[----:B------:R-:W-:Y:S01]  /*17100*/  STL.64 [R1+0x18], R22 ;  /* 0x0000181601007387 */ /* 0x000fe20000100a00 */
[----:B--2---:R-:W-:Y:S03]  /*17110*/  HMMA.16816.F32.BF16 R24, R24, R18, R8 ;  /* 0x000000121818723c */ /* 0x004fe60000041808 */
[----:B------:R-:W2:Y:S04]  /*17120*/  LDL.LU.64 R10, [R1+0xdb8] ;  /* 0x000db800010a7983 */ /* 0x000ea80000300a00 */
[----:B------:R-:W2:Y:S04]  /*17130*/  LDL.LU.64 R8, [R1+0xdb0] ;  /* 0x000db00001087983 */ /* 0x000ea80000300a00 */
[----:B------:R-:W2:Y:S04]  /*17140*/  LDL.LU.64 R18, [R1+0xda8] ;  /* 0x000da80001127983 */ /* 0x000ea80000300a00 */
[----:B------:R-:W2:Y:S01]  /*17150*/  LDL.LU.64 R16, [R1+0xda0] ;  /* 0x000da00001107983 */ /* 0x000ea20000300a00 */
[----:B------:R-:W-:-:S02]  /*17160*/  IMAD.MOV.U32 R28, RZ, RZ, R4 ;  /* 0x000000ffff1c7224 */ /* 0x000fc400078e0004 */
[----:B------:R-:W-:Y:S02]  /*17170*/  IMAD.MOV.U32 R29, RZ, RZ, R5 ;  /* 0x000000ffff1d7224 */ /* 0x000fe400078e0005 */
[----:B------:R-:W0:Y:S04]  /*17180*/  LDSM.16.M88.4 R4, [R3+UR4+0x18080] ;  /* 0x018080040304783b */ /* 0x000e280008000200 */
[----:B------:R1:W-:Y:S04]  /*17190*/  STL.64 [R1+0x140], R24 ;  /* 0x0001401801007387 */ /* 0x0003e80000100a00 */
[----:B------:R-:W-:Y:S01]  /*171a0*/  STL.64 [R1+0x148], R26 ;  /* 0x0001481a01007387 */ /* 0x000fe20000100a00 */
[----:B-1----:R-:W-:-:S02]  /*171b0*/  IMAD.MOV.U32 R24, RZ, RZ, R28 ;  /* 0x000000ffff187224 */ /* 0x002fc400078e001c */
[----:B------:R-:W-:Y:S01]  /*171c0*/  IMAD.MOV.U32 R25, RZ, RZ, R29 ;  /* 0x000000ffff197224 */ /* 0x000fe200078e001d */
[----:B------:R-:W3:Y:S04]  /*171d0*/  LDL.LU R28, [R1+0xd9c] ;  /* 0x000d9c00011c7983 */ /* 0x000ee80000300800 */
[----:B------:R-:W4:Y:S01]  /*171e0*/  LDL.LU R29, [R1+0xd98] ;  /* 0x000d9800011d7983 */ /* 0x000f220000300800 */
[----:B--2---:R-:W-:Y:S03]  /*171f0*/  HMMA.16816.F32.BF16 R12, R8, R12, R16 ;  /* 0x0000000c080c723c */ /* 0x004fe60000041810 */
[----:B------:R-:W2:Y:S04]  /*17200*/  LDL.LU.64 R18, [R1+0xd90] ;  /* 0x000d900001127983 */ /* 0x000ea80000300a00 */
[----:B------:R-:W2:-:S12]  /*17210*/  LDL.LU.64 R16, [R1+0xd88] ;  /* 0x000d880001107983 */ /* 0x000e980000300a00 */
[----:B------:R-:W-:Y:S04]  /*17220*/  STL.64 [R1+0x130], R12 ;  /* 0x0001300c01007387 */ /* 0x000fe80000100a00 */
[----:B------:R1:W-:Y:S04]  /*17230*/  STL.64 [R1+0x138], R14 ;  /* 0x0001380e01007387 */ /* 0x0003e80000100a00 */
[----:B-1----:R-:W2:Y:S04]  /*17240*/  LDL.LU.64 R14, [R1+0xd80] ;  /* 0x000d8000010e7983 */ /* 0x002ea80000300a00 */
[----:B------:R-:W2:Y:S02]  /*17250*/  LDL.LU.64 R12, [R1+0xd78] ;  /* 0x000d7800010c7983 */ /* 0x000ea40000300a00 */
[----:B--2---:R-:W-:Y:S02]  /*17260*/  HMMA.16816.F32.BF16 R20, R8, R20, R12 ;  /* 0x000000140814723c */ /* 0x004fe4000004180c */
[----:B------:R-:W2:-:S15]  /*17270*/  LDL.LU R15, [R1+0xd70] ;  /* 0x000d7000010f7983 */ /* 0x000e9e0000300800 */
[----:B------:R-:W-:Y:S02]  /*17280*/  NOP ;  /* 0x0000000000007918 */ /* 0x000fe40000000000 */
[----:B------:R-:W-:Y:S04]  /*17290*/  STL.64 [R1+0x110], R20 ;  /* 0x0001101401007387 */ /* 0x000fe80000100a00 */
[----:B------:R1:W-:Y:S04]  /*172a0*/  STL.64 [R1+0x118], R22 ;  /* 0x0001181601007387 */ /* 0x0003e80000100a00 */
[----:B-1----:R-:W3:Y:S04]  /*172b0*/  LDL.LU.64 R22, [R1+0xd68] ;  /* 0x000d680001167983 */ /* 0x002ee80000300a00 */
[----:B------:R-:W3:Y:S04]  /*172c0*/  LDL.LU.64 R20, [R1+0xd60] ;  /* 0x000d600001147983 */ /* 0x000ee80000300a00 */
[----:B--2---:R-:W-:Y:S01]  /*172d0*/  LDSM.16.MT88.4 R12, [R15+UR4+0x23000] ;  /* 0x023000040f0c783b */ /* 0x004fe20008004200 */
[C---:B---3--:R-:W-:Y:S03]  /*172e0*/  HMMA.16816.F32.BF16 R24, R8.reuse, R24, R20 ;  /* 0x000000180818723c */ /* 0x048fe60000041814 */
[----:B------:R-:W2:Y:S04]  /*172f0*/  LDL.LU.64 R22, [R1+0xd58] ;  /* 0x000d580001167983 */ /* 0x000ea80000300a00 */
[----:B------:R-:W2:Y:S04]  /*17300*/  LDL.LU.64 R20, [R1+0xd50] ;  /* 0x000d500001147983 */ /* 0x000ea80000300a00 */
[----:B0-----:R-:W-:Y:S08]  /*17310*/  STL.64 [R1+0xd28], R6 ;  /* 0x000d280601007387 */ /* 0x001ff00000100a00 */
[----:B------:R-:W-:Y:S04]  /*17320*/  STL.64 [R1+0xf0], R24 ;  /* 0x0000f01801007387 */ /* 0x000fe80000100a00 */
[----:B------:R-:W-:Y:S04]  /*17330*/  STL.64 [R1+0xf8], R26 ;  /* 0x0000f81a01007387 */ /* 0x000fe80000100a00 */
[----:B------:R4:W-:Y:S01]  /*17340*/  STL.64 [R1+0xd20], R4 ;  /* 0x000d200401007387 */ /* 0x0009e20000100a00 */
[----:B--2---:R-:W-:Y:S01]  /*17350*/  HMMA.16816.F32.BF16 R8, R8, R4, R20 ;  /* 0x000000040808723c */ /* 0x004fe20000041814 */
[----:B----4-:R-:W-:-:S15]  /*17360*/  IMAD.MOV.U32 R4, RZ, RZ, R29 ;  /* 0x000000ffff047224 */ /* 0x010fde00078e001d */
[----:B------:R-:W-:-:S03]  /*17370*/  NOP ;  /* 0x0000000000007918 */ /* 0x000fc60000000000 */
[----:B------:R-:W-:Y:S04]  /*17380*/  STL.64 [R1+0xe0], R8 ;  /* 0x0000e00801007387 */ /* 0x000fe80000100a00 */
[----:B------:R-:W-:Y:S04]  /*17390*/  STL.64 [R1+0xe8], R10 ;  /* 0x0000e80a01007387 */ /* 0x000fe80000100a00 */
[----:B------:R-:W2:Y:S04]  /*173a0*/  LDL.LU.64 R20, [R1+0x20] ;  /* 0x0000200001147983 */ /* 0x000ea80000300a00 */
[----:B------:R-:W3:Y:S04]  /*173b0*/  LDL.LU R29, [R1+0xd48] ;  /* 0x000d4800011d7983 */ /* 0x000ee80000300800 */
[----:B------:R-:W4:Y:S04]  /*173c0*/  LDL.LU R5, [R1+0x1b4] ;  /* 0x0001b40001057983 */ /* 0x000f280000300800 */
[----:B------:R-:W2:Y:S01]  /*173d0*/  LDL.LU R6, [R1+0x1b8] ;  /* 0x0001b80001067983 */ /* 0x000ea20000300800 */
[----:B------:R-:W-:-:S03]  /*173e0*/  IMAD.MOV.U32 R7, RZ, RZ, R28 ;  /* 0x000000ffff077224 */ /* 0x000fc600078e001c */
[----:B------:R-:W3:Y:S04]  /*173f0*/  LDL.LU R28, [R1+0xd44] ;  /* 0x000d4400011c7983 */ /* 0x000ee80000300800 */
[----:B--2---:R-:W-:Y:S04]  /*17400*/  STL.64 [R1+0xd38], R6 ;  /* 0x000d380601007387 */ /* 0x004fe80000100a00 */
[----:B----4-:R0:W-:Y:S04]  /*17410*/  STL.64 [R1+0xd30], R4 ;  /* 0x000d300401007387 */ /* 0x0101e80000100a00 */
[----:B0-----:R-:W2:Y:S01]  /*17420*/  LDL.LU R4, [R1+0x1d0] ;  /* 0x0001d00001047983 */ /* 0x001ea20000300800 */
[----:B---3--:R-:W-:-:S03]  /*17430*/  IMAD.MOV.U32 R5, RZ, RZ, R29 ;  /* 0x000000ffff057224 */ /* 0x008fc600078e001d */
[----:B------:R-:W3:Y:S01]  /*17440*/  LDL.LU R29, [R1+0xd40] ;  /* 0x000d4000011d7983 */ /* 0x000ee20000300800 */
[----:B------:R-:W-:Y:S02]  /*17450*/  IMAD.MOV.U32 R24, RZ, RZ, R19 ;  /* 0x000000ffff187224 */ /* 0x000fe400078e0013 */
[----:B------:R-:W-:Y:S02]  /*17460*/  IMAD.MOV.U32 R25, RZ, RZ, R18 ;  /* 0x000000ffff197224 */ /* 0x000fe400078e0012 */
[----:B------:R-:W-:Y:S02]  /*17470*/  IMAD.MOV.U32 R26, RZ, RZ, R17 ;  /* 0x000000ffff1a7224 */ /* 0x000fe400078e0011 */
[----:B------:R-:W-:Y:S01]  /*17480*/  IMAD.MOV.U32 R27, RZ, RZ, R16 ;  /* 0x000000ffff1b7224 */ /* 0x000fe200078e0010 */
[----:B------:R-:W2:Y:S04]  /*17490*/  LDL.LU R6, [R1+0x1d8] ;  /* 0x0001d80001067983 */ /* 0x000ea80000300800 */
[----:B------:R-:W0:Y:S04]  /*174a0*/  LDSM.16.MT88.4 R16, [R28+UR4+0x23000] ;  /* 0x023000041c10783b */ /* 0x000e280008004200 */
[----:B------:R-:W2:Y:S04]  /*174b0*/  LDL.LU R7, [R1+0x1dc] ;  /* 0x0001dc0001077983 */ /* 0x000ea80000300800 */
[----:B------:R-:W-:Y:S04]  /*174c0*/  STL.64 [R1+0xcd8], R26 ;  /* 0x000cd81a01007387 */ /* 0x000fe80000100a00 */
[----:B------:R1:W-:Y:S04]  /*174d0*/  STL.64 [R1+0xcd0], R24 ;  /* 0x000cd01801007387 */ /* 0x0003e80000100a00 */
[----:B-1----:R-:W4:Y:S04]  /*174e0*/  LDL.LU.64 R24, [R1] ;  /* 0x0000000001187983 */ /* 0x002f280000300a00 */
[----:B0-----:R-:W-:Y:S04]  /*174f0*/  STL.64 [R1+0xd18], R18 ;  /* 0x000d181201007387 */ /* 0x001fe80000100a00 */
[----:B------:R-:W-:Y:S04]  /*17500*/  STL.64 [R1+0xd10], R16 ;  /* 0x000d101001007387 */ /* 0x000fe80000100a00 */
[----:B---3--:R-:W0:Y:S04]  /*17510*/  LDSM.16.MT88.4 R8, [R29+UR4+0x23000] ;  /* 0x023000041d08783b */ /* 0x008e280008004200 */
[----:B0-----:R-:W-:Y:S04]  /*17520*/  STL.64 [R1+0xce8], R10 ;  /* 0x000ce80a01007387 */ /* 0x001fe80000100a00 */
[----:B------:R0:W-:Y:S04]  /*17530*/  STL.64 [R1+0xce0], R8 ;  /* 0x000ce00801007387 */ /* 0x0001e80000100a00 */
[----:B0-----:R-:W3:Y:S04]  /*17540*/  LDL.LU R8, [R1+0x160] ;  /* 0x0001600001087983 */ /* 0x001ee80000300800 */
[----:B------:R-:W3:Y:S04]  /*17550*/  LDL.LU R9, [R1+0x164] ;  /* 0x0001640001097983 */ /* 0x000ee80000300800 */
[----:B------:R-:W3:Y:S04]  /*17560*/  LDL.LU R10, [R1+0x168] ;  /* 0x00016800010a7983 */ /* 0x000ee80000300800 */
[----:B------:R-:W3:Y:S01]  /*17570*/  LDL.LU R11, [R1+0x16c] ;  /* 0x00016c00010b7983 */ /* 0x000ee20000300800 */
[----:B--2---:R-:W-:Y:S03]  /*17580*/  HMMA.16816.F32.BF16 R4, R12, R20, R4 ;  /* 0x000000140c04723c */ /* 0x004fe60000041804 */
[----:B------:R-:W2:Y:S04]  /*17590*/  LDL.LU R16, [R1+0x190] ;  /* 0x0001900001107983 */ /* 0x000ea80000300800 */
[----:B------:R-:W2:Y:S04]  /*175a0*/  LDL.LU R17, [R1+0x194] ;  /* 0x0001940001117983 */ /* 0x000ea80000300800 */
[----:B------:R-:W2:Y:S04]  /*175b0*/  LDL.LU R18, [R1+0x198] ;  /* 0x0001980001127983 */ /* 0x000ea80000300800 */
[----:B------:R-:W2:Y:S01]  /*175c0*/  LDL.LU R19, [R1+0x19c] ;  /* 0x00019c0001137983 */ /* 0x000ea20000300800 */
[----:B------:R-:W-:-:S03]  /*175d0*/  IMAD.MOV.U32 R3, RZ, RZ, R21 ;  /* 0x000000ffff037224 */ /* 0x000fc600078e0015 */
[----:B------:R-:W-:Y:S02]  /*175e0*/  IMAD.MOV.U32 R21, RZ, RZ, R6 ;  /* 0x000000ffff157224 */ /* 0x000fe400078e0006 */
[----:B------:R-:W-:Y:S01]  /*175f0*/  IMAD.MOV.U32 R22, RZ, RZ, R5 ;  /* 0x000000ffff167224 */ /* 0x000fe200078e0005 */
[----:B------:R-:W-:Y:S01]  /*17600*/  MOV R23, R4 ;  /* 0x0000000400177202 */ /* 0x000fe20000000f00 */
[----:B---3--:R-:W-:Y:S04]  /*17610*/  STL.64 [R1+0xcf8], R10 ;  /* 0x000cf80a01007387 */ /* 0x008fe80000100a00 */
[----:B------:R0:W-:Y:S04]  /*17620*/  STL.64 [R1+0xcf0], R8 ;  /* 0x000cf00801007387 */ /* 0x0001e80000100a00 */
[----:B0-----:R-:W3:Y:S04]  /*17630*/  LDL.LU.64 R8, [R1+0x10] ;  /* 0x0000100001087983 */ /* 0x001ee80000300a00 */
[----:B------:R0:W-:Y:S02]  /*17640*/  STL [R1+0xca8], R29 ;  /* 0x000ca81d01007387 */ /* 0x0001e40000100800 */
[----:B0-----:R-:W-:-:S02]  /*17650*/  IMAD.MOV.U32 R29, RZ, RZ, R20 ;  /* 0x000000ffff1d7224 */ /* 0x001fc400078e0014 */
[----:B------:R-:W-:Y:S02]  /*17660*/  IMAD.MOV.U32 R20, RZ, RZ, R7 ;  /* 0x000000ffff147224 */ /* 0x000fe400078e0007 */
[----:B------:R-:W4:Y:S04]  /*17670*/  LDL.LU.64 R6, [R1+0xd38] ;  /* 0x000d380001067983 */ /* 0x000f280000300a00 */
[----:B------:R-:W4:Y:S04]  /*17680*/  LDL.LU.64 R4, [R1+0xd30] ;  /* 0x000d300001047983 */ /* 0x000f280000300a00 */
[----:B------:R0:W-:Y:S04]  /*17690*/  STL [R1+0xcb8], R20 ;  /* 0x000cb81401007387 */ /* 0x0001e80000100800 */
[----:B------:R1:W-:Y:S04]  /*176a0*/  STL [R1+0xcb4], R21 ;  /* 0x000cb41501007387 */ /* 0x0003e80000100800 */
[----:B------:R1:W-:Y:S04]  /*176b0*/  STL [R1+0xcb0], R22 ;  /* 0x000cb01601007387 */ /* 0x0003e80000100800 */
[----:B------:R2:W-:Y:S04]  /*176c0*/  STL [R1+0xcac], R23 ;  /* 0x000cac1701007387 */ /* 0x0005e80000100800 */
[----:B0-----:R-:W4:Y:S04]  /*176d0*/  LDL.LU R20, [R1+0x1c0] ;  /* 0x0001c00001147983 */ /* 0x001f280000300800 */
[----:B-1----:R-:W4:Y:S04]  /*176e0*/  LDL.LU R21, [R1+0x1c4] ;  /* 0x0001c40001157983 */ /* 0x002f280000300800 */
[----:B------:R-:W4:Y:S04]  /*176f0*/  LDL.LU R22, [R1+0x1c8] ;  /* 0x0001c80001167983 */ /* 0x000f280000300800 */
[----:B--2---:R-:W2:Y:S04]  /*17700*/  LDL.LU R23, [R1+0x1cc] ;  /* 0x0001cc0001177983 */ /* 0x004ea80000300800 */
[----:B---3--:R0:W-:Y:S01]  /*17710*/  STL.64 [R1+0xd08], R8 ;  /* 0x000d080801007387 */ /* 0x0081e20000100a00 */
[C---:B----4-:R-:W-:Y:S08]  /*17720*/  HMMA.16816.F32.BF16 R4, R12.reuse, R24, R4 ;  /* 0x000000180c04723c */ /* 0x050ff00000041804 */
[----:B--2---:R-:W-:Y:S01]  /*17730*/  HMMA.16816.F32.BF16 R20, R12, R8, R20 ;  /* 0x000000080c14723c */ /* 0x004fe20000041814 */
[----:B0-----:R-:W2:-:S15]  /*17740*/  LDL.LU R8, [R1+0x180] ;  /* 0x0001800001087983 */ /* 0x001e9e0000300800 */
[----:B------:R-:W-:-:S03]  /*17750*/  NOP ;  /* 0x0000000000007918 */ /* 0x000fc60000000000 */
[----:B------:R0:W-:Y:S04]  /*17760*/  STL.64 [R1+0xc0], R20 ;  /* 0x0000c01401007387 */ /* 0x0001e80000100a00 */
[----:B------:R1:W-:Y:S04]  /*17770*/  STL.64 [R1+0xc8], R22 ;  /* 0x0000c81601007387 */ /* 0x0003e80000100a00 */
[----:B------:R-:W2:Y:S04]  /*17780*/  LDL.LU R9, [R1+0x184] ;  /* 0x0001840001097983 */ /* 0x000ea80000300800 */
[----:B------:R-:W2:Y:S04]  /*17790*/  LDL.LU R10, [R1+0x188] ;  /* 0x00018800010a7983 */ /* 0x000ea80000300800 */
[----:B------:R-:W2:Y:S04]  /*177a0*/  LDL.LU R11, [R1+0x18c] ;  /* 0x00018c00010b7983 */ /* 0x000ea80000300800 */
[----:B------:R3:W-:Y:S01]  /*177b0*/  STL [R1+0xb0], R4 ;  /* 0x0000b00401007387 */ /* 0x0007e20000100800 */
[----:B0-----:R-:W-:-:S02]  /*177c0*/  IMAD.MOV.U32 R21, RZ, RZ, R6 ;  /* 0x000000ffff157224 */ /* 0x001fc400078e0006 */
[----:B-1----:R-:W-:Y:S02]  /*177d0*/  IMAD.MOV.U32 R22, RZ, RZ, R7 ;  /* 0x000000ffff167224 */ /* 0x002fe400078e0007 */
[----:B------:R-:W-:Y:S01]  /*177e0*/  IMAD.MOV.U32 R20, RZ, RZ, R5 ;  /* 0x000000ffff147224 */ /* 0x000fe200078e0005 */
[----:B------:R-:W4:Y:S04]  /*177f0*/  LDL.LU.64 R6, [R1+0xd28] ;  /* 0x000d280001067983 */ /* 0x000f280000300a00 */
[----:B---3--:R-:W3:Y:S04]  /*17800*/  LDL.LU.64 R4, [R1+0xd20] ;  /* 0x000d200001047983 */ /* 0x008ee80000300a00 */
[----:B------:R0:W-:Y:S04]  /*17810*/  STL.64 [R1+0xd00], R24 ;  /* 0x000d001801007387 */ /* 0x0001e80000100a00 */
[----:B0-----:R-:W2:Y:S04]  /*17820*/  LDL.LU R24, [R1+0x170] ;  /* 0x0001700001187983 */ /* 0x001ea80000300800 */
[----:B------:R-:W2:Y:S04]  /*17830*/  LDL.LU R25, [R1+0x174] ;  /* 0x0001740001197983 */ /* 0x000ea80000300800 */
[----:B------:R-:W2:Y:S04]  /*17840*/  LDL.LU R26, [R1+0x178] ;  /* 0x00017800011a7983 */ /* 0x000ea80000300800 */
[----:B------:R-:W2:Y:S01]  /*17850*/  LDL.LU R27, [R1+0x17c] ;  /* 0x00017c00011b7983 */ /* 0x000ea20000300800 */
[----:B---3--:R-:W-:Y:S03]  /*17860*/  HMMA.16816.F32.BF16 R12, R12, R4, R16 ;  /* 0x000000040c0c723c */ /* 0x008fe60000041810 */
[----:B------:R-:W2:Y:S04]  /*17870*/  LDL.LU.64 R18, [R1+0xd18] ;  /* 0x000d180001127983 */ /* 0x000ea80000300a00 */
[----:B------:R-:W2:-:S12]  /*17880*/  LDL.LU.64 R16, [R1+0xd10] ;  /* 0x000d100001107983 */ /* 0x000e980000300a00 */
[----:B------:R-:W-:Y:S04]  /*17890*/  STL.64 [R1+0xa0], R12 ;  /* 0x0000a00c01007387 */ /* 0x000fe80000100a00 */
[----:B------:R0:W-:Y:S04]  /*178a0*/  STL.64 [R1+0xa8], R14 ;  /* 0x0000a80e01007387 */ /* 0x0001e80000100a00 */
[----:B0-----:R-:W3:Y:S01]  /*178b0*/  LDL.LU R15, [R1+0x1e4] ;  /* 0x0001e400010f7983 */ /* 0x001ee20000300800 */
[----:B------:R-:W-:Y:S02]  /*178c0*/  IMAD.MOV.U32 R12, RZ, RZ, R29 ;  /* 0x000000ffff0c7224 */ /* 0x000fe400078e001d */
[----:B------:R-:W-:-:S07]  /*178d0*/  IMAD.MOV.U32 R13, RZ, RZ, R3 ;  /* 0x000000ffff0d7224 */ /* 0x000fce00078e0003 */
[----:B--2---:R-:W-:Y:S01]  /*178e0*/  HMMA.16816.F32.BF16 R8, R16, R12, R8 ;  /* 0x0000000c1008723c */ /* 0x004fe20000041808 */
[----:B---3--:R-:W-:-:S15]  /*178f0*/  STL [R1+0xcbc], R15 ;  /* 0x000cbc0f01007387 */ /* 0x008fde0000100800 */
[----:B------:R-:W-:-:S03]  /*17900*/  NOP ;  /* 0x0000000000007918 */ /* 0x000fc60000000000 */
[----:B------:R0:W-:Y:S04]  /*17910*/  STL.64 [R1+0x90], R8 ;  /* 0x0000900801007387 */ /* 0x0001e80000100a00 */
[----:B------:R-:W-:Y:S04]  /*17920*/  STL.64 [R1+0x98], R10 ;  /* 0x0000980a01007387 */ /* 0x000fe80000100a00 */
[----:B0-----:R-:W2:Y:S02]  /*17930*/  LDL.LU.64 R8, [R1+0xd08] ;  /* 0x000d080001087983 */ /* 0x001ea40000300a00 */
[----:B--2---:R-:W-:Y:S01]  /*17940*/  HMMA.16816.F32.BF16 R24, R16, R8, R24 ;  /* 0x000000081018723c */ /* 0x004fe20000041818 */
[----:B------:R-:W-:-:S02]  /*17950*/  IMAD.MOV.U32 R14, RZ, RZ, R8 ;  /* 0x000000ffff0e7224 */ /* 0x000fc400078e0008 */
[----:B------:R-:W-:-:S15]  /*17960*/  IMAD.MOV.U32 R3, RZ, RZ, R9 ;  /* 0x000000ffff037224 */ /* 0x000fde00078e0009 */
[----:B------:R-:W-:Y:S01]  /*17970*/  NOP ;  /* 0x0000000000007918 */ /* 0x000fe20000000000 */
[----:B------:R0:W-:Y:S04]  /*17980*/  STL.64 [R1+0x80], R24 ;  /* 0x0000801801007387 */ /* 0x0001e80000100a00 */
[----:B------:R-:W-:Y:S04]  /*17990*/  STL.64 [R1+0x88], R26 ;  /* 0x0000881a01007387 */ /* 0x000fe80000100a00 */
[----:B0-----:R-:W2:Y:S04]  /*179a0*/  LDL.LU.64 R24, [R1+0xd00] ;  /* 0x000d000001187983 */ /* 0x001ea80000300a00 */
[----:B------:R-:W2:Y:S04]  /*179b0*/  LDL.LU.64 R10, [R1+0xcf8] ;  /* 0x000cf800010a7983 */ /* 0x000ea80000300a00 */
[----:B------:R-:W2:Y:S02]  /*179c0*/  LDL.LU.64 R8, [R1+0xcf0] ;  /* 0x000cf00001087983 */ /* 0x000ea40000300a00 */
[----:B--2---:R-:W-:Y:S01]  /*179d0*/  HMMA.16816.F32.BF16 R8, R16, R24, R8 ;  /* 0x000000181008723c */ /* 0x004fe20000041808 */
[----:B------:R-:W-:-:S02]  /*179e0*/  IMAD.MOV.U32 R23, RZ, RZ, R24 ;  /* 0x000000ffff177224 */ /* 0x000fc400078e0018 */
[----:B------:R-:W-:-:S15]  /*179f0*/  IMAD.MOV.U32 R29, RZ, RZ, R25 ;  /* 0x000000ffff1d7224 */ /* 0x000fde00078e0019 */
[----:B------:R-:W-:Y:S01]  /*17a00*/  NOP ;  /* 0x0000000000007918 */ /* 0x000fe20000000000 */
[----:B------:R-:W-:Y:S04]  /*17a10*/  STL.64 [R1+0x70], R8 ;  /* 0x0000700801007387 */ /* 0x000fe80000100a00 */
[----:B------:R0:W-:Y:S04]  /*17a20*/  STL.64 [R1+0x78], R10 ;  /* 0x0000780a01007387 */ /* 0x0001e80000100a00 */
[----:B0-----:R-:W2:Y:S04]  /*17a30*/  LDL.LU.64 R10, [R1+0xce8] ;  /* 0x000ce800010a7983 */ /* 0x001ea80000300a00 */
[----:B------:R-:W2:Y:S04]  /*17a40*/  LDL.LU.64 R8, [R1+0xce0] ;  /* 0x000ce00001087983 */ /* 0x000ea80000300a00 */
[----:B------:R-:W3:Y:S04]  /*17a50*/  LDL.LU.64 R26, [R1+0xcd8] ;  /* 0x000cd800011a7983 */ /* 0x000ee80000300a00 */
[----:B------:R-:W3:Y:S04]  /*17a60*/  LDL.LU.64 R24, [R1+0xcd0] ;  /* 0x000cd00001187983 */ /* 0x000ee80000300a00 */
[----:B------:R-:W-:Y:S04]  /*17a70*/  STL.64 [R1+0xcc8], R22 ;  /* 0x000cc81601007387 */ /* 0x000fe80000100a00 */
[----:B------:R0:W-:Y:S04]  /*17a80*/  STL.64 [R1+0xcc0], R20 ;  /* 0x000cc01401007387 */ /* 0x0001e80000100a00 */
[----:B0-----:R-:W2:Y:S04]  /*17a90*/  LDL.LU R20, [R1+0x120] ;  /* 0x0001200001147983 */ /* 0x001ea80000300800 */
[----:B------:R-:W2:Y:S04]  /*17aa0*/  LDL.LU R21, [R1+0x124] ;  /* 0x0001240001157983 */ /* 0x000ea80000300800 */
[----:B------:R-:W2:Y:S04]  /*17ab0*/  LDL.LU R22, [R1+0x128] ;  /* 0x0001280001167983 */ /* 0x000ea80000300800 */
[----:B------:R-:W2:Y:S01]  /*17ac0*/  LDL.LU R23, [R1+0x12c] ;  /* 0x00012c0001177983 */ /* 0x000ea20000300800 */
[----:B---3--:R-:W-:Y:S01]  /*17ad0*/  HMMA.16816.F32.BF16 R24, R16, R4, R24 ;  /* 0x000000041018723c */ /* 0x008fe20000041818 */
[----:B------:R-:W-:-:S07]  /*17ae0*/  IMAD.MOV.U32 R16, RZ, RZ, R14 ;  /* 0x000000ffff107224 */ /* 0x000fce00078e000e */
[----:B--2---:R-:W-:Y:S11]  /*17af0*/  HMMA.16816.F32.BF16 R12, R8, R12, R20 ;  /* 0x0000000c080c723c */ /* 0x004ff60000041814 */
[----:B------:R-:W-:Y:S04]  /*17b00*/  STL.64 [R1+0x60], R24 ;  /* 0x0000601801007387 */ /* 0x000fe80000100a00 */
[----:B------:R-:W-:Y:S04]  /*17b10*/  STL.64 [R1+0x68], R26 ;  /* 0x0000681a01007387 */ /* 0x000fe80000100a00 */
[----:B----4-:R-:W-:Y:S04]  /*17b20*/  STL.64 [R1+0xc90], R6 ;  /* 0x000c900601007387 */ /* 0x010fe80000100a00 */
[----:B------:R0:W-:Y:S04]  /*17b30*/  STL.64 [R1+0xc88], R4 ;  /* 0x000c880401007387 */ /* 0x0001e80000100a00 */
[----:B0-----:R-:W2:Y:S04]  /*17b40*/  LDL.LU R4, [R1+0x100] ;  /* 0x0001000001047983 */ /* 0x001ea80000300800 */
[----:B------:R-:W2:Y:S04]  /*17b50*/  LDL.LU R5, [R1+0x104] ;  /* 0x0001040001057983 */ /* 0x000ea80000300800 */
[----:B------:R-:W3:Y:S01]  /*17b60*/  LDL.LU.64 R22, [R1+0xcc8] ;  /* 0x000cc80001167983 */ /* 0x000ee20000300a00 */
[----:B------:R-:W-:-:S03]  /*17b70*/  IMAD.MOV.U32 R7, RZ, RZ, R0 ;  /* 0x000000ffff077224 */ /* 0x000fc600078e0000 */
[----:B------:R-:W4:Y:S04]  /*17b80*/  LDL.LU.64 R20, [R1+0xcc0] ;  /* 0x000cc00001147983 */ /* 0x000f280000300a00 */
[----:B------:R-:W-:Y:S01]  /*17b90*/  STL [R1+0x50], R12 ;  /* 0x0000500c01007387 */ /* 0x000fe20000100800 */
[----:B------:R-:W-:-:S03]  /*17ba0*/  IMAD.MOV.U32 R0, RZ, RZ, R15 ;  /* 0x000000ffff007224 */ /* 0x000fc600078e000f */
[----:B------:R-:W3:Y:S01]  /*17bb0*/  LDL.LU R15, [R1+0xcbc] ;  /* 0x000cbc00010f7983 */ /* 0x000ee20000300800 */
[----:B------:R-:W0:Y:S01]  /*17bc0*/  S2R R27, SR_TID.X ;  /* 0x00000000001b7919 */ /* 0x000e220000002100 */
[----:B------:R-:W-:Y:S02]  /*17bd0*/  IMAD.MOV.U32 R17, RZ, RZ, R3 ;  /* 0x000000ffff117224 */ /* 0x000fe400078e0003 */
[----:B------:R-:W-:Y:S02]  /*17be0*/  IMAD.MOV.U32 R6, RZ, RZ, R2 ;  /* 0x000000ffff067224 */ /* 0x000fe400078e0002 */
[----:B------:R-:W-:Y:S01]  /*17bf0*/  IMAD.MOV.U32 R2, RZ, RZ, R13 ;  /* 0x000000ffff027224 */ /* 0x000fe200078e000d */
[----:B------:R-:W-:Y:S01]  /*17c00*/  MOV R3, R14 ;  /* 0x0000000e00037202 */ /* 0x000fe20000000f00 */
[C---:B0-----:R-:W-:Y:S02]  /*17c10*/  IMAD.SHL.U32 R25, R27.reuse, 0x2, RZ ;  /* 0x000000021b197824 */ /* 0x041fe400078e00ff */
[C---:B------:R-:W-:Y:S01]  /*17c20*/  IMAD.SHL.U32 R26, R27.reuse, 0x40, RZ ;  /* 0x000000401b1a7824 */ /* 0x040fe200078e00ff */
[----:B------:R-:W-:-:S05]  /*17c30*/  LOP3.LUT R27, R27, 0x7, RZ, 0xc0, !PT ;  /* 0x000000071b1b7812 */ /* 0x000fca00078ec0ff */
[----:B------:R-:W-:-:S05]  /*17c40*/  IMAD R27, R27, 0x90, RZ ;  /* 0x000000901b1b7824 */ /* 0x000fca00078e02ff */
[----:B------:R-:W-:-:S04]  /*17c50*/  LOP3.LUT R27, R27, 0x10, R25, 0x78, !PT ;  /* 0x000000101b1b7812 */ /* 0x000fc800078e7819 */
[----:B------:R-:W-:-:S06]  /*17c60*/  LOP3.LUT R27, R27, 0x400, R26, 0xf8, !PT ;  /* 0x000004001b1b7812 */ /* 0x000fcc00078ef81a */
[----:B------:R-:W0:Y:S04]  /*17c70*/  LDSM.16.MT88.4 R24, [R27+UR4+0x23800] ;  /* 0x023800041b18783b */ /* 0x000e280008004200 */
[----:B------:R-:W-:Y:S04]  /*17c80*/  STL [R1+0xbd0], R3 ;  /* 0x000bd00301007387 */ /* 0x000fe80000100800 */
[----:B------:R-:W-:Y:S04]  /*17c90*/  STL [R1+0xbcc], R2 ;  /* 0x000bcc0201007387 */ /* 0x000fe80000100800 */
[----:B0-----:R-:W-:Y:S01]  /*17ca0*/  STL.64 [R1+0xc80], R26 ;  /* 0x000c801a01007387 */ /* 0x001fe20000100a00 */
[----:B--2---:R-:W-:Y:S03]  /*17cb0*/  HMMA.16816.F32.BF16 R4, R8, R16, R4 ;  /* 0x000000100804723c */ /* 0x004fe60000041804 */
[----:B------:R-:W-:Y:S04]  /*17cc0*/  LDSM.16.MT88.4 R16, [R28+UR4+0x23800] ;  /* 0x023800041c10783b */ /* 0x000fe80008004200 */
[----:B---3--:R-:W0:-:S12]  /*17cd0*/  LDSM.16.MT88.4 R12, [R15+UR4+0x23800] ;  /* 0x023800040f0c783b */ /* 0x008e180008004200 */
[----:B------:R-:W-:Y:S04]  /*17ce0*/  STL.64 [R1+0x40], R4 ;  /* 0x0000400401007387 */ /* 0x000fe80000100a00 */
[----:B------:R-:W-:Y:S04]  /*17cf0*/  STL.64 [R1+0x48], R6 ;  /* 0x0000480601007387 */ /* 0x000fe80000100a00 */
[----:B------:R-:W-:Y:S04]  /*17d00*/  STL.64 [R1+0xc78], R24 ;  /* 0x000c781801007387 */ /* 0x000fe80000100a00 */
[----:B0-----:R-:W-:Y:S04]  /*17d10*/  STL.64 [R1+0xc38], R14 ;  /* 0x000c380e01007387 */ /* 0x001fe80000100a00 */
[----:B------:R-:W-:Y:S04]  /*17d20*/  STL.64 [R1+0xc30], R12 ;  /* 0x000c300c01007387 */ /* 0x000fe80000100a00 */
[----:B------:R-:W-:Y:S04]  /*17d30*/  STL.64 [R1+0xbf8], R18 ;  /* 0x000bf81201007387 */ /* 0x000fe80000100a00 */
[----:B------:R0:W-:Y:S04]  /*17d40*/  STL.64 [R1+0xbf0], R16 ;  /* 0x000bf01001007387 */ /* 0x0001e80000100a00 */
[----:B0-----:R-:W2:Y:S04]  /*17d50*/  LDL.LU R16, [R1+0xa0] ;  /* 0x0000a00001107983 */ /* 0x001ea80000300800 */
[----:B------:R-:W2:Y:S04]  /*17d60*/  LDL.LU R17, [R1+0xa4] ;  /* 0x0000a40001117983 */ /* 0x000ea80000300800 */
[----:B------:R-:W3:Y:S04]  /*17d70*/  LDL.LU R18, [R1+0xa8] ;  /* 0x0000a80001127983 */ /* 0x000ee80000300800 */
[----:B------:R-:W3:Y:S04]  /*17d80*/  LDL.LU R19, [R1+0xac] ;  /* 0x0000ac0001137983 */ /* 0x000ee80000300800 */
[----:B---3--:R4:W-:Y:S04]  /*17d90*/  STL.64 [R1+0xc08], R18 ;  /* 0x000c081201007387 */ /* 0x0089e80000100a00 */
[----:B--2---:R0:W-:Y:S01]  /*17da0*/  STL.64 [R1+0xc00], R16 ;  /* 0x000c001001007387 */ /* 0x0041e20000100a00 */
[----:B----4-:R-:W-:-:S03]  /*17db0*/  IMAD.MOV.U32 R18, RZ, RZ, R21 ;  /* 0x000000ffff127224 */ /* 0x010fc600078e0015 */
[----:B0-----:R-:W2:Y:S01]  /*17dc0*/  LDL.LU R16, [R1+0xb0] ;  /* 0x0000b00001107983 */ /* 0x001ea20000300800 */
[----:B------:R-:W-:-:S03]  /*17dd0*/  IMAD.MOV.U32 R17, RZ, RZ, R20 ;  /* 0x000000ffff117224 */ /* 0x000fc600078e0014 */
[----:B------:R-:W3:Y:S04]  /*17de0*/  LDL.LU R20, [R1+0xcb8] ;  /* 0x000cb80001147983 */ /* 0x000ee80000300800 */
[----:B------:R-:W4:Y:S01]  /*17df0*/  LDL.LU R21, [R1+0xcb4] ;  /* 0x000cb40001157983 */ /* 0x000f220000300800 */
[----:B------:R-:W-:-:S03]  /*17e00*/  IMAD.MOV.U32 R19, RZ, RZ, R22 ;  /* 0x000000ffff137224 */ /* 0x000fc600078e0016 */
        /* <DEDUP_REMOVED lines=9> */
[----:B------:R-:W2:Y:S04]  /*17ea0*/  LDL.LU R14, [R1+0xf8] ;  /* 0x0000f800010e7983 */ /* 0x000ea80000300800 */
[----:B------:R-:W2:Y:S04]  /*17eb0*/  LDL.LU R15, [R1+0xfc] ;  /* 0x0000fc00010f7983 */ /* 0x000ea80000300800 */
[----:B--2---:R0:W-:Y:S04]  /*17ec0*/  STL.64 [R1+0xc58], R14 ;  /* 0x000c580e01007387 */ /* 0x0041e80000100a00 */
[----:B------:R-:W-:Y:S04]  /*17ed0*/  STL.64 [R1+0xc50], R12 ;  /* 0x000c500c01007387 */ /* 0x000fe80000100a00 */
[----:B0-----:R-:W2:Y:S04]  /*17ee0*/  LDL R14, [R1+0x18] ;  /* 0x00001800010e7983 */ /* 0x001ea80000100800 */
[----:B------:R-:W2:Y:S01]  /*17ef0*/  LDL R15, [R1+0x1c] ;  /* 0x00001c00010f7983 */ /* 0x000ea20000100800 */
[----:B------:R-:W-:-:S02]  /*17f00*/  IMAD.MOV.U32 R4, RZ, RZ, R23 ;  /* 0x000000ffff047224 */ /* 0x000fc400078e0017 */
[----:B------:R-:W-:Y:S01]  /*17f10*/  IMAD.MOV.U32 R5, RZ, RZ, R29 ;  /* 0x000000ffff057224 */ /* 0x000fe200078e001d */
[----:B--2---:R-:W-:Y:S04]  /*17f20*/  STL.64 [R1+0xc70], R14 ;  /* 0x000c700e01007387 */ /* 0x004fe80000100a00 */
[----:B------:R-:W-:Y:S04]  /*17f30*/  STL.64 [R1+0xc18], R18 ;  /* 0x000c181201007387 */ /* 0x000fe80000100a00 */
[----:B------:R0:W-:Y:S04]  /*17f40*/  STL.64 [R1+0xc10], R16 ;  /* 0x000c101001007387 */ /* 0x0001e80000100a00 */
[----:B0-----:R-:W2:Y:S04]  /*17f50*/  LDL.LU R16, [R1+0xc0] ;  /* 0x0000c00001107983 */ /* 0x001ea80000300800 */
        /* <DEDUP_REMOVED lines=19> */
[----:B------:R4:W-:Y:S04]  /*18090*/  STL.64 [R1+0xc28], R18 ;  /* 0x000c281201007387 */ /* 0x0009e80000100a00 */
[----:B------:R0:W-:Y:S01]  /*180a0*/  STL.64 [R1+0xc20], R16 ;  /* 0x000c201001007387 */ /* 0x0001e20000100a00 */
[----:B----4-:R-:W-:-:S02]  /*180b0*/  IMAD.MOV.U32 R18, RZ, RZ, R21 ;  /* 0x000000ffff127224 */ /* 0x010fc400078e0015 */
[----:B0-----:R-:W-:Y:S02]  /*180c0*/  IMAD.MOV.U32 R16, RZ, RZ, R23 ;  /* 0x000000ffff107224 */ /* 0x001fe400078e0017 */
[----:B------:R-:W-:Y:S02]  /*180d0*/  IMAD.MOV.U32 R17, RZ, RZ, R22 ;  /* 0x000000ffff117224 */ /* 0x000fe400078e0016 */
[----:B---3--:R-:W-:Y:S02]  /*180e0*/  IMAD.MOV.U32 R19, RZ, RZ, R20 ;  /* 0x000000ffff137224 */ /* 0x008fe400078e0014 */
[----:B------:R-:W0:Y:S04]  /*180f0*/  LDSM.16.MT88.4 R20, [R29+UR4+0x23800] ;  /* 0x023800041d14783b */ /* 0x000e280008004200 */
[----:B------:R-:W-:Y:S04]  /*18100*/  STL.64 [R1+0xc68], R18 ;  /* 0x000c681201007387 */ /* 0x000fe80000100a00 */
[----:B------:R1:W-:Y:S04]  /*18110*/  STL.64 [R1+0xc60], R16 ;  /* 0x000c601001007387 */ /* 0x0003e80000100a00 */
[----:B-1----:R-:W3:Y:S04]  /*18120*/  LDL.LU R16, [R1+0x110] ;  /* 0x0001100001107983 */ /* 0x002ee80000300800 */
[----:B------:R-:W3:Y:S04]  /*18130*/  LDL.LU R17, [R1+0x114] ;  /* 0x0001140001117983 */ /* 0x000ee80000300800 */
[----:B------:R-:W3:Y:S04]  /*18140*/  LDL.LU R18, [R1+0x118] ;  /* 0x0001180001127983 */ /* 0x000ee80000300800 */
[----:B------:R-:W3:Y:S04]  /*18150*/  LDL.LU R19, [R1+0x11c] ;  /* 0x00011c0001137983 */ /* 0x000ee80000300800 */
[----:B0-----:R-:W-:Y:S04]  /*18160*/  STL.64 [R1+0xbc0], R22 ;  /* 0x000bc01601007387 */ /* 0x001fe80000100a00 */
[----:B------:R0:W-:Y:S04]  /*18170*/  STL.64 [R1+0xbb8], R20 ;  /* 0x000bb81401007387 */ /* 0x0001e80000100a00 */
[----:B0-----:R-:W4:Y:S04]  /*18180*/  LDL.LU R20, [R1+0x70] ;  /* 0x0000700001147983 */ /* 0x001f280000300800 */
[----:B------:R-:W4:Y:S04]  /*18190*/  LDL.LU R21, [R1+0x74] ;  /* 0x0000740001157983 */ /* 0x000f280000300800 */
[----:B------:R-:W3:Y:S04]  /*181a0*/  LDL.LU R22, [R1+0x78] ;  /* 0x0000780001167983 */ /* 0x000ee80000300800 */
[----:B------:R-:W3:Y:S01]  /*181b0*/  LDL.LU R23, [R1+0x7c] ;  /* 0x00007c0001177983 */ /* 0x000ee20000300800 */
[----:B--2---:R-:W-:-:S15]  /*181c0*/  HMMA.16816.F32.BF16 R4, R8, R4, R24 ;  /* 0x000000040804723c */ /* 0x004fde0000041818 */
[----:B------:R-:W-:-:S04]  /*181d0*/  NOP ;  /* 0x0000000000007918 */ /* 0x000fc80000000000 */
[----:B------:R-:W-:Y:S02]  /*181e0*/  IMAD.MOV.U32 R29, RZ, RZ, R6 ;  /* 0x000000ffff1d7224 */ /* 0x000fe400078e0006 */
[----:B------:R-:W-:Y:S02]  /*181f0*/  IMAD.MOV.U32 R28, RZ, RZ, R7 ;  /* 0x000000ffff1c7224 */ /* 0x000fe400078e0007 */
[----:B------:R-:W-:Y:S02]  /*18200*/  IMAD.MOV.U32 R3, RZ, RZ, R4 ;  /* 0x000000ffff037224 */ /* 0x000fe400078e0004 */
[----:B------:R-:W-:Y:S01]  /*18210*/  IMAD.MOV.U32 R2, RZ, RZ, R5 ;  /* 0x000000ffff027224 */ /* 0x000fe200078e0005 */
[----:B---3--:R0:W-:Y:S04]  /*18220*/  STL.64 [R1+0xbe0], R22 ;  /* 0x000be01601007387 */ /* 0x0081e80000100a00 */
[----:B----4-:R-:W-:Y:S04]  /*18230*/  STL.64 [R1+0xbd8], R20 ;  /* 0x000bd81401007387 */ /* 0x010fe80000100a00 */
[----:B0-----:R-:W2:Y:S04]  /*18240*/  LDL.LU.64 R22, [R1+0x28] ;  /* 0x0000280001167983 */ /* 0x001ea80000300a00 */
[----:B------:R-:W3:Y:S04]  /*18250*/  LDL.LU.64 R26, [R1+0xca0] ;  /* 0x000ca000011a7983 */ /* 0x000ee80000300a00 */
[----:B------:R-:W3:Y:S04]  /*18260*/  LDL.LU.64 R24, [R1+0xc98] ;  /* 0x000c980001187983 */ /* 0x000ee80000300a00 */
[----:B------:R-:W4:Y:S04]  /*18270*/  LDL.LU.64 R6, [R1+0xc90] ;  /* 0x000c900001067983 */ /* 0x000f280000300a00 */
[----:B------:R-:W3:Y:S02]  /*18280*/  LDL.LU.64 R4, [R1+0xc88] ;  /* 0x000c880001047983 */ /* 0x000ee40000300a00 */
[----:B---3--:R-:W-:Y:S02]  /*18290*/  HMMA.16816.F32.BF16 R8, R8, R4, R24 ;  /* 0x000000040808723c */ /* 0x008fe40000041818 */
[----:B------:R-:W2:Y:S04]  /*182a0*/  LDL.LU.64 R26, [R1+0xc80] ;  /* 0x000c8000011a7983 */ /* 0x000ea80000300a00 */
[----:B------:R-:W2:-:S13]  /*182b0*/  LDL.LU.64 R24, [R1+0xc78] ;  /* 0x000c780001187983 */ /* 0x000e9a0000300a00 */
[----:B------:R0:W-:Y:S04]  /*182c0*/  STL.64 [R1+0xb70], R10 ;  /* 0x000b700a01007387 */ /* 0x0001e80000100a00 */
[----:B------:R-:W-:Y:S04]  /*182d0*/  STL.64 [R1+0xb68], R8 ;  /* 0x000b680801007387 */ /* 0x000fe80000100a00 */
[----:B0-----:R-:W3:Y:S04]  /*182e0*/  LDL.LU R10, [R1+0x8] ;  /* 0x00000800010a7983 */ /* 0x001ee80000300800 */
[----:B------:R-:W3:Y:S01]  /*182f0*/  LDL.LU R11, [R1+0xc] ;  /* 0x00000c00010b7983 */ /* 0x000ee20000300800 */
[----:B--2---:R-:W-:-:S15]  /*18300*/  HMMA.16816.F32.BF16 R12, R24, R22, R12 ;  /* 0x00000016180c723c */ /* 0x004fde000004180c */
[----:B------:R-:W-:-:S04]  /*18310*/  NOP ;  /* 0x0000000000007918 */ /* 0x000fc80000000000 */
[----:B------:R-:W-:Y:S04]  /*18320*/  STL.64 [R1+0x690], R12 ;  /* 0x0006900c01007387 */ /* 0x000fe80000100a00 */
[----:B------:R0:W-:Y:S04]  /*18330*/  STL.64 [R1+0x698], R14 ;  /* 0x0006980e01007387 */ /* 0x0001e80000100a00 */
[----:B0-----:R-:W2:Y:S02]  /*18340*/  LDL.LU.64 R14, [R1+0xc70] ;  /* 0x000c7000010e7983 */ /* 0x001ea40000300a00 */
[----:B--2---:R-:W-:Y:S02]  /*18350*/  HMMA.16816.F32.BF16 R12, R24, R14, R16 ;  /* 0x0000000e180c723c */ /* 0x004fe40000041810 */
[----:B------:R-:W2:Y:S04]  /*18360*/  LDL.LU.64 R18, [R1+0xc68] ;  /* 0x000c680001127983 */ /* 0x000ea80000300a00 */
[----:B------:R-:W2:-:S13]  /*18370*/  LDL.LU.64 R16, [R1+0xc60] ;  /* 0x000c600001107983 */ /* 0x000e9a0000300a00 */
[----:B------:R-:W-:Y:S04]  /*18380*/  STL.64 [R1+0x680], R12 ;  /* 0x0006800c01007387 */ /* 0x000fe80000100a00 */
[----:B------:R0:W-:Y:S04]  /*18390*/  STL.64 [R1+0x688], R14 ;  /* 0x0006880e01007387 */ /* 0x0001e80000100a00 */
        /* <DEDUP_REMOVED lines=8> */
[----:B----4-:R-:W-:Y:S02]  /*18420*/  HMMA.16816.F32.BF16 R24, R24, R6, R12 ;  /* 0x000000061818723c */ /* 0x010fe4000004180c */
[----:B------:R-:W2:Y:S04]  /*18430*/  LDL.LU.64 R14, [R1+0xc38] ;  /* 0x000c3800010e7983 */ /* 0x000ea80000300a00 */
[----:B------:R-:W2:-:S13]  /*18440*/  LDL.LU.64 R12, [R1+0xc30] ;  /* 0x000c3000010c7983 */ /* 0x000e9a0000300a00 */
[----:B------:R-:W-:Y:S04]  /*18450*/  STL.64 [R1+0x660], R24 ;  /* 0x0006601801007387 */ /* 0x000fe80000100a00 */
[----:B------:R0:W-:Y:S04]  /*18460*/  STL.64 [R1+0x668], R26 ;  /* 0x0006681a01007387 */ /* 0x0001e80000100a00 */
[----:B0-----:R-:W3:Y:S01]  /*18470*/  LDL.LU.64 R26, [R1+0x18] ;  /* 0x00001800011a7983 */ /* 0x001ee20000300a00 */
[----:B--2---:R-:W-:-:S15]  /*18480*/  HMMA.16816.F32.BF16 R16, R12, R22, R16 ;  /* 0x000000160c10723c */ /* 0x004fde0000041810 */
[----:B------:R-:W-:-:S04]  /*18490*/  NOP ;  /* 0x0000000000007918 */ /* 0x000fc80000000000 */
        /* <DEDUP_REMOVED lines=8> */
[----:B0-----:R-:W2:Y:S04]  /*18520*/  LDL.LU.64 R18, [R1+0xc18] ;  /* 0x000c180001127983 */ /* 0x001ea80000300a00 */
[----:B------:R-:W2:Y:S04]  /*18530*/  LDL.LU.64 R16, [R1+0xc10] ;  /* 0x000c100001107983 */ /* 0x000ea80000300a00 */
[----:B------:R0:W-:Y:S04]  /*18540*/  STL.64 [R1+0xbe8], R26 ;  /* 0x000be81a01007387 */ /* 0x0001e80000100a00 */
[----:B------:R-:W3:Y:S04]  /*18550*/  LDL.LU R24, [R1+0x90] ;  /* 0x0000900001187983 */ /* 0x000ee80000300800 */
[----:B------:R-:W3:Y:S04]  /*18560*/  LDL.LU R25, [R1+0x94] ;  /* 0x0000940001197983 */ /* 0x000ee80000300800 */
[----:B0-----:R-:W3:Y:S04]  /*18570*/  LDL.LU R26, [R1+0x98] ;  /* 0x00009800011a7983 */ /* 0x001ee80000300800 */
[----:B------:R-:W3:Y:S01]  /*18580*/  LDL.LU R27, [R1+0x9c] ;  /* 0x00009c00011b7983 */ /* 0x000ee20000300800 */
[----:B--2---:R-:W-:-:S15]  /*18590*/  HMMA.16816.F32.BF16 R16, R12, R10, R16 ;  /* 0x0000000a0c10723c */ /* 0x004fde0000041810 */
[----:B------:R-:W-:-:S04]  /*185a0*/  NOP ;  /* 0x0000000000007918 */ /* 0x000fc80000000000 */
[----:B------:R-:W-:Y:S04]  /*185b0*/  STL.64 [R1+0x630], R16 ;  /* 0x0006301001007387 */ /* 0x000fe80000100a00 */
[----:B------:R0:W-:Y:S04]  /*185c0*/  STL.64 [R1+0x638], R18 ;  /* 0x0006381201007387 */ /* 0x0001e80000100a00 */
[----:B0-----:R-:W2:Y:S04]  /*185d0*/  LDL.LU.64 R18, [R1+0xc08] ;  /* 0x000c080001127983 */ /* 0x001ea80000300a00 */
[----:B------:R-:W2:Y:S02]  /*185e0*/  LDL.LU.64 R16, [R1+0xc00] ;  /* 0x000c000001107983 */ /* 0x000ea40000300a00 */
[----:B--2---:R-:W-:Y:S02]  /*185f0*/  HMMA.16816.F32.BF16 R12, R12, R6, R16 ;  /* 0x000000060c0c723c */ /* 0x004fe40000041810 */
[----:B------:R-:W3:Y:S04]  /*18600*/  LDL.LU.64 R18, [R1+0xbf8] ;  /* 0x000bf80001127983 */ /* 0x000ee80000300a00 */
[----:B------:R-:W3:-:S13]  /*18610*/  LDL.LU.64 R16, [R1+0xbf0] ;  /* 0x000bf00001107983 */ /* 0x000eda0000300a00 */
[----:B------:R0:W-:Y:S04]  /*18620*/  STL.64 [R1+0x620], R12 ;  /* 0x0006200c01007387 */ /* 0x0001e80000100a00 */
[----:B------:R1:W-:Y:S04]  /*18630*/  STL.64 [R1+0x628], R14 ;  /* 0x0006280e01007387 */ /* 0x0003e80000100a00 */
[----:B0-----:R-:W2:Y:S04]  /*18640*/  LDL.LU R12, [R1+0x80] ;  /* 0x00008000010c7983 */ /* 0x001ea80000300800 */
[----:B------:R-:W2:Y:S04]  /*18650*/  LDL.LU R13, [R1+0x84] ;  /* 0x00008400010d7983 */ /* 0x000ea80000300800 */
[----:B-1----:R-:W2:Y:S04]  /*18660*/  LDL.LU R14, [R1+0x88] ;  /* 0x00008800010e7983 */ /* 0x002ea80000300800 */
[----:B------:R-:W2:Y:S01]  /*18670*/  LDL.LU R15, [R1+0x8c] ;  /* 0x00008c00010f7983 */ /* 0x000ea20000300800 */
[----:B------:R-:W-:Y:S01]  /*18680*/  IMAD.MOV.U32 R5, RZ, RZ, R22 ;  /* 0x000000ffff057224 */ /* 0x000fe200078e0016 */
[----:B------:R-:W-:Y:S01]  /*18690*/  MOV R4, R23 ;  /* 0x0000001700047202 */ /* 0x000fe20000000f00 */
[----:B---3--:R-:W-:-:S15]  /*186a0*/  HMMA.16816.F32.BF16 R24, R16, R22, R24 ;  /* 0x000000161018723c */ /* 0x008fde0000041818 */
[----:B------:R-:W-:-:S04]  /*186b0*/  NOP ;  /* 0x0000000000007918 */ /* 0x000fc80000000000 */
[----:B------:R-:W-:Y:S04]  /*186c0*/  STL.64 [R1+0x610], R24 ;  /* 0x0006101801007387 */ /* 0x000fe80000100a00 */
[----:B------:R0:W-:Y:S04]  /*186d0*/  STL.64 [R1+0x618], R26 ;  /* 0x0006181a01007387 */ /* 0x0001e80000100a00 */
[----:B0-----:R-:W2:Y:S04]  /*186e0*/  LDL.LU.64 R26, [R1+0xbe8] ;  /* 0x000be800011a7983 */ /* 0x001ea80000300a00 */
[----:B------:R-:W3:Y:S04]  /*186f0*/  LDL.LU.64 R22, [R1+0xbe0] ;  /* 0x000be00001167983 */ /* 0x000ee80000300a00 */
[----:B------:R-:W3:Y:S01]  /*18700*/  LDL.LU.64 R20, [R1+0xbd8] ;  /* 0x000bd80001147983 */ /* 0x000ee20000300a00 */
[----:B--2---:R-:W-:Y:S01]  /*18710*/  HMMA.16816.F32.BF16 R12, R16, R26, R12 ;  /* 0x0000001a100c723c */ /* 0x004fe2000004180c */
[----:B------:R-:W-:-:S02]  /*18720*/  IMAD.MOV.U32 R9, RZ, RZ, R26 ;  /* 0x000000ffff097224 */ /* 0x000fc400078e001a */
[----:B------:R-:W-:-:S15]  /*18730*/  IMAD.MOV.U32 R8, RZ, RZ, R27 ;  /* 0x000000ffff087224 */ /* 0x000fde00078e001b */
[----:B------:R-:W-:Y:S01]  /*18740*/  NOP ;  /* 0x0000000000007918 */ /* 0x000fe20000000000 */
[----:B------:R-:W-:Y:S04]  /*18750*/  STL.64 [R1+0x600], R12 ;  /* 0x0006000c01007387 */ /* 0x000fe80000100a00 */
[----:B------:R3:W-:Y:S02]  /*18760*/  STL.64 [R1+0x608], R14 ;  /* 0x0006080e01007387 */ /* 0x0007e40000100a00 */
[----:B---3--:R-:W-:Y:S02]  /*18770*/  HMMA.16816.F32.BF16 R12, R16, R10, R20 ;  /* 0x0000000a100c723c */ /* 0x008fe40000041814 */
[----:B------:R0:W-:Y:S02]  /*18780*/  STL.64 [R1+0xb88], R10 ;  /* 0x000b880a01007387 */ /* 0x0001e40000100a00 */
[----:B0-----:R-:W-:-:S02]  /*18790*/  IMAD.MOV.U32 R10, RZ, RZ, R9 ;  /* 0x000000ffff0a7224 */ /* 0x001fc400078e0009 */
[----:B------:R-:W-:-:S13]  /*187a0*/  IMAD.MOV.U32 R11, RZ, RZ, R8 ;  /* 0x000000ffff0b7224 */ /* 0x000fda00078e0008 */
[----:B------:R0:W-:Y:S04]  /*187b0*/  STL.64 [R1+0x5f0], R12 ;  /* 0x0005f00c01007387 */ /* 0x0001e80000100a00 */
[----:B------:R-:W-:Y:S04]  /*187c0*/  STL.64 [R1+0x5f8], R14 ;  /* 0x0005f80e01007387 */ /* 0x000fe80000100a00 */
[----:B------:R-:W-:Y:S04]  /*187d0*/  STL.64 [R1+0xba0], R10 ;  /* 0x000ba00a01007387 */ /* 0x000fe80000100a00 */
[----:B------:R-:W2:Y:S04]  /*187e0*/  LDL.LU R20, [R1+0x60] ;  /* 0x0000600001147983 */ /* 0x000ea80000300800 */
[----:B------:R-:W2:Y:S04]  /*187f0*/  LDL.LU R21, [R1+0x64] ;  /* 0x0000640001157983 */ /* 0x000ea80000300800 */
[----:B------:R-:W2:Y:S04]  /*18800*/  LDL.LU R22, [R1+0x68] ;  /* 0x0000680001167983 */ /* 0x000ea80000300800 */
[----:B------:R-:W2:Y:S04]  /*18810*/  LDL.LU R23, [R1+0x6c] ;  /* 0x00006c0001177983 */ /* 0x000ea80000300800 */
[----:B0-----:R-:W3:Y:S04]  /*18820*/  LDL.LU R12, [R1+0x300] ;  /* 0x00030000010c7983 */ /* 0x001ee80000300800 */
[----:B------:R-:W3:Y:S04]  /*18830*/  LDL.LU R13, [R1+0x3b4] ;  /* 0x0003b400010d7983 */ /* 0x000ee80000300800 */
[----:B---3--:R0:W-:Y:S04]  /*18840*/  STL.64 [R1+0xb08], R12 ;  /* 0x000b080c01007387 */ /* 0x0081e80000100a00 */
        /* <DEDUP_REMOVED lines=35> */
[----:B------:R-:W4:Y:S04]  /*18a80*/  LDL.LU R14, [R1+0x2f8] ;  /* 0x0002f800010e7983 */ /* 0x000f280000300800 */
[----:B------:R-:W4:Y:S04]  /*18a90*/  LDL.LU R15, [R1+0x3b8] ;  /* 0x0003b800010f7983 */ /* 0x000f280000300800 */
[----:B----4-:R0:W-:Y:S04]  /*18aa0*/  STL.64 [R1+0xb80], R14 ;  /* 0x000b800e01007387 */ /* 0x0101e80000100a00 */
[----:B---3--:R1:W-:Y:S01]  /*18ab0*/  STL.64 [R1+0xb78], R12 ;  /* 0x000b780c01007387 */ /* 0x0083e20000100a00 */
[----:B0-----:R-:W-:-:S02]  /*18ac0*/  IMAD.MOV.U32 R14, RZ, RZ, R29 ;  /* 0x000000ffff0e7224 */ /* 0x001fc400078e001d */
[----:B------:R-:W-:Y:S02]  /*18ad0*/  IMAD.MOV.U32 R15, RZ, RZ, R28 ;  /* 0x000000ffff0f7224 */ /* 0x000fe400078e001c */
[----:B-1----:R-:W-:Y:S02]  /*18ae0*/  IMAD.MOV.U32 R12, RZ, RZ, R3 ;  /* 0x000000ffff0c7224 */ /* 0x002fe400078e0003 */
[----:B------:R-:W-:Y:S01]  /*18af0*/  IMAD.MOV.U32 R13, RZ, RZ, R2 ;  /* 0x000000ffff0d7224 */ /* 0x000fe200078e0002 */
[----:B------:R-:W3:Y:S04]  /*18b00*/  LDL.LU R3, [R1+0xbd0] ;  /* 0x000bd00001037983 */ /* 0x000ee80000300800 */
[----:B------:R-:W4:Y:S04]  /*18b10*/  LDL.LU R2, [R1+0xbcc] ;  /* 0x000bcc0001027983 */ /* 0x000f280000300800 */
[----:B------:R-:W-:Y:S04]  /*18b20*/  STL.64 [R1+0xb98], R14 ;  /* 0x000b980e01007387 */ /* 0x000fe80000100a00 */
[----:B------:R0:W-:Y:S04]  /*18b30*/  STL.64 [R1+0xb90], R12 ;  /* 0x000b900c01007387 */ /* 0x0001e80000100a00 */
[----:B0-----:R-:W3:Y:S04]  /*18b40*/  LDL.LU R12, [R1+0x40] ;  /* 0x00004000010c7983 */ /* 0x001ee80000300800 */
[----:B------:R-:W3:Y:S04]  /*18b50*/  LDL.LU R13, [R1+0x44] ;  /* 0x00004400010d7983 */ /* 0x000ee80000300800 */
[----:B------:R-:W3:Y:S04]  /*18b60*/  LDL.LU R14, [R1+0x48] ;  /* 0x00004800010e7983 */ /* 0x000ee80000300800 */
[----:B------:R-:W3:Y:S01]  /*18b70*/  LDL.LU R15, [R1+0x4c] ;  /* 0x00004c00010f7983 */ /* 0x000ee20000300800 */
[----:B------:R-:W-:-:S02]  /*18b80*/  IMAD.MOV.U32 R11, RZ, RZ, R4 ;  /* 0x000000ffff0b7224 */ /* 0x000fc400078e0004 */
[----:B------:R-:W-:Y:S01]  /*18b90*/  IMAD.MOV.U32 R10, RZ, RZ, R5 ;  /* 0x000000ffff0a7224 */ /* 0x000fe200078e0005 */
[----:B--2---:R-:W-:Y:S01]  /*18ba0*/  HMMA.16816.F32.BF16 R16, R16, R6, R20 ;  /* 0x000000061010723c */ /* 0x004fe20000041814 */
[----:B---3--:R-:W-:Y:S04]  /*18bb0*/  STL.64 [R1+0xbb0], R14 ;  /* 0x000bb00e01007387 */ /* 0x008fe80000100a00 */
[----:B------:R0:W-:Y:S04]  /*18bc0*/  STL.64 [R1+0xba8], R12 ;  /* 0x000ba80c01007387 */ /* 0x0001e80000100a00 */
[----:B0-----:R-:W2:Y:S01]  /*18bd0*/  LDL.LU R12, [R1+0x50] ;  /* 0x00005000010c7983 */ /* 0x001ea20000300800 */
[----:B----4-:R-:W-:-:S03]  /*18be0*/  IMAD.MOV.U32 R13, RZ, RZ, R2 ;  /* 0x000000ffff0d7224 */ /* 0x010fc600078e0002 */
[----:B------:R-:W3:Y:S04]  /*18bf0*/  LDL.LU R2, [R1+0xbc8] ;  /* 0x000bc80001027983 */ /* 0x000ee80000300800 */
[----:B------:R-:W4:Y:S04]  /*18c00*/  LDL.LU R24, [R1+0x2f0] ;  /* 0x0002f00001187983 */ /* 0x000f280000300800 */
[----:B------:R-:W2:Y:S04]  /*18c10*/  LDL.LU R25, [R1+0x3bc] ;  /* 0x0003bc0001197983 */ /* 0x000ea80000300800 */
[----:B------:R-:W2:Y:S04]  /*18c20*/  LDL.LU R26, [R1+0x2e8] ;  /* 0x0002e800011a7983 */ /* 0x000ea80000300800 */
[----:B------:R-:W2:Y:S04]  /*18c30*/  LDL.LU R27, [R1+0x3c0] ;  /* 0x0003c000011b7983 */ /* 0x000ea80000300800 */
[----:B------:R-:W2:Y:S04]  /*18c40*/  LDL.LU R4, [R1+0x2e0] ;  /* 0x0002e00001047983 */ /* 0x000ea80000300800 */
[----:B------:R-:W2:Y:S04]  /*18c50*/  LDL.LU R5, [R1+0x3c4] ;  /* 0x0003c40001057983 */ /* 0x000ea80000300800 */
[----:B------:R-:W2:Y:S01]  /*18c60*/  LDL.LU R29, [R1+0x2d8] ;  /* 0x0002d800011d7983 */ /* 0x000ea20000300800 */
[----:B------:R-:W-:-:S03]  /*18c70*/  IMAD.MOV.U32 R14, RZ, RZ, R3 ;  /* 0x000000ffff0e7224 */ /* 0x000fc600078e0003 */
[----:B------:R-:W2:Y:S01]  /*18c80*/  LDL.LU R28, [R1+0x3c8] ;  /* 0x0003c800011c7983 */ /* 0x000ea20000300800 */
[----:B------:R-:W-:-:S03]  /*18c90*/  IMAD.MOV.U32 R15, RZ, RZ, R0 ;  /* 0x000000ffff0f7224 */ /* 0x000fc600078e0000 */
[----:B------:R-:W2:Y:S04]  /*18ca0*/  LDL.LU R3, [R1+0x2d0] ;  /* 0x0002d00001037983 */ /* 0x000ea80000300800 */
[----:B------:R-:W2:Y:S04]  /*18cb0*/  LDL.LU R0, [R1+0x3cc] ;  /* 0x0003cc0001007983 */ /* 0x000ea80000300800 */
[----:B------:R-:W2:Y:S04]  /*18cc0*/  LDL.LU.64 R22, [R1+0xbc0] ;  /* 0x000bc00001167983 */ /* 0x000ea80000300a00 */
[----:B------:R-:W2:Y:S04]  /*18cd0*/  LDL.LU.64 R20, [R1+0xbb8] ;  /* 0x000bb80001147983 */ /* 0x000ea80000300a00 */
[----:B------:R0:W-:Y:S04]  /*18ce0*/  STL.64 [R1+0x5e0], R16 ;  /* 0x0005e01001007387 */ /* 0x0001e80000100a00 */
[----:B------:R1:W-:Y:S04]  /*18cf0*/  STL.64 [R1+0x5e8], R18 ;  /* 0x0005e81201007387 */ /* 0x0003e80000100a00 */
[----:B0-----:R-:W3:Y:S04]  /*18d00*/  LDL.LU R16, [R1+0x310] ;  /* 0x0003100001107983 */ /* 0x001ee80000300800 */
[----:B------:R-:W3:Y:S04]  /*18d10*/  LDL.LU R17, [R1+0x3ac] ;  /* 0x0003ac0001117983 */ /* 0x000ee80000300800 */
[----:B-1----:R-:W3:Y:S04]  /*18d20*/  LDL.LU R18, [R1+0x308] ;  /* 0x0003080001127983 */ /* 0x002ee80000300800 */
[----:B------:R-:W3:Y:S01]  /*18d30*/  LDL.LU R19, [R1+0x3b0] ;  /* 0x0003b00001137983 */ /* 0x000ee20000300800 */
[----:B--2---:R-:W-:Y:S03]  /*18d40*/  HMMA.16816.F32.BF16 R8, R20, R10, R12 ;  /* 0x0000000a1408723c */ /* 0x004fe6000004180c */
[----:B------:R-:W2:Y:S04]  /*18d50*/  LDL.LU.64 R14, [R1+0xbb0] ;  /* 0x000bb000010e7983 */ /* 0x000ea80000300a00 */
[----:B------:R-:W2:-:S12]  /*18d60*/  LDL.LU.64 R12, [R1+0xba8] ;  /* 0x000ba800010c7983 */ /* 0x000e980000300a00 */
        /* <DEDUP_REMOVED lines=15> */
[----:B------:R-:W3:Y:S01]  /*18e60*/  LDL.LU.64 R8, [R1+0xb68] ;  /* 0x000b680001087983 */ /* 0x000ee20000300a00 */
[----:B--2---:R-:W-:-:S04]  /*18e70*/  LOP3.LUT R13, R13, R12, RZ, 0x3c, !PT ;  /* 0x0000000c0d0d7212 */ /* 0x004fc800078e3cff */
[C---:B------:R-:W-:Y:S01]  /*18e80*/  LOP3.LUT R12, R13.reuse, R12, RZ, 0x3c, !PT ;  /* 0x0000000c0d0c7212 */ /* 0x040fe200078e3cff */
[----:B---3--:R-:W-:Y:S01]  /*18e90*/  HMMA.16816.F32.BF16 R8, R20, R6, R8 ;  /* 0x000000061408723c */ /* 0x008fe20000041808 */
[----:B------:R-:W2:Y:S04]  /*18ea0*/  LDL.LU R20, [R1+0x338] ;  /* 0x0003380001147983 */ /* 0x000ea80000300800 */
[----:B------:R-:W2:Y:S01]  /*18eb0*/  LDL.LU R21, [R1+0x6b0] ;  /* 0x0006b00001157983 */ /* 0x000ea20000300800 */
[----:B------:R-:W-:-:S13]  /*18ec0*/  LOP3.LUT R13, R13, R12, RZ, 0x3c, !PT ;  /* 0x0000000c0d0d7212 */ /* 0x000fda00078e3cff */
[----:B------:R0:W-:Y:S04]  /*18ed0*/  STL.64 [R1+0x5a0], R8 ;  /* 0x0005a00801007387 */ /* 0x0001e80000100a00 */
[----:B------:R1:W-:Y:S04]  /*18ee0*/  STL.64 [R1+0x5a8], R10 ;  /* 0x0005a80a01007387 */ /* 0x0003e80000100a00 */
[----:B------:R-:W3:Y:S04]  /*18ef0*/  LDL.LU R22, [R1+0x330] ;  /* 0x0003300001167983 */ /* 0x000ee80000300800 */
[----:B------:R-:W3:Y:S04]  /*18f00*/  LDL.LU R23, [R1+0x6a8] ;  /* 0x0006a80001177983 */ /* 0x000ee80000300800 */
[----:B------:R-:W2:Y:S04]  /*18f10*/  LDL.LU R6, [R1+0x328] ;  /* 0x0003280001067983 */ /* 0x000ea80000300800 */
[----:B------:R-:W2:Y:S04]  /*18f20*/  LDL.LU R7, [R1+0x598] ;  /* 0x0005980001077983 */ /* 0x000ea80000300800 */
[----:B0-----:R-:W2:Y:S04]  /*18f30*/  LDL.LU R8, [R1+0x320] ;  /* 0x0003200001087983 */ /* 0x001ea80000300800 */
[----:B------:R-:W2:Y:S04]  /*18f40*/  LDL.LU R9, [R1+0x57c] ;  /* 0x00057c0001097983 */ /* 0x000ea80000300800 */
[----:B-1----:R-:W2:Y:S04]  /*18f50*/  LDL.LU R10, [R1+0x318] ;  /* 0x00031800010a7983 */ /* 0x002ea80000300800 */
[----:B------:R-:W2:Y:S04]  /*18f60*/  LDL.LU R11, [R1+0x3a8] ;  /* 0x0003a800010b7983 */ /* 0x000ea80000300800 */
[----:B------:R0:W-:Y:S04]  /*18f70*/  STL.64 [R1+0x128], R12 ;  /* 0x0001280c01007387 */ /* 0x0001e80000100a00 */
[----:B0-----:R-:W2:Y:S02]  /*18f80*/  LDL.LU.64 R12, [R1+0xb60] ;  /* 0x000b6000010c7983 */ /* 0x001ea40000300a00 */
[----:B--2---:R-:W-:-:S04]  /*18f90*/  LOP3.LUT R13, R13, R12, RZ, 0x3c, !PT ;  /* 0x0000000c0d0d7212 */ /* 0x004fc800078e3cff */
[----:B------:R-:W-:-:S04]  /*18fa0*/  LOP3.LUT R12, R13, R12, RZ, 0x3c, !PT ;  /* 0x0000000c0d0c7212 */ /* 0x000fc800078e3cff */
[----:B------:R-:W-:-:S05]  /*18fb0*/  LOP3.LUT R13, R13, R12, RZ, 0x3c, !PT ;  /* 0x0000000c0d0d7212 */ /* 0x000fca00078e3cff */
        /* <DEDUP_REMOVED lines=46> */
[----:B0-----:R-:W2:Y:S01]  /*192a0*/  LDL.LU.64 R12, [R1+0xb10] ;  /* 0x000b1000010c7983 */ /* 0x001ea20000300a00 */
[----:B------:R-:W-:Y:S02]  /*192b0*/  LOP3.LUT R21, R21, R20, RZ, 0x3c, !PT ;  /* 0x0000001415157212 */ /* 0x000fe400078e3cff */
[----:B---3--:R-:W-:Y:S02]  /*192c0*/  LOP3.LUT R23, R23, R22, RZ, 0x3c, !PT ;  /* 0x0000001617177212 */ /* 0x008fe400078e3cff */
[----:B------:R-:W-:Y:S02]  /*192d0*/  LOP3.LUT R20, R21, R20, RZ, 0x3c, !PT ;  /* 0x0000001415147212 */ /* 0x000fe400078e3cff */
[----:B--2---:R-:W-:-:S04]  /*192e0*/  LOP3.LUT R13, R13, R12, RZ, 0x3c, !PT ;  /* 0x0000000c0d0d7212 */ /* 0x004fc800078e3cff */
[----:B------:R-:W-:-:S04]  /*192f0*/  LOP3.LUT R12, R13, R12, RZ, 0x3c, !PT ;  /* 0x0000000c0d0c7212 */ /* 0x000fc800078e3cff */
[----:B------:R-:W-:-:S05]  /*19300*/  LOP3.LUT R13, R13, R12, RZ, 0x3c, !PT ;  /* 0x0000000c0d0d7212 */ /* 0x000fca00078e3cff */
[----:B------:R0:W-:Y:S04]  /*19310*/  STL.64 [R1+0xd0], R12 ;  /* 0x0000d00c01007387 */ /* 0x0001e80000100a00 */
[----:B0-----:R-:W2:Y:S01]  /*19320*/  LDL.LU.64 R12, [R1+0xb08] ;  /* 0x000b0800010c7983 */ /* 0x001ea20000300a00 */
[----:B------:R-:W-:Y:S02]  /*19330*/  LOP3.LUT R21, R21, R20, RZ, 0x3c, !PT ;  /* 0x0000001415157212 */ /* 0x000fe400078e3cff */
[----:B------:R-:W-:Y:S02]  /*19340*/  LOP3.LUT R22, R23, R22, RZ, 0x3c, !PT ;  /* 0x0000001617167212 */ /* 0x000fe400078e3cff */
[----:B------:R-:W-:Y:S02]  /*19350*/  LOP3.LUT R11, R11, R10, RZ, 0x3c, !PT ;  /* 0x0000000a0b0b7212 */ /* 0x000fe400078e3cff */
[----:B------:R-:W-:Y:S01]  /*19360*/  LOP3.LUT R23, R23, R22, RZ, 0x3c, !PT ;  /* 0x0000001617177212 */ /* 0x000fe200078e3cff */
[----:B------:R0:W-:Y:S01]  /*19370*/  STL.64 [R1+0xc8], R20 ;  /* 0x0000c81401007387 */ /* 0x0001e20000100a00 */
[----:B------:R-:W-:-:S03]  /*19380*/  LOP3.LUT R10, R11, R10, RZ, 0x3c, !PT ;  /* 0x0000000a0b0a7212 */ /* 0x000fc600078e3cff */
[----:B------:R-:W-:Y:S01]  /*19390*/  STL.64 [R1+0xc0], R22 ;  /* 0x0000c01601007387 */ /* 0x000fe20000100a00 */
[----:B------:R-:W-:Y:S01]  /*193a0*/  LOP3.LUT R11, R11, R10, RZ, 0x3c, !PT ;  /* 0x0000000a0b0b7212 */ /* 0x000fe200078e3cff */
[----:B0-----:R-:W-:Y:S02]  /*193b0*/  IMAD.MOV.U32 R20, RZ, RZ, R7 ;  /* 0x000000ffff147224 */ /* 0x001fe400078e0007 */
[----:B------:R-:W-:Y:S02]  /*193c0*/  IMAD.MOV.U32 R21, RZ, RZ, R6 ;  /* 0x000000ffff157224 */ /* 0x000fe400078e0006 */
[----:B------:R-:W-:Y:S02]  /*193d0*/  IMAD.MOV.U32 R6, RZ, RZ, R9 ;  /* 0x000000ffff067224 */ /* 0x000fe400078e0009 */
[----:B------:R-:W-:Y:S01]  /*193e0*/  IMAD.MOV.U32 R7, RZ, RZ, R8 ;  /* 0x000000ffff077224 */ /* 0x000fe200078e0008 */
[----:B------:R-:W-:Y:S01]  /*193f0*/  MOV R8, R17 ;  /* 0x0000001100087202 */ /* 0x000fe20000000f00 */
[----:B------:R-:W-:Y:S01]  /*19400*/  IMAD.MOV.U32 R9, RZ, RZ, R16 ;  /* 0x000000ffff097224 */ /* 0x000fe200078e0010 */
[----:B------:R-:W-:Y:S04]  /*19410*/  STL.64 [R1+0xb8], R20 ;  /* 0x0000b81401007387 */ /* 0x000fe80000100a00 */
[----:B------:R0:W-:Y:S04]  /*19420*/  STL.64 [R1+0xb0], R6 ;  /* 0x0000b00601007387 */ /* 0x0001e80000100a00 */
[----:B------:R-:W-:Y:S04]  /*19430*/  STL.64 [R1+0xa8], R10 ;  /* 0x0000a80a01007387 */ /* 0x000fe80000100a00 */
[----:B------:R1:W-:Y:S01]  /*19440*/  STL.64 [R1+0xa0], R8 ;  /* 0x0000a00801007387 */ /* 0x0003e20000100a00 */
[----:B0-----:R-:W-:-:S02]  /*19450*/  IMAD.MOV.U32 R6, RZ, RZ, R19 ;  /* 0x000000ffff067224 */ /* 0x001fc400078e0013 */
[----:B------:R-:W-:Y:S02]  /*19460*/  IMAD.MOV.U32 R7, RZ, RZ, R18 ;  /* 0x000000ffff077224 */ /* 0x000fe400078e0012 */
[----:B-1----:R-:W-:Y:S02]  /*19470*/  IMAD.MOV.U32 R8, RZ, RZ, R15 ;  /* 0x000000ffff087224 */ /* 0x002fe400078e000f */
[----:B------:R-:W-:Y:S01]  /*19480*/  IMAD.MOV.U32 R9, RZ, RZ, R14 ;  /* 0x000000ffff097224 */ /* 0x000fe200078e000e */
[----:B------:R0:W-:Y:S02]  /*19490*/  STL.64 [R1+0x98], R6 ;  /* 0x0000980601007387 */ /* 0x0001e40000100a00 */
[----:B0-----:R-:W-:Y:S02]  /*194a0*/  IMAD.MOV.U32 R6, RZ, RZ, R25 ;  /* 0x000000ffff067224 */ /* 0x001fe400078e0019 */
[----:B----4-:R-:W-:Y:S02]  /*194b0*/  IMAD.MOV.U32 R7, RZ, RZ, R24 ;  /* 0x000000ffff077224 */ /* 0x010fe400078e0018 */
[----:B--2---:R-:W-:-:S02]  /*194c0*/  IMAD.MOV.U32 R10, RZ, RZ, R13 ;  /* 0x000000ffff0a7224 */ /* 0x004fc400078e000d */
[----:B------:R-:W-:-:S05]  /*194d0*/  IMAD.MOV.U32 R11, RZ, RZ, R12 ;  /* 0x000000ffff0b7224 */ /* 0x000fca00078e000c */
[----:B------:R0:W-:Y:S04]  /*194e0*/  STL.64 [R1+0x90], R10 ;  /* 0x0000900a01007387 */ /* 0x0001e80000100a00 */
[----:B------:R1:W-:Y:S04]  /*194f0*/  STL.64 [R1+0x88], R8 ;  /* 0x0000880801007387 */ /* 0x0003e80000100a00 */
[----:B------:R2:W-:Y:S01]  /*19500*/  STL.64 [R1+0x80], R6 ;  /* 0x0000800601007387 */ /* 0x0005e20000100a00 */
[----:B0-----:R-:W-:Y:S02]  /*19510*/  IMAD.MOV.U32 R10, RZ, RZ, R27 ;  /* 0x000000ffff0a7224 */ /* 0x001fe400078e001b */
[----:B------:R-:W-:-:S02]  /*19520*/  IMAD.MOV.U32 R11, RZ, RZ, R26 ;  /* 0x000000ffff0b7224 */ /* 0x000fc400078e001a */
[----:B-1----:R-:W-:Y:S02]  /*19530*/  IMAD.MOV.U32 R8, RZ, RZ, R5 ;  /* 0x000000ffff087224 */ /* 0x002fe400078e0005 */
[----:B------:R-:W-:Y:S02]  /*19540*/  IMAD.MOV.U32 R9, RZ, RZ, R4 ;  /* 0x000000ffff097224 */ /* 0x000fe400078e0004 */
[----:B--2---:R-:W-:Y:S02]  /*19550*/  IMAD.MOV.U32 R6, RZ, RZ, R28 ;  /* 0x000000ffff067224 */ /* 0x004fe400078e001c */
[----:B------:R-:W-:Y:S01]  /*19560*/  IMAD.MOV.U32 R7, RZ, RZ, R29 ;  /* 0x000000ffff077224 */ /* 0x000fe200078e001d */
[----:B------:R-:W-:Y:S04]  /*19570*/  STL.64 [R1+0x78], R10 ;  /* 0x0000780a01007387 */ /* 0x000fe80000100a00 */
[----:B------:R-:W-:Y:S04]  /*19580*/  STL.64 [R1+0x70], R8 ;  /* 0x0000700801007387 */ /* 0x000fe80000100a00 */
[----:B------:R-:W2:Y:S04]  /*19590*/  LDL.LU R20, [R1+0x280] ;  /* 0x0002800001147983 */ /* 0x000ea80000300800 */
[----:B------:R-:W-:Y:S04]  /*195a0*/  STL.64 [R1+0x68], R6 ;  /* 0x0000680601007387 */ /* 0x000fe80000100a00 */
[----:B------:R-:W2:Y:S01]  /*195b0*/  LDL.LU R21, [R1+0x3f0] ;  /* 0x0003f00001157983 */ /* 0x000ea20000300800 */
[----:B------:R-:W-:-:S02]  /*195c0*/  IMAD.MOV.U32 R4, RZ, RZ, R0 ;  /* 0x000000ffff047224 */ /* 0x000fc400078e0000 */
[----:B------:R-:W-:-:S05]  /*195d0*/  IMAD.MOV.U32 R5, RZ, RZ, R3 ;  /* 0x000000ffff057224 */ /* 0x000fca00078e0003 */
[----:B------:R-:W-:Y:S04]  /*195e0*/  STL.64 [R1+0x60], R4 ;  /* 0x0000600401007387 */ /* 0x000fe80000100a00 */
[----:B--2---:R0:W-:Y:S04]  /*195f0*/  STL.64 [R1+0xac8], R20 ;  /* 0x000ac81401007387 */ /* 0x0041e80000100a00 */
[----:B0-----:R-:W2:Y:S04]  /*19600*/  LDL.LU R20, [R1+0x288] ;  /* 0x0002880001147983 */ /* 0x001ea80000300800 */
[----:B------:R-:W2:Y:S04]  /*19610*/  LDL.LU R21, [R1+0x3ec] ;  /* 0x0003ec0001157983 */ /* 0x000ea80000300800 */
        /* <DEDUP_REMOVED lines=21> */
[----:B------:R-:W3:Y:S04]  /*19770*/  LDL.LU R22, [R1+0x278] ;  /* 0x0002780001167983 */ /* 0x000ee80000300800 */
        /* <DEDUP_REMOVED lines=65> */
[----:B---3--:R-:W-:-:S04]  /*19b90*/  LOP3.LUT R23, R23, R22, RZ, 0x3c, !PT ;  /* 0x0000001617177212 */ /* 0x008fc800078e3cff */
[----:B------:R-:W-:Y:S02]  /*19ba0*/  LOP3.LUT R22, R23, R22, RZ, 0x3c, !PT ;  /* 0x0000001617167212 */ /* 0x000fe400078e3cff */
[----:B------:R-:W-:Y:S02]  /*19bb0*/  LOP3.LUT R5, R5, R4, RZ, 0x3c, !PT ;  /* 0x0000000405057212 */ /* 0x000fe400078e3cff */
[----:B------:R-:W-:Y:S02]  /*19bc0*/  LOP3.LUT R23, R23, R22, RZ, 0x3c, !PT ;  /* 0x0000001617177212 */ /* 0x000fe400078e3cff */
[----:B------:R-:W-:Y:S02]  /*19bd0*/  LOP3.LUT R4, R5, R4, RZ, 0x3c, !PT ;  /* 0x0000000405047212 */ /* 0x000fe400078e3cff */
[----:B------:R-:W-:Y:S02]  /*19be0*/  LOP3.LUT R13, R13, R12, RZ, 0x3c, !PT ;  /* 0x0000000c0d0d7212 */ /* 0x000fe400078e3cff */
[----:B------:R-:W-:-:S02]  /*19bf0*/  LOP3.LUT R15, R15, R14, RZ, 0x3c, !PT ;  /* 0x0000000e0f0f7212 */ /* 0x000fc400078e3cff */
[----:B------:R-:W-:Y:S02]  /*19c00*/  LOP3.LUT R5, R5, R4, RZ, 0x3c, !PT ;  /* 0x0000000405057212 */ /* 0x000fe400078e3cff */
[----:B------:R-:W-:Y:S02]  /*19c10*/  LOP3.LUT R12, R13, R12, RZ, 0x3c, !PT ;  /* 0x0000000c0d0c7212 */ /* 0x000fe400078e3cff */
[----:B------:R-:W-:Y:S02]  /*19c20*/  LOP3.LUT R14, R15, R14, RZ, 0x3c, !PT ;  /* 0x0000000e0f0e7212 */ /* 0x000fe400078e3cff */
[----:B------:R-:W-:Y:S02]  /*19c30*/  LOP3.LUT R13, R13, R12, RZ, 0x3c, !PT ;  /* 0x0000000c0d0d7212 */ /* 0x000fe400078e3cff */
[----:B------:R-:W-:Y:S02]  /*19c40*/  LOP3.LUT R15, R15, R14, RZ, 0x3c, !PT ;  /* 0x0000000e0f0f7212 */ /* 0x000fe400078e3cff */
[----:B--2---:R-:W-:-:S04]  /*19c50*/  LOP3.LUT R21, R21, R20, RZ, 0x3c, !PT ;  /* 0x0000001415157212 */ /* 0x004fc800078e3cff */
[----:B------:R-:W-:-:S04]  /*19c60*/  LOP3.LUT R20, R21, R20, RZ, 0x3c, !PT ;  /* 0x0000001415147212 */ /* 0x000fc800078e3cff */
[----:B------:R-:W-:-:S05]  /*19c70*/  LOP3.LUT R21, R21, R20, RZ, 0x3c, !PT ;  /* 0x0000001415157212 */ /* 0x000fca00078e3cff */
[----:B------:R0:W-:Y:S04]  /*19c80*/  STL.64 [R1+0x18], R20 ;  /* 0x0000181401007387 */ /* 0x0001e80000100a00 */
[----:B------:R-:W-:Y:S01]  /*19c90*/  STL.64 [R1+0x10], R22 ;  /* 0x0000101601007387 */ /* 0x000fe20000100a00 */
[----:B0-----:R-:W-:Y:S01]  /*19ca0*/  MOV R20, R7 ;  /* 0x0000000700147202 */ /* 0x001fe20000000f00 */
[----:B----4-:R-:W-:Y:S02]  /*19cb0*/  IMAD.MOV.U32 R21, RZ, RZ, R6 ;  /* 0x000000ffff157224 */ /* 0x010fe400078e0006 */
[----:B------:R-:W-:Y:S02]  /*19cc0*/  IMAD.MOV.U32 R6, RZ, RZ, R9 ;  /* 0x000000ffff067224 */ /* 0x000fe400078e0009 */
[----:B------:R-:W-:Y:S01]  /*19cd0*/  IMAD.MOV.U32 R7, RZ, RZ, R8 ;  /* 0x000000ffff077224 */ /* 0x000fe200078e0008 */
[----:B------:R-:W-:Y:S04]  /*19ce0*/  STL.64 [R1+0x8], R20 ;  /* 0x0000081401007387 */ /* 0x000fe80000100a00 */
[----:B------:R-:W-:Y:S04]  /*19cf0*/  STL.64 [R1+0x878], R28 ;  /* 0x0008781c01007387 */ /* 0x000fe80000100a00 */
[----:B------:R0:W-:Y:S01]  /*19d00*/  STL.64 [R1], R6 ;  /* 0x0000000601007387 */ /* 0x0001e20000100a00 */
[----:B------:R-:W-:-:S02]  /*19d10*/  IMAD.MOV.U32 R8, RZ, RZ, R17 ;  /* 0x000000ffff087224 */ /* 0x000fc400078e0011 */
[----:B------:R-:W-:Y:S01]  /*19d20*/  IMAD.MOV.U32 R9, RZ, RZ, R16 ;  /* 0x000000ffff097224 */ /* 0x000fe200078e0010 */
[----:B------:R-:W-:Y:S01]  /*19d30*/  STL.64 [R1+0x880], R4 ;  /* 0x0008800401007387 */ /* 0x000fe20000100a00 */
[----:B------:R-:W-:Y:S02]  /*19d40*/  IMAD.MOV.U32 R16, RZ, RZ, R25 ;  /* 0x000000ffff107224 */ /* 0x000fe400078e0019 */
[----:B------:R-:W-:Y:S02]  /*19d50*/  IMAD.MOV.U32 R17, RZ, RZ, R24 ;  /* 0x000000ffff117224 */ /* 0x000fe400078e0018 */
[----:B0-----:R-:W-:Y:S02]  /*19d60*/  IMAD.MOV.U32 R6, RZ, RZ, R11 ;  /* 0x000000ffff067224 */ /* 0x001fe400078e000b */
[----:B------:R-:W-:Y:S02]  /*19d70*/  IMAD.MOV.U32 R7, RZ, RZ, R10 ;  /* 0x000000ffff077224 */ /* 0x000fe400078e000a */
[----:B------:R-:W-:-:S02]  /*19d80*/  IMAD.MOV.U32 R10, RZ, RZ, R19 ;  /* 0x000000ffff0a7224 */ /* 0x000fc400078e0013 */
[----:B------:R-:W-:Y:S02]  /*19d90*/  IMAD.MOV.U32 R11, RZ, RZ, R18 ;  /* 0x000000ffff0b7224 */ /* 0x000fe400078e0012 */
[----:B------:R-:W-:Y:S02]  /*19da0*/  IMAD.MOV.U32 R18, RZ, RZ, R27 ;  /* 0x000000ffff127224 */ /* 0x000fe400078e001b */
[----:B------:R-:W-:Y:S01]  /*19db0*/  IMAD.MOV.U32 R19, RZ, RZ, R26 ;  /* 0x000000ffff137224 */ /* 0x000fe200078e001a */
[----:B------:R-:W-:Y:S04]  /*19dc0*/  STL.64 [R1+0x888], R6 ;  /* 0x0008880601007387 */ /* 0x000fe80000100a00 */
[----:B------:R-:W-:Y:S04]  /*19dd0*/  STL.64 [R1+0x890], R8 ;  /* 0x0008900801007387 */ /* 0x000fe80000100a00 */
[----:B------:R-:W-:Y:S04]  /*19de0*/  STL.64 [R1+0x898], R10 ;  /* 0x0008980a01007387 */ /* 0x000fe80000100a00 */
[----:B------:R-:W-:Y:S04]  /*19df0*/  STL.64 [R1+0x8a0], R12 ;  /* 0x0008a00c01007387 */ /* 0x000fe80000100a00 */
[----:B------:R-:W-:Y:S04]  /*19e00*/  STL.64 [R1+0x8a8], R14 ;  /* 0x0008a80e01007387 */ /* 0x000fe80000100a00 */
[----:B------:R-:W-:Y:S04]  /*19e10*/  STL.64 [R1+0x8b0], R16 ;  /* 0x0008b01001007387 */ /* 0x000fe80000100a00 */
[----:B------:R0:W-:Y:S04]  /*19e20*/  STL.64 [R1+0x8b8], R18 ;  /* 0x0008b81201007387 */ /* 0x0001e80000100a00 */
[----:B------:R-:W2:Y:S04]  /*19e30*/  LDL.LU R22, [R1+0x210] ;  /* 0x0002100001167983 */ /* 0x000ea80000300800 */
[----:B------:R-:W2:Y:S04]  /*19e40*/  LDL.LU R23, [R1+0x428] ;  /* 0x0004280001177983 */ /* 0x000ea80000300800 */
[----:B------:R-:W3:Y:S04]  /*19e50*/  LDL.LU R24, [R1+0x208] ;  /* 0x0002080001187983 */ /* 0x000ee80000300800 */
[----:B------:R-:W3:Y:S04]  /*19e60*/  LDL.LU R25, [R1+0x42c] ;  /* 0x00042c0001197983 */ /* 0x000ee80000300800 */
[----:B------:R-:W4:Y:S04]  /*19e70*/  LDL.LU R26, [R1+0x200] ;  /* 0x00020000011a7983 */ /* 0x000f280000300800 */
[----:B------:R-:W4:Y:S04]  /*19e80*/  LDL.LU R27, [R1+0x430] ;  /* 0x00043000011b7983 */ /* 0x000f280000300800 */
        /* <DEDUP_REMOVED lines=31> */
[----:B------:R-:W2:Y:S01]  /*1a080*/  LDL.LU R19, [R1+0x438] ;  /* 0x0004380001137983 */ /* 0x000ea20000300800 */
[----:B------:R-:W-:-:S02]  /*1a090*/  LOP3.LUT R23, R23, R22, RZ, 0x3c, !PT ;  /* 0x0000001617177212 */ /* 0x000fc400078e3cff */
[----:B---3--:R-:W-:Y:S01]  /*1a0a0*/  LOP3.LUT R25, R25, R24, RZ, 0x3c, !PT ;  /* 0x0000001819197212 */ /* 0x008fe200078e3cff */
[----:B--2---:R0:W-:Y:S04]  /*1a0b0*/  STL.64 [R1+0xac0], R18 ;  /* 0x000ac01201007387 */ /* 0x0041e80000100a00 */
[----:B0-----:R-:W2:Y:S04]  /*1a0c0*/  LDL.LU R18, [R1+0x1fc] ;  /* 0x0001fc0001127983 */ /* 0x001ea80000300800 */
[----:B------:R-:W2:Y:S04]  /*1a0d0*/  LDL.LU R19, [R1+0x434] ;  /* 0x0004340001137983 */ /* 0x000ea80000300800 */
        /* <DEDUP_REMOVED lines=13> */
[----:B------:R-:W-:Y:S01]  /*1a1b0*/  LOP3.LUT R22, R23, R22, RZ, 0x3c, !PT ;  /* 0x0000001617167212 */ /* 0x000fe200078e3cff */
[----:B------:R-:W-:-:S02]  /*1a1c0*/  IMAD.MOV.U32 R20, RZ, RZ, R0 ;  /* 0x000000ffff147224 */ /* 0x000fc400078e0000 */
[----:B------:R-:W-:Y:S01]  /*1a1d0*/  IMAD.MOV.U32 R21, RZ, RZ, R3 ;  /* 0x000000ffff157224 */ /* 0x000fe200078e0003 */
[----:B------:R-:W3:Y:S04]  /*1a1e0*/  LDL.LU R5, [R1+0x48c] ;  /* 0x00048c0001057983 */ /* 0x000ee80000300800 */
[----:B------:R-:W3:Y:S01]  /*1a1f0*/  LDL.LU R28, [R1+0x2bc] ;  /* 0x0002bc00011c7983 */ /* 0x000ee20000300800 */
[----:B----4-:R-:W-:-:S03]  /*1a200*/  LOP3.LUT R27, R27, R26, RZ, 0x3c, !PT ;  /* 0x0000001a1b1b7212 */ /* 0x010fc600078e3cff */
[----:B------:R-:W4:Y:S01]  /*1a210*/  LDL.LU R29, [R1+0x490] ;  /* 0x00049000011d7983 */ /* 0x000f220000300800 */
[----:B------:R-:W-:-:S03]  /*1a220*/  LOP3.LUT R24, R25, R24, RZ, 0x3c, !PT ;  /* 0x0000001819187212 */ /* 0x000fc600078e3cff */
[----:B------:R-:W3:Y:S01]  /*1a230*/  LDL.LU R3, [R1+0x2c4] ;  /* 0x0002c40001037983 */ /* 0x000ee20000300800 */
[----:B------:R-:W-:-:S03]  /*1a240*/  LOP3.LUT R23, R23, R22, RZ, 0x3c, !PT ;  /* 0x0000001617177212 */ /* 0x000fc600078e3cff */
[----:B------:R-:W3:Y:S04]  /*1a250*/  LDL.LU R0, [R1+0x494] ;  /* 0x0004940001007983 */ /* 0x000ee80000300800 */
[----:B------:R0:W-:Y:S01]  /*1a260*/  STL.64 [R1+0x8c0], R20 ;  /* 0x0008c01401007387 */ /* 0x0001e20000100a00 */
[----:B------:R-:W-:Y:S02]  /*1a270*/  LOP3.LUT R26, R27, R26, RZ, 0x3c, !PT ;  /* 0x0000001a1b1a7212 */ /* 0x000fe400078e3cff */
[----:B------:R-:W-:Y:S02]  /*1a280*/  LOP3.LUT R25, R25, R24, RZ, 0x3c, !PT ;  /* 0x0000001819197212 */ /* 0x000fe400078e3cff */
[----:B------:R-:W-:Y:S01]  /*1a290*/  LOP3.LUT R27, R27, R26, RZ, 0x3c, !PT ;  /* 0x0000001a1b1b7212 */ /* 0x000fe200078e3cff */
[----:B0-----:R-:W3:Y:S04]  /*1a2a0*/  LDL.LU R20, [R1+0x26c] ;  /* 0x00026c0001147983 */ /* 0x001ee80000300800 */
[----:B------:R-:W3:Y:S04]  /*1a2b0*/  LDL.LU R21, [R1+0x46c] ;  /* 0x00046c0001157983 */ /* 0x000ee80000300800 */
[----:B------:R0:W-:Y:S04]  /*1a2c0*/  STL.64 [R1+0x8c8], R22 ;  /* 0x0008c81601007387 */ /* 0x0001e80000100a00 */
[----:B0-----:R-:W3:Y:S04]  /*1a2d0*/  LDL.LU R22, [R1+0x264] ;  /* 0x0002640001167983 */ /* 0x001ee80000300800 */
[----:B------:R-:W3:Y:S04]  /*1a2e0*/  LDL.LU R23, [R1+0x468] ;  /* 0x0004680001177983 */ /* 0x000ee80000300800 */
[----:B------:R0:W-:Y:S04]  /*1a2f0*/  STL.64 [R1+0x8d0], R24 ;  /* 0x0008d01801007387 */ /* 0x0001e80000100a00 */
[----:B0-----:R-:W3:Y:S04]  /*1a300*/  LDL.LU R24, [R1+0x25c] ;  /* 0x00025c0001187983 */ /* 0x001ee80000300800 */
[----:B------:R-:W3:Y:S04]  /*1a310*/  LDL.LU R25, [R1+0x464] ;  /* 0x0004640001197983 */ /* 0x000ee80000300800 */
[----:B------:R0:W-:Y:S04]  /*1a320*/  STL.64 [R1+0x8d8], R26 ;  /* 0x0008d81a01007387 */ /* 0x0001e80000100a00 */
[----:B0-----:R-:W3:Y:S04]  /*1a330*/  LDL.LU R26, [R1+0x254] ;  /* 0x00025400011a7983 */ /* 0x001ee80000300800 */
        /* <DEDUP_REMOVED lines=51> */
[----:B---3--:R-:W-:Y:S02]  /*1a670*/  LOP3.LUT R27, R27, R26, RZ, 0x3c, !PT ;  /* 0x0000001a1b1b7212 */ /* 0x008fe400078e3cff */
        /* <DEDUP_REMOVED lines=8> */
[----:B------:R-:W-:-:S02]  /*1a700*/  LOP3.LUT R27, R27, R26, RZ, 0x3c, !PT ;  /* 0x0000001a1b1b7212 */ /* 0x000fc400078e3cff */
[----:B------:R-:W-:-:S03]  /*1a710*/  LOP3.LUT R25, R25, R24, RZ, 0x3c, !PT ;  /* 0x0000001819197212 */ /* 0x000fc600078e3cff */
[----:B------:R0:W-:Y:S04]  /*1a720*/  STL.64 [R1+0x188], R26 ;  /* 0x0001881a01007387 */ /* 0x0001e80000100a00 */
[----:B------:R1:W-:Y:S01]  /*1a730*/  STL.64 [R1+0x190], R24 ;  /* 0x0001901801007387 */ /* 0x0003e20000100a00 */
[----:B0-----:R-:W-:Y:S02]  /*1a740*/  IMAD.MOV.U32 R26, RZ, RZ, R23 ;  /* 0x000000ffff1a7224 */ /* 0x001fe400078e0017 */
[----:B------:R-:W-:Y:S01]  /*1a750*/  IMAD.MOV.U32 R27, RZ, RZ, R22 ;  /* 0x000000ffff1b7224 */ /* 0x000fe200078e0016 */
[----:B-1----:R-:W-:Y:S01]  /*1a760*/  MOV R24, R21 ;  /* 0x0000001500187202 */ /* 0x002fe20000000f00 */
[----:B------:R-:W-:Y:S02]  /*1a770*/  IMAD.MOV.U32 R25, RZ, RZ, R20 ;  /* 0x000000ffff197224 */ /* 0x000fe400078e0014 */
[----:B------:R-:W-:-:S02]  /*1a780*/  IMAD.MOV.U32 R20, RZ, RZ, R17 ;  /* 0x000000ffff147224 */ /* 0x000fc400078e0011 */
[----:B------:R-:W-:Y:S01]  /*1a790*/  IMAD.MOV.U32 R21, RZ, RZ, R16 ;  /* 0x000000ffff157224 */ /* 0x000fe200078e0010 */
[----:B------:R0:W-:Y:S01]  /*1a7a0*/  STL.64 [R1+0x3a0], R26 ;  /* 0x0003a01a01007387 */ /* 0x0001e20000100a00 */
[----:B------:R-:W-:Y:S02]  /*1a7b0*/  IMAD.MOV.U32 R16, RZ, RZ, R13 ;  /* 0x000000ffff107224 */ /* 0x000fe400078e000d */
[----:B------:R-:W-:Y:S01]  /*1a7c0*/  IMAD.MOV.U32 R17, RZ, RZ, R12 ;  /* 0x000000ffff117224 */ /* 0x000fe200078e000c */
[----:B------:R-:W-:Y:S01]  /*1a7d0*/  STL.64 [R1+0x3a8], R24 ;  /* 0x0003a81801007387 */ /* 0x000fe20000100a00 */
[----:B------:R-:W-:Y:S02]  /*1a7e0*/  IMAD.MOV.U32 R12, RZ, RZ, R9 ;  /* 0x000000ffff0c7224 */ /* 0x000fe400078e0009 */
[----:B------:R-:W-:Y:S02]  /*1a7f0*/  IMAD.MOV.U32 R13, RZ, RZ, R8 ;  /* 0x000000ffff0d7224 */ /* 0x000fe400078e0008 */
[----:B------:R-:W-:-:S02]  /*1a800*/  IMAD.MOV.U32 R8, RZ, RZ, R5 ;  /* 0x000000ffff087224 */ /* 0x000fc400078e0005 */
[----:B------:R-:W-:Y:S02]  /*1a810*/  IMAD.MOV.U32 R9, RZ, RZ, R4 ;  /* 0x000000ffff097224 */ /* 0x000fe400078e0004 */
[----:B--2---:R-:W-:Y:S02]  /*1a820*/  IMAD.MOV.U32 R22, RZ, RZ, R19 ;  /* 0x000000ffff167224 */ /* 0x004fe400078e0013 */
[----:B------:R-:W-:Y:S02]  /*1a830*/  IMAD.MOV.U32 R23, RZ, RZ, R18 ;  /* 0x000000ffff177224 */ /* 0x000fe400078e0012 */
[----:B------:R-:W-:Y:S02]  /*1a840*/  IMAD.MOV.U32 R18, RZ, RZ, R15 ;  /* 0x000000ffff127224 */ /* 0x000fe400078e000f */
[----:B------:R-:W-:Y:S02]  /*1a850*/  IMAD.MOV.U32 R19, RZ, RZ, R14 ;  /* 0x000000ffff137224 */ /* 0x000fe400078e000e */
[----:B------:R-:W-:-:S02]  /*1a860*/  IMAD.MOV.U32 R14, RZ, RZ, R11 ;  /* 0x000000ffff0e7224 */ /* 0x000fc400078e000b */
[----:B------:R-:W-:Y:S01]  /*1a870*/  IMAD.MOV.U32 R15, RZ, RZ, R10 ;  /* 0x000000ffff0f7224 */ /* 0x000fe200078e000a */
[----:B------:R-:W-:Y:S04]  /*1a880*/  STL.64 [R1+0x3b0], R22 ;  /* 0x0003b01601007387 */ /* 0x000fe80000100a00 */
[----:B------:R-:W-:Y:S01]  /*1a890*/  STL.64 [R1+0x3b8], R20 ;  /* 0x0003b81401007387 */ /* 0x000fe20000100a00 */
[----:B------:R-:W-:Y:S02]  /*1a8a0*/  IMAD.MOV.U32 R10, RZ, RZ, R7 ;  /* 0x000000ffff0a7224 */ /* 0x000fe400078e0007 */
[----:B------:R-:W-:Y:S01]  /*1a8b0*/  IMAD.MOV.U32 R11, RZ, RZ, R6 ;  /* 0x000000ffff0b7224 */ /* 0x000fe200078e0006 */
[----:B------:R-:W-:Y:S04]  /*1a8c0*/  STL.64 [R1+0x3c0], R18 ;  /* 0x0003c01201007387 */ /* 0x000fe80000100a00 */
[----:B------:R-:W-:Y:S04]  /*1a8d0*/  STL.64 [R1+0x3c8], R16 ;  /* 0x0003c81001007387 */ /* 0x000fe80000100a00 */
[----:B------:R-:W-:Y:S01]  /*1a8e0*/  STL.64 [R1+0x3d0], R14 ;  /* 0x0003d00e01007387 */ /* 0x000fe20000100a00 */
[----:B----4-:R-:W-:Y:S01]  /*1a8f0*/  MOV R6, R29 ;  /* 0x0000001d00067202 */ /* 0x010fe20000000f00 */
[----:B------:R-:W-:-:S02]  /*1a900*/  IMAD.MOV.U32 R7, RZ, RZ, R28 ;  /* 0x000000ffff077224 */ /* 0x000fc400078e001c */
[----:B------:R-:W-:Y:S04]  /*1a910*/  STL.64 [R1+0x3d8], R12 ;  /* 0x0003d80c01007387 */ /* 0x000fe80000100a00 */
[----:B------:R-:W-:Y:S04]  /*1a920*/  STL.64 [R1+0x3e0], R10 ;  /* 0x0003e00a01007387 */ /* 0x000fe80000100a00 */
[----:B------:R-:W-:Y:S04]  /*1a930*/  STL.64 [R1+0x3e8], R8 ;  /* 0x0003e80801007387 */ /* 0x000fe80000100a00 */
[----:B0-----:R-:W2:Y:S04]  /*1a940*/  LDL.LU R26, [R1+0x344] ;  /* 0x00034400011a7983 */ /* 0x001ea80000300800 */
        /* <DEDUP_REMOVED lines=154> */
[----:B------:R4:W-:Y:S02]  /*1b2f0*/  STL.64 [R1+0x478], R26 ;  /* 0x0004781a01007387 */ /* 0x0009e40000100a00 */
[----:B----4-:R-:W-:Y:S02]  /*1b300*/  IMAD.MOV.U32 R26, RZ, RZ, R25 ;  /* 0x000000ffff1a7224 */ /* 0x010fe400078e0019 */
[----:B---3--:R-:W-:Y:S02]  /*1b310*/  IMAD.MOV.U32 R25, RZ, RZ, R22 ;  /* 0x000000ffff197224 */ /* 0x008fe400078e0016 */
[----:B------:R-:W-:Y:S02]  /*1b320*/  IMAD.MOV.U32 R22, RZ, RZ, R21 ;  /* 0x000000ffff167224 */ /* 0x000fe400078e0015 */
[----:B------:R-:W-:Y:S02]  /*1b330*/  IMAD.MOV.U32 R21, RZ, RZ, R18 ;  /* 0x000000ffff157224 */ /* 0x000fe400078e0012 */
[----:B------:R-:W-:-:S02]  /*1b340*/  IMAD.MOV.U32 R18, RZ, RZ, R17 ;  /* 0x000000ffff127224 */ /* 0x000fc400078e0011 */
[----:B------:R-:W-:Y:S02]  /*1b350*/  IMAD.MOV.U32 R17, RZ, RZ, R14 ;  /* 0x000000ffff117224 */ /* 0x000fe400078e000e */
[----:B------:R-:W-:Y:S02]  /*1b360*/  IMAD.MOV.U32 R14, RZ, RZ, R13 ;  /* 0x000000ffff0e7224 */ /* 0x000fe400078e000d */
[----:B------:R-:W-:Y:S02]  /*1b370*/  IMAD.MOV.U32 R13, RZ, RZ, R10 ;  /* 0x000000ffff0d7224 */ /* 0x000fe400078e000a */
[----:B------:R-:W-:Y:S02]  /*1b380*/  IMAD.MOV.U32 R10, RZ, RZ, R3 ;  /* 0x000000ffff0a7224 */ /* 0x000fe400078e0003 */
[----:B------:R-:W0:Y:S01]  /*1b390*/  LDC R3, c[0x0][0x3ac] ;  /* 0x0000eb00ff037b82 */ /* 0x000e220000000800 */
[----:B------:R-:W-:Y:S02]  /*1b3a0*/  IMAD.MOV.U32 R27, RZ, RZ, R24 ;  /* 0x000000ffff1b7224 */ /* 0x000fe400078e0018 */
[----:B------:R-:W-:-:S02]  /*1b3b0*/  IMAD.MOV.U32 R24, RZ, RZ, R23 ;  /* 0x000000ffff187224 */ /* 0x000fc400078e0017 */
[----:B------:R-:W-:Y:S02]  /*1b3c0*/  IMAD.MOV.U32 R23, RZ, RZ, R20 ;  /* 0x000000ffff177224 */ /* 0x000fe400078e0014 */
[----:B------:R-:W-:Y:S02]  /*1b3d0*/  IMAD.MOV.U32 R20, RZ, RZ, R19 ;  /* 0x000000ffff147224 */ /* 0x000fe400078e0013 */
[----:B------:R-:W-:Y:S01]  /*1b3e0*/  IMAD.MOV.U32 R19, RZ, RZ, R16 ;  /* 0x000000ffff137224 */ /* 0x000fe200078e0010 */
[----:B------:R-:W-:Y:S01]  /*1b3f0*/  STL.64 [R1+0x480], R26 ;  /* 0x0004801a01007387 */ /* 0x000fe20000100a00 */
[----:B------:R-:W-:-:S03]  /*1b400*/  IMAD.MOV.U32 R16, RZ, RZ, R15 ;  /* 0x000000ffff107224 */ /* 0x000fc600078e000f */
[----:B------:R-:W-:Y:S01]  /*1b410*/  STL.64 [R1+0x488], R24 ;  /* 0x0004881801007387 */ /* 0x000fe20000100a00 */
[----:B------:R-:W-:-:S03]  /*1b420*/  IMAD.MOV.U32 R15, RZ, RZ, R12 ;  /* 0x000000ffff0f7224 */ /* 0x000fc600078e000c */
[----:B------:R-:W-:Y:S01]  /*1b430*/  STL.64 [R1+0x490], R22 ;  /* 0x0004901601007387 */ /* 0x000fe20000100a00 */
[----:B------:R-:W-:-:S03]  /*1b440*/  MOV R12, R11 ;  /* 0x0000000b000c7202 */ /* 0x000fc60000000f00 */
[----:B------:R-:W-:Y:S04]  /*1b450*/  STL.64 [R1+0x498], R20 ;  /* 0x0004981401007387 */ /* 0x000fe80000100a00 */
[----:B------:R-:W-:Y:S04]  /*1b460*/  STL.64 [R1+0x4a0], R18 ;  /* 0x0004a01201007387 */ /* 0x000fe80000100a00 */
[----:B------:R-:W-:Y:S04]  /*1b470*/  STL.64 [R1+0x4a8], R16 ;  /* 0x0004a81001007387 */ /* 0x000fe80000100a00 */
[----:B------:R-:W-:Y:S01]  /*1b480*/  STL.64 [R1+0x4b0], R14 ;  /* 0x0004b00e01007387 */ /* 0x000fe20000100a00 */
[----:B------:R-:W-:-:S03]  /*1b490*/  IMAD.MOV.U32 R11, RZ, RZ, R8 ;  /* 0x000000ffff0b7224 */ /* 0x000fc600078e0008 */
[----:B------:R-:W-:Y:S01]  /*1b4a0*/  STL.64 [R1+0x4b8], R12 ;  /* 0x0004b80c01007387 */ /* 0x000fe20000100a00 */
[----:B------:R-:W-:Y:S02]  /*1b4b0*/  IMAD.MOV.U32 R8, RZ, RZ, R6 ;  /* 0x000000ffff087224 */ /* 0x000fe400078e0006 */
[----:B------:R-:W-:Y:S01]  /*1b4c0*/  IMAD.MOV.U32 R6, RZ, RZ, R28 ;  /* 0x000000ffff067224 */ /* 0x000fe200078e001c */
[----:B0-----:R0:W-:Y:S04]  /*1b4d0*/  STL.64 [R1+0x970], R2 ;  /* 0x0009700201007387 */ /* 0x0011e80000100a00 */
[----:B------:R-:W-:Y:S04]  /*1b4e0*/  STL.64 [R1+0x4c0], R10 ;  /* 0x0004c00a01007387 */ /* 0x000fe80000100a00 */
[----:B------:R-:W-:Y:S01]  /*1b4f0*/  STL.64 [R1+0x4c8], R8 ;  /* 0x0004c80801007387 */ /* 0x000fe20000100a00 */
[----:B0-----:R-:W-:-:S02]  /*1b500*/  IMAD.MOV.U32 R2, RZ, RZ, R4 ;  /* 0x000000ffff027224 */ /* 0x001fc400078e0004 */
[----:B------:R-:W-:Y:S02]  /*1b510*/  IMAD.MOV.U32 R3, RZ, RZ, R7 ;  /* 0x000000ffff037224 */ /* 0x000fe400078e0007 */
[----:B------:R-:W-:-:S03]  /*1b520*/  IMAD.MOV.U32 R7, RZ, RZ, R5 ;  /* 0x000000ffff077224 */ /* 0x000fc600078e0005 */
[----:B------:R0:W-:Y:S04]  /*1b530*/  STL.64 [R1+0x4d0], R2 ;  /* 0x0004d00201007387 */ /* 0x0001e80000100a00 */
[----:B0-----:R-:W2:Y:S04]  /*1b540*/  LDL.LU R2, [R1+0x568] ;  /* 0x0005680001027983 */ /* 0x001ea80000300800 */
[----:B------:R-:W-:Y:S04]  /*1b550*/  STL.64 [R1+0x4d8], R6 ;  /* 0x0004d80601007387 */ /* 0x000fe80000100a00 */
[----:B------:R-:W3:Y:S01]  /*1b560*/  LDL.LU R3, [R1+0x1ec] ;  /* 0x0001ec0001037983 */ /* 0x000ee20000300800 */
[----:B------:R-:W-:-:S02]  /*1b570*/  IMAD.MOV.U32 R4, RZ, RZ, R0 ;  /* 0x000000ffff047224 */ /* 0x000fc400078e0000 */
[----:B------:R-:W-:-:S05]  /*1b580*/  IMAD.MOV.U32 R5, RZ, RZ, R29 ;  /* 0x000000ffff057224 */ /* 0x000fca00078e001d */
[----:B------:R-:W-:Y:S04]  /*1b590*/  STL.64 [R1+0x4e0], R4 ;  /* 0x0004e00401007387 */ /* 0x000fe80000100a00 */
[----:B---3--:R0:W-:Y:S04]  /*1b5a0*/  STL [R1+0x978], R3 ;  /* 0x0009780301007387 */ /* 0x0081e80000100800 */
[----:B0-----:R-:W2:Y:S04]  /*1b5b0*/  LDL.LU R3, [R1+0x1e8] ;  /* 0x0001e80001037983 */ /* 0x001ea80000300800 */
        /* <DEDUP_REMOVED lines=58> */
[----:B------:R-:W3:Y:S04]  /*1b960*/  LDL.LU.64 R14, [R1+0x128] ;  /* 0x00012800010e7983 */ /* 0x000ee80000300a00 */
[----:B------:R-:W3:Y:S04]  /*1b970*/  LDL.LU.64 R12, [R1+0x120] ;  /* 0x00012000010c7983 */ /* 0x000ee80000300a00 */
[----:B------:R-:W3:Y:S04]  /*1b980*/  LDL.LU.64 R10, [R1+0x118] ;  /* 0x00011800010a7983 */ /* 0x000ee80000300a00 */
[----:B------:R-:W3:Y:S04]  /*1b990*/  LDL.LU.64 R8, [R1+0x110] ;  /* 0x0001100001087983 */ /* 0x000ee80000300a00 */
[----:B------:R-:W3:Y:S04]  /*1b9a0*/  LDL.LU.64 R6, [R1+0x108] ;  /* 0x0001080001067983 */ /* 0x000ee80000300a00 */
[----:B------:R-:W3:Y:S04]  /*1b9b0*/  LDL.LU.64 R4, [R1+0x100] ;  /* 0x0001000001047983 */ /* 0x000ee80000300a00 */
[----:B------:R-:W3:Y:S01]  /*1b9c0*/  LDL.LU.64 R28, [R1+0xf8] ;  /* 0x0000f800011c7983 */ /* 0x000ee20000300a00 */
        /* <DEDUP_REMOVED lines=74> */
[----:B0-----:R-:W2:Y:S04]  /*1be70*/  LDL.LU.64 R2, [R1+0x980] ;  /* 0x0009800001027983 */ /* 0x001ea80000300a00 */
[----:B--2---:R0:W-:Y:S04]  /*1be80*/  STL.64 [R1+0x560], R2 ;  /* 0x0005600201007387 */ /* 0x0041e80000100a00 */
[----:B0-----:R-:W2:Y:S01]  /*1be90*/  LDL.LU R3, [R1+0x978] ;  /* 0x0009780001037983 */ /* 0x001ea20000300800 */
[----:B---3--:R-:W-:-:S02]  /*1bea0*/  IMAD.MOV.U32 R2, RZ, RZ, R26 ;  /* 0x000000ffff027224 */ /* 0x008fc400078e001a */
[----:B------:R-:W-:-:S03]  /*1beb0*/  IMAD.MOV.U32 R26, RZ, RZ, R24 ;  /* 0x000000ffff1a7224 */ /* 0x000fc600078e0018 */
[----:B--2---:R0:W-:Y:S04]  /*1bec0*/  STL.64 [R1+0x568], R2 ;  /* 0x0005680201007387 */ /* 0x0041e80000100a00 */
[----:B0-----:R-:W2:Y:S04]  /*1bed0*/  LDL.LU.64 R2, [R1+0x970] ;  /* 0x0009700001027983 */ /* 0x001ea80000300a00 */
[----:B----4-:R0:W-:Y:S01]  /*1bee0*/  STL.64 [R1+0x570], R26 ;  /* 0x0005701a01007387 */ /* 0x0101e20000100a00 */
[----:B------:R-:W-:Y:S02]  /*1bef0*/  IMAD.MOV.U32 R24, RZ, RZ, R20 ;  /* 0x000000ffff187224 */ /* 0x000fe400078e0014 */
[----:B------:R-:W-:-:S02]  /*1bf00*/  IMAD.MOV.U32 R20, RZ, RZ, R16 ;  /* 0x000000ffff147224 */ /* 0x000fc400078e0010 */
[----:B0-----:R-:W-:Y:S02]  /*1bf10*/  IMAD.MOV.U32 R26, RZ, RZ, R22 ;  /* 0x000000ffff1a7224 */ /* 0x001fe400078e0016 */
[----:B------:R-:W-:Y:S02]  /*1bf20*/  IMAD.MOV.U32 R27, RZ, RZ, R25 ;  /* 0x000000ffff1b7224 */ /* 0x000fe400078e0019 */
[----:B------:R-:W-:Y:S01]  /*1bf30*/  IMAD.MOV.U32 R25, RZ, RZ, R23 ;  /* 0x000000ffff197224 */ /* 0x000fe200078e0017 */
[----:B------:R-:W-:Y:S01]  /*1bf40*/  MOV R22, R18 ;  /* 0x0000001200167202 */ /* 0x000fe20000000f00 */
[----:B------:R-:W-:Y:S02]  /*1bf50*/  IMAD.MOV.U32 R23, RZ, RZ, R21 ;  /* 0x000000ffff177224 */ /* 0x000fe400078e0015 */
[----:B------:R-:W-:Y:S02]  /*1bf60*/  IMAD.MOV.U32 R21, RZ, RZ, R19 ;  /* 0x000000ffff157224 */ /* 0x000fe400078e0013 */
[----:B------:R-:W-:-:S02]  /*1bf70*/  IMAD.MOV.U32 R18, RZ, RZ, R0 ;  /* 0x000000ffff127224 */ /* 0x000fc400078e0000 */
[----:B------:R-:W-:Y:S01]  /*1bf80*/  IMAD.MOV.U32 R19, RZ, RZ, R17 ;  /* 0x000000ffff137224 */ /* 0x000fe200078e0011 */
[----:B------:R0:W-:Y:S04]  /*1bf90*/  STL.64 [R1+0x578], R26 ;  /* 0x0005781a01007387 */ /* 0x0001e80000100a00 */
[----:B------:R-:W-:Y:S04]  /*1bfa0*/  STL.64 [R1+0x580], R24 ;  /* 0x0005801801007387 */ /* 0x000fe80000100a00 */
[----:B------:R-:W-:Y:S04]  /*1bfb0*/  STL.64 [R1+0x588], R22 ;  /* 0x0005881601007387 */ /* 0x000fe80000100a00 */
[----:B------:R-:W-:Y:S04]  /*1bfc0*/  STL.64 [R1+0x590], R20 ;  /* 0x0005901401007387 */ /* 0x000fe80000100a00 */
[----:B------:R-:W-:Y:S01]  /*1bfd0*/  STL.64 [R1+0x598], R18 ;  /* 0x0005981201007387 */ /* 0x000fe20000100a00 */
[----:B--2---:R-:W-:-:S04]  /*1bfe0*/  IMAD.SHL.U32 R3, R3, 0x80, RZ ;  /* 0x0000008003037824 */ /* 0x004fc800078e00ff */
[----:B------:R-:W-:-:S04]  /*1bff0*/  IMAD.WIDE R16, R3, 0x2, R14 ;  /* 0x0000000203107825 */ /* 0x000fc800078e020e */
[----:B------:R-:W-:-:S04]  /*1c000*/  IMAD.WIDE R14, R3, 0x2, R12 ;  /* 0x00000002030e7825 */ /* 0x000fc800078e020c */
[----:B------:R-:W-:-:S04]  /*1c010*/  IMAD.WIDE R12, R3, 0x2, R10 ;  /* 0x00000002030c7825 */ /* 0x000fc800078e020a */
[----:B------:R-:W-:-:S04]  /*1c020*/  IMAD.WIDE R10, R3, 0x2, R8 ;  /* 0x00000002030a7825 */ /* 0x000fc800078e0208 */
[C---:B------:R-:W-:Y:S01]  /*1c030*/  IMAD.WIDE R8, R3.reuse, 0x2, R6 ;  /* 0x0000000203087825 */ /* 0x040fe200078e0206 */
[----:B------:R-:W-:Y:S04]  /*1c040*/  STL.64 [R1+0x398], R16 ;  /* 0x0003981001007387 */ /* 0x000fe80000100a00 */
[----:B------:R-:W-:Y:S04]  /*1c050*/  STL.64 [R1+0x390], R14 ;  /* 0x0003900e01007387 */ /* 0x000fe80000100a00 */
[----:B------:R-:W-:Y:S04]  /*1c060*/  STL.64 [R1+0x388], R12 ;  /* 0x0003880c01007387 */ /* 0x000fe80000100a00 */
[----:B------:R-:W-:Y:S04]  /*1c070*/  STL.64 [R1+0x380], R10 ;  /* 0x0003800a01007387 */ /* 0x000fe80000100a00 */
[----:B------:R-:W-:Y:S04]  /*1c080*/  STL.64 [R1+0x378], R8 ;  /* 0x0003780801007387 */ /* 0x000fe80000100a00 */
[----:B0-----:R-:W2:Y:S01]  /*1c090*/  LDL.LU.64 R26, [R1+0x60] ;  /* 0x00006000011a7983 */ /* 0x001ea20000300a00 */
[----:B------:R-:W-:-:S04]  /*1c0a0*/  IMAD.WIDE R6, R3, 0x2, R4 ;  /* 0x0000000203067825 */ /* 0x000fc800078e0204 */
[C---:B------:R-:W-:Y:S01]  /*1c0b0*/  IMAD.WIDE R4, R3.reuse, 0x2, R28 ;  /* 0x0000000203047825 */ /* 0x040fe200078e021c */
[----:B------:R-:W-:Y:S04]  /*1c0c0*/  STL.64 [R1+0x370], R6 ;  /* 0x0003700601007387 */ /* 0x000fe80000100a00 */
[----:B--2---:R0:W-:Y:S04]  /*1c0d0*/  STL.64 [R1+0x8e0], R26 ;  /* 0x0008e01a01007387 */ /* 0x0041e80000100a00 */
[----:B------:R-:W-:Y:S04]  /*1c0e0*/  STL.64 [R1+0x368], R4 ;  /* 0x0003680401007387 */ /* 0x000fe80000100a00 */
[----:B0-----:R-:W2:Y:S04]  /*1c0f0*/  LDL.LU.64 R26, [R1+0x68] ;  /* 0x00006800011a7983 */ /* 0x001ea80000300a00 */
[----:B--2---:R0:W-:Y:S04]  /*1c100*/  STL.64 [R1+0x8e8], R26 ;  /* 0x0008e81a01007387 */ /* 0x0041e80000100a00 */
        /* <DEDUP_REMOVED lines=33> */
[----:B------:R-:W3:Y:S04]  /*1c320*/  LDL.LU.64 R24, [R1+0x58] ;  /* 0x0000580001187983 */ /* 0x000ee80000300a00 */
[----:B------:R-:W4:Y:S04]  /*1c330*/  LDL.LU.64 R22, [R1+0x50] ;  /* 0x0000500001167983 */ /* 0x000f280000300a00 */
[----:B------:R-:W3:Y:S04]  /*1c340*/  LDL.LU.64 R20, [R1+0x48] ;  /* 0x0000480001147983 */ /* 0x000ee80000300a00 */
        /* <DEDUP_REMOVED lines=8> */
[----:B------:R-:W3:Y:S01]  /*1c3d0*/  LDL.LU.64 R28, [R1] ;  /* 0x00000000011c7983 */ /* 0x000ee20000300a00 */
[----:B--2---:R-:W-:-:S05]  /*1c3e0*/  IMAD.WIDE R26, R3, 0x2, R26 ;  /* 0x00000002031a7825 */ /* 0x004fca00078e021a */
[----:B------:R0:W-:Y:S04]  /*1c3f0*/  STL.64 [R1+0x360], R26 ;  /* 0x0003601a01007387 */ /* 0x0001e80000100a00 */
[----:B0-----:R-:W2:Y:S02]  /*1c400*/  LDL.LU.64 R26, [R1+0x968] ;  /* 0x00096800011a7983 */ /* 0x001ea40000300a00 */
        /* <DEDUP_REMOVED lines=50> */
[----:B0-----:R-:W2:Y:S01]  /*1c730*/  LDL.LU.64 R26, [R1+0x8e0] ;  /* 0x0008e000011a7983 */ /* 0x001ea20000300a00 */
[----:B---3--:R-:W-:-:S04]  /*1c740*/  IMAD.WIDE R24, R3, 0x2, R24 ;  /* 0x0000000203187825 */ /* 0x008fc800078e0218 */
[----:B----4-:R-:W-:-:S04]  /*1c750*/  IMAD.WIDE R22, R3, 0x2, R22 ;  /* 0x0000000203167825 */ /* 0x010fc800078e0216 */
[----:B------:R-:W-:-:S04]  /*1c760*/  IMAD.WIDE R20, R3, 0x2, R20 ;  /* 0x0000000203147825 */ /* 0x000fc800078e0214 */
        /* <DEDUP_REMOVED lines=9> */
[----:B--2---:R-:W-:-:S05]  /*1c800*/  IMAD.WIDE R26, R3, 0x2, R26 ;  /* 0x00000002031a7825 */ /* 0x004fca00078e021a */
[----:B------:R0:W-:Y:S04]  /*1c810*/  STL.64 [R1+0x2d0], R26 ;  /* 0x0002d01a01007387 */ /* 0x0001e80000100a00 */
[----:B0-----:R-:W2:Y:S04]  /*1c820*/  LDL.LU.64 R26, [R1+0x8d8] ;  /* 0x0008d800011a7983 */ /* 0x001ea80000300a00 */
[----:B------:R0:W-:Y:S04]  /*1c830*/  STL.64 [R1+0x2c8], R24 ;  /* 0x0002c81801007387 */ /* 0x0001e80000100a00 */
[----:B0-----:R-:W3:Y:S04]  /*1c840*/  LDL.LU.64 R24, [R1+0x8d0] ;  /* 0x0008d00001187983 */ /* 0x001ee80000300a00 */
[----:B------:R0:W-:Y:S04]  /*1c850*/  STL.64 [R1+0x2c0], R22 ;  /* 0x0002c01601007387 */ /* 0x0001e80000100a00 */
[----:B0-----:R-:W4:Y:S04]  /*1c860*/  LDL.LU.64 R22, [R1+0x8c8] ;  /* 0x0008c80001167983 */ /* 0x001f280000300a00 */
[----:B------:R0:W-:Y:S04]  /*1c870*/  STL.64 [R1+0x2b8], R20 ;  /* 0x0002b81401007387 */ /* 0x0001e80000100a00 */
[----:B0-----:R-:W2:Y:S04]  /*1c880*/  LDL.LU.64 R20, [R1+0x8c0] ;  /* 0x0008c00001147983 */ /* 0x001ea80000300a00 */
        /* <DEDUP_REMOVED lines=17> */
[----:B0-----:R-:W2:Y:S01]  /*1c9a0*/  LDL.LU.64 R28, [R1+0x878] ;  /* 0x00087800011c7983 */ /* 0x001ea20000300a00 */
[----:B---3--:R-:W-:-:S04]  /*1c9b0*/  IMAD.WIDE R24, R3, 0x2, R24 ;  /* 0x0000000203187825 */ /* 0x008fc800078e0218 */
[----:B----4-:R-:W-:-:S04]  /*1c9c0*/  IMAD.WIDE R22, R3, 0x2, R22 ;  /* 0x0000000203167825 */ /* 0x010fc800078e0216 */
[----:B--2---:R-:W-:-:S04]  /*1c9d0*/  IMAD.WIDE R20, R3, 0x2, R20 ;  /* 0x0000000203147825 */ /* 0x004fc800078e0214 */
        /* <DEDUP_REMOVED lines=8> */
[----:B------:R-:W-:-:S05]  /*1ca60*/  IMAD.WIDE R28, R3, 0x2, R28 ;  /* 0x00000002031c7825 */ /* 0x000fca00078e021c */
        /* <DEDUP_REMOVED lines=23> */
[----:B0-----:R-:W3:Y:S01]  /*1cbe0*/  LDL.LU.64 R24, [R1+0x130] ;  /* 0x0001300001187983 */ /* 0x001ee20000300a00 */
[----:B------:R-:W-:-:S05]  /*1cbf0*/  IMAD.WIDE R26, R3, 0x2, R26 ;  /* 0x00000002031a7825 */ /* 0x000fca00078e021a */
[----:B------:R2:W-:Y:S02]  /*1cc00*/  STL.64 [R1+0x200], R26 ;  /* 0x0002001a01007387 */ /* 0x0005e40000100a00 */
[----:B--2---:R-:W-:-:S04]  /*1cc10*/  IMAD.WIDE R26, R3, 0x2, R22 ;  /* 0x00000002031a7825 */ /* 0x004fc800078e0216 */
[----:B------:R-:W-:-:S04]  /*1cc20*/  IMAD.WIDE R22, R3, 0x2, R18 ;  /* 0x0000000203167825 */ /* 0x000fc800078e0212 */
[----:B------:R-:W-:-:S04]  /*1cc30*/  IMAD.WIDE R18, R3, 0x2, R14 ;  /* 0x0000000203127825 */ /* 0x000fc800078e020e */
[----:B---3--:R-:W-:-:S05]  /*1cc40*/  IMAD.WIDE R24, R3, 0x2, R24 ;  /* 0x0000000203187825 */ /* 0x008fca00078e0218 */
[----:B------:R0:W-:Y:S04]  /*1cc50*/  STL.64 [R1+0x1f8], R24 ;  /* 0x0001f81801007387 */ /* 0x0001e80000100a00 */
[----:B------:R-:W-:Y:S01]  /*1cc60*/  STL.64 [R1+0x1f0], R26 ;  /* 0x0001f01a01007387 */ /* 0x000fe20000100a00 */
[----:B------:R-:W-:-:S04]  /*1cc70*/  IMAD.WIDE R14, R3, 0x2, R10 ;  /* 0x00000002030e7825 */ /* 0x000fc800078e020a */
[----:B----4-:R-:W-:-:S04]  /*1cc80*/  IMAD.WIDE R10, R3, 0x2, R6 ;  /* 0x00000002030a7825 */ /* 0x010fc800078e0206 */
[----:B0-----:R-:W-:-:S04]  /*1cc90*/  IMAD.WIDE R24, R3, 0x2, R20 ;  /* 0x0000000203187825 */ /* 0x001fc800078e0214 */
[----:B------:R-:W-:-:S04]  /*1cca0*/  IMAD.WIDE R20, R3, 0x2, R16 ;  /* 0x0000000203147825 */ /* 0x000fc800078e0210 */
[----:B------:R-:W-:-:S04]  /*1ccb0*/  IMAD.WIDE R16, R3, 0x2, R12 ;  /* 0x0000000203107825 */ /* 0x000fc800078e020c */
[C---:B------:R-:W-:Y:S01]  /*1ccc0*/  IMAD.WIDE R12, R3.reuse, 0x2, R8 ;  /* 0x00000002030c7825 */ /* 0x040fe200078e0208 */
[----:B------:R-:W-:Y:S04]  /*1ccd0*/  STL.64 [R1+0x1e8], R24 ;  /* 0x0001e81801007387 */ /* 0x000fe80000100a00 */
[----:B------:R-:W-:Y:S04]  /*1cce0*/  STL.64 [R1+0x1e0], R22 ;  /* 0x0001e01601007387 */ /* 0x000fe80000100a00 */
[----:B------:R-:W-:Y:S04]  /*1ccf0*/  STL.64 [R1+0x1d8], R20 ;  /* 0x0001d81401007387 */ /* 0x000fe80000100a00 */
[----:B------:R-:W-:Y:S04]  /*1cd00*/  STL.64 [R1+0x1d0], R18 ;  /* 0x0001d01201007387 */ /* 0x000fe80000100a00 */
[----:B------:R-:W-:Y:S01]  /*1cd10*/  STL.64 [R1+0x1c8], R16 ;  /* 0x0001c81001007387 */ /* 0x000fe20000100a00 */
[----:B------:R-:W-:-:S03]  /*1cd20*/  IMAD.WIDE R8, R3, 0x2, R4 ;  /* 0x0000000203087825 */ /* 0x000fc600078e0204 */
[----:B------:R-:W-:Y:S04]  /*1cd30*/  STL.64 [R1+0x1c0], R14 ;  /* 0x0001c00e01007387 */ /* 0x000fe80000100a00 */
[----:B------:R-:W-:Y:S04]  /*1cd40*/  STL.64 [R1+0x1b8], R12 ;  /* 0x0001b80c01007387 */ /* 0x000fe80000100a00 */
[----:B------:R-:W-:Y:S04]  /*1cd50*/  STL.64 [R1+0x1b0], R10 ;  /* 0x0001b00a01007387 */ /* 0x000fe80000100a00 */
[----:B------:R-:W2:Y:S04]  /*1cd60*/  LDL.LU.64 R4, [R1+0x190] ;  /* 0x0001900001047983 */ /* 0x000ea80000300a00 */
[----:B------:R0:W-:Y:S04]  /*1cd70*/  STL.64 [R1+0x1a8], R8 ;  /* 0x0001a80801007387 */ /* 0x0001e80000100a00 */
[----:B0-----:R-:W3:Y:S01]  /*1cd80*/  LDL.LU.64 R8, [R1+0x3c8] ;  /* 0x0003c80001087983 */ /* 0x001ee20000300a00 */
[----:B------:R-:W-:-:S05]  /*1cd90*/  IMAD.WIDE R6, R3, 0x2, R28 ;  /* 0x0000000203067825 */ /* 0x000fca00078e021c */
[----:B------:R-:W-:Y:S04]  /*1cda0*/  STL.64 [R1+0x1a0], R6 ;  /* 0x0001a00601007387 */ /* 0x000fe80000100a00 */
[----:B---3--:R0:W-:Y:S04]  /*1cdb0*/  STL.64 [R1+0x850], R8 ;  /* 0x0008500801007387 */ /* 0x0081e80000100a00 */
[----:B0-----:R-:W3:Y:S04]  /*1cdc0*/  LDL.LU.64 R8, [R1+0x3c0] ;  /* 0x0003c00001087983 */ /* 0x001ee80000300a00 */
        /* <DEDUP_REMOVED lines=8> */
[----:B------:R-:W4:Y:S04]  /*1ce50*/  LDL.LU.64 R10, [R1+0x3d0] ;  /* 0x0003d000010a7983 */ /* 0x000f280000300a00 */
[----:B------:R-:W2:Y:S04]  /*1ce60*/  LDL.LU.64 R26, [R1+0x428] ;  /* 0x00042800011a7983 */ /* 0x000ea80000300a00 */
        /* <DEDUP_REMOVED lines=17> */
[----:B0-----:R-:W2:Y:S01]  /*1cf80*/  LDL.LU.64 R26, [R1+0x3e0] ;  /* 0x0003e000011a7983 */ /* 0x001ea20000300a00 */
[----:B------:R-:W-:-:S04]  /*1cf90*/  IMAD.WIDE R4, R3, 0x2, R4 ;  /* 0x0000000203047825 */ /* 0x000fc800078e0204 */
[C---:B---3--:R-:W-:Y:S01]  /*1cfa0*/  IMAD.WIDE R8, R3.reuse, 0x2, R8 ;  /* 0x0000000203087825 */ /* 0x048fe200078e0208 */
[----:B--2---:R0:W-:Y:S04]  /*1cfb0*/  STL.64 [R1+0x848], R26 ;  /* 0x0008481a01007387 */ /* 0x0041e80000100a00 */
[----:B0-----:R-:W2:Y:S04]  /*1cfc0*/  LDL.LU.64 R26, [R1+0x3d8] ;  /* 0x0003d800011a7983 */ /* 0x001ea80000300a00 */
[----:B------:R-:W3:Y:S04]  /*1cfd0*/  LDL.LU.64 R24, [R1+0x430] ;  /* 0x0004300001187983 */ /* 0x000ee80000300a00 */
[----:B------:R-:W2:Y:S04]  /*1cfe0*/  LDL.LU.64 R22, [R1+0x438] ;  /* 0x0004380001167983 */ /* 0x000ea80000300a00 */
[----:B------:R-:W2:Y:S04]  /*1cff0*/  LDL.LU.64 R20, [R1+0x440] ;  /* 0x0004400001147983 */ /* 0x000ea80000300a00 */
[----:B------:R-:W2:Y:S04]  /*1d000*/  LDL.LU.64 R18, [R1+0x448] ;  /* 0x0004480001127983 */ /* 0x000ea80000300a00 */
[----:B------:R-:W2:Y:S04]  /*1d010*/  LDL.LU.64 R16, [R1+0x450] ;  /* 0x0004500001107983 */ /* 0x000ea80000300a00 */
[----:B------:R-:W2:Y:S04]  /*1d020*/  LDL.LU.64 R14, [R1+0x458] ;  /* 0x00045800010e7983 */ /* 0x000ea80000300a00 */
[----:B------:R-:W2:Y:S04]  /*1d030*/  LDL.LU.64 R12, [R1+0x460] ;  /* 0x00046000010c7983 */ /* 0x000ea80000300a00 */
[----:B------:R-:W2:Y:S04]  /*1d040*/  LDL.LU.64 R28, [R1+0x468] ;  /* 0x00046800011c7983 */ /* 0x000ea80000300a00 */
[----:B------:R-:W2:Y:S04]  /*1d050*/  LDL.LU.64 R6, [R1+0x470] ;  /* 0x0004700001067983 */ /* 0x000ea80000300a00 */
[----:B------:R0:W-:Y:S04]  /*1d060*/  STL.64 [R1+0x198], R4 ;  /* 0x0001980401007387 */ /* 0x0001e80000100a00 */
[----:B0-----:R-:W2:Y:S04]  /*1d070*/  LDL.LU.64 R4, [R1+0x478] ;  /* 0x0004780001047983 */ /* 0x001ea80000300a00 */
        /* <DEDUP_REMOVED lines=14> */
[----:B----4-:R-:W-:-:S04]  /*1d160*/  IMAD.WIDE R10, R3, 0x2, R10 ;  /* 0x00000002030a7825 */ /* 0x010fc800078e020a */
[----:B------:R-:W-:-:S04]  /*1d170*/  IMAD.WIDE R26, R3, 0x2, R26 ;  /* 0x00000002031a7825 */ /* 0x000fc800078e021a */
[----:B--2---:R-:W-:-:S05]  /*1d180*/  IMAD.WIDE R8, R3, 0x2, R8 ;  /* 0x0000000203087825 */ /* 0x004fca00078e0208 */
[----:B------:R0:W-:Y:S04]  /*1d190*/  STL.64 [R1+0x168], R8 ;  /* 0x0001680801007387 */ /* 0x0001e80000100a00 */
[----:B0-----:R-:W2:Y:S04]  /*1d1a0*/  LDL.LU.64 R8, [R1+0x480] ;  /* 0x0004800001087983 */ /* 0x001ea80000300a00 */
[----:B------:R0:W-:Y:S04]  /*1d1b0*/  STL.64 [R1+0x160], R10 ;  /* 0x0001600a01007387 */ /* 0x0001e80000100a00 */
[----:B0-----:R-:W4:Y:S04]  /*1d1c0*/  LDL.LU.64 R10, [R1+0x488] ;  /* 0x00048800010a7983 */ /* 0x001f280000300a00 */
        /* <DEDUP_REMOVED lines=29> */
[----:B------:R-:W-:-:S04]  /*1d3a0*/  IMAD.WIDE R12, R3, 0x2, R12 ;  /* 0x00000002030c7825 */ /* 0x000fc800078e020c */
[----:B--2---:R-:W-:-:S05]  /*1d3b0*/  IMAD.WIDE R26, R3, 0x2, R26 ;  /* 0x00000002031a7825 */ /* 0x004fca00078e021a */
[----:B------:R3:W-:Y:S02]  /*1d3c0*/  STL.64 [R1+0x108], R26 ;  /* 0x0001081a01007387 */ /* 0x0007e40000100a00 */
[----:B---3--:R-:W-:-:S04]  /*1d3d0*/  IMAD.WIDE R26, R3, 0x2, R24 ;  /* 0x00000002031a7825 */ /* 0x008fc800078e0218 */
[----:B------:R-:W-:-:S04]  /*1d3e0*/  IMAD.WIDE R24, R3, 0x2, R22 ;  /* 0x0000000203187825 */ /* 0x000fc800078e0216 */
[----:B------:R-:W-:-:S04]  /*1d3f0*/  IMAD.WIDE R22, R3, 0x2, R20 ;  /* 0x0000000203167825 */ /* 0x000fc800078e0214 */
[----:B------:R-:W-:-:S04]  /*1d400*/  IMAD.WIDE R20, R3, 0x2, R18 ;  /* 0x0000000203147825 */ /* 0x000fc800078e0212 */
[C---:B------:R-:W-:Y:S01]  /*1d410*/  IMAD.WIDE R18, R3.reuse, 0x2, R16 ;  /* 0x0000000203127825 */ /* 0x040fe200078e0210 */
[----:B------:R-:W-:Y:S03]  /*1d420*/  STL.64 [R1+0x100], R26 ;  /* 0x0001001a01007387 */ /* 0x000fe60000100a00 */
[C---:B------:R-:W-:Y:S01]  /*1d430*/  IMAD.WIDE R16, R3.reuse, 0x2, R14 ;  /* 0x0000000203107825 */ /* 0x040fe200078e020e */
[----:B------:R-:W-:Y:S04]  /*1d440*/  STL.64 [R1+0xf8], R24 ;  /* 0x0000f81801007387 */ /* 0x000fe80000100a00 */
[----:B------:R-:W-:Y:S04]  /*1d450*/  STL.64 [R1+0xf0], R22 ;  /* 0x0000f01601007387 */ /* 0x000fe80000100a00 */
[----:B------:R-:W-:Y:S04]  /*1d460*/  STL.64 [R1+0xe8], R20 ;  /* 0x0000e81401007387 */ /* 0x000fe80000100a00 */
[----:B------:R-:W-:Y:S01]  /*1d470*/  STL.64 [R1+0xe0], R18 ;  /* 0x0000e01201007387 */ /* 0x000fe20000100a00 */
[----:B------:R-:W-:-:S03]  /*1d480*/  IMAD.WIDE R14, R3, 0x2, R28 ;  /* 0x00000002030e7825 */ /* 0x000fc600078e021c */
[----:B------:R-:W-:Y:S04]  /*1d490*/  STL.64 [R1+0xd8], R16 ;  /* 0x0000d81001007387 */ /* 0x000fe80000100a00 */
[----:B------:R-:W2:Y:S04]  /*1d4a0*/  LDL.LU.64 R28, [R1+0x490] ;  /* 0x00049000011c7983 */ /* 0x000ea80000300a00 */
[----:B------:R0:W-:Y:S04]  /*1d4b0*/  STL.64 [R1+0xd0], R12 ;  /* 0x0000d00c01007387 */ /* 0x0001e80000100a00 */
[----:B------:R-:W-:Y:S01]  /*1d4c0*/  STL.64 [R1+0xc8], R14 ;  /* 0x0000c80e01007387 */ /* 0x000fe20000100a00 */
[----:B0-----:R-:W-:-:S04]  /*1d4d0*/  IMAD.WIDE R12, R3, 0x2, R6 ;  /* 0x00000002030c7825 */ /* 0x001fc800078e0206 */
[C---:B------:R-:W-:Y:S02]  /*1d4e0*/  IMAD.WIDE R6, R3.reuse, 0x2, R4 ;  /* 0x0000000203067825 */ /* 0x040fe400078e0204 */
[----:B------:R-:W3:Y:S04]  /*1d4f0*/  LDL.LU.64 R4, [R1+0x4a0] ;  /* 0x0004a00001047983 */ /* 0x000ee80000300a00 */
[----:B------:R-:W-:Y:S04]  /*1d500*/  STL.64 [R1+0xc0], R12 ;  /* 0x0000c00c01007387 */ /* 0x000fe80000100a00 */
[----:B---3--:R0:W-:Y:S04]  /*1d510*/  STL.64 [R1+0x7f8], R4 ;  /* 0x0007f80401007387 */ /* 0x0081e80000100a00 */
[----:B------:R1:W-:Y:S04]  /*1d520*/  STL.64 [R1+0xb8], R6 ;  /* 0x0000b80601007387 */ /* 0x0003e80000100a00 */
[----:B0-----:R-:W3:Y:S04]  /*1d530*/  LDL.LU.64 R4, [R1+0x498] ;  /* 0x0004980001047983 */ /* 0x001ee80000300a00 */
[----:B-1----:R-:W2:Y:S01]  /*1d540*/  LDL.LU.64 R6, [R1+0x4b0] ;  /* 0x0004b00001067983 */ /* 0x002ea20000300a00 */
[----:B------:R-:W-:-:S04]  /*1d550*/  IMAD.WIDE R12, R3, 0x2, R8 ;  /* 0x00000002030c7825 */ /* 0x000fc800078e0208 */
[C---:B----4-:R-:W-:Y:S01]  /*1d560*/  IMAD.WIDE R14, R3.reuse, 0x2, R10 ;  /* 0x00000002030e7825 */ /* 0x050fe200078e020a */
[----:B--2---:R0:W-:Y:S04]  /*1d570*/  STL.64 [R1+0x7f0], R6 ;  /* 0x0007f00601007387 */ /* 0x0041e80000100a00 */
[----:B0-----:R-:W2:Y:S04]  /*1d580*/  LDL.LU.64 R6, [R1+0x4a8] ;  /* 0x0004a80001067983 */ /* 0x001ea80000300a00 */
[----:B------:R-:W4:Y:S04]  /*1d590*/  LDL.LU.64 R8, [R1+0x4b8] ;  /* 0x0004b80001087983 */ /* 0x000f280000300a00 */
[----:B------:R0:W-:Y:S04]  /*1d5a0*/  STL.64 [R1+0xb0], R12 ;  /* 0x0000b00c01007387 */ /* 0x0001e80000100a00 */
[----:B------:R-:W2:Y:S04]  /*1d5b0*/  LDL.LU.64 R10, [R1+0x4c0] ;  /* 0x0004c000010a7983 */ /* 0x000ea80000300a00 */
[----:B0-----:R-:W2:Y:S04]  /*1d5c0*/  LDL.LU.64 R12, [R1+0x4c8] ;  /* 0x0004c800010c7983 */ /* 0x001ea80000300a00 */
[----:B------:R0:W-:Y:S04]  /*1d5d0*/  STL.64 [R1+0xa8], R14 ;  /* 0x0000a80e01007387 */ /* 0x0001e80000100a00 */
[----:B0-----:R-:W2:Y:S04]  /*1d5e0*/  LDL.LU.64 R14, [R1+0x4d0] ;  /* 0x0004d000010e7983 */ /* 0x001ea80000300a00 */
[----:B------:R-:W2:Y:S04]  /*1d5f0*/  LDL.LU.64 R16, [R1+0x4e0] ;  /* 0x0004e00001107983 */ /* 0x000ea80000300a00 */
[----:B--2---:R0:W-:Y:S04]  /*1d600*/  STL.64 [R1+0x7e8], R16 ;  /* 0x0007e81001007387 */ /* 0x0041e80000100a00 */
[----:B0-----:R-:W2:Y:S04]  /*1d610*/  LDL.LU.64 R16, [R1+0x4d8] ;  /* 0x0004d80001107983 */ /* 0x001ea80000300a00 */
[----:B------:R-:W2:Y:S04]  /*1d620*/  LDL.LU.64 R18, [R1+0x4f8] ;  /* 0x0004f80001127983 */ /* 0x000ea80000300a00 */
[----:B--2---:R0:W-:Y:S04]  /*1d630*/  STL.64 [R1+0x7d8], R18 ;  /* 0x0007d81201007387 */ /* 0x0041e80000100a00 */
[----:B0-----:R-:W2:Y:S04]  /*1d640*/  LDL.LU.64 R18, [R1+0x4f0] ;  /* 0x0004f00001127983 */ /* 0x001ea80000300a00 */
[----:B--2---:R0:W-:Y:S04]  /*1d650*/  STL.64 [R1+0x7e0], R18 ;  /* 0x0007e01201007387 */ /* 0x0041e80000100a00 */
[----:B0-----:R-:W2:Y:S04]  /*1d660*/  LDL.LU.64 R18, [R1+0x4e8] ;  /* 0x0004e80001127983 */ /* 0x001ea80000300a00 */
[----:B------:R-:W2:Y:S04]  /*1d670*/  LDL.LU.64 R20, [R1+0x508] ;  /* 0x0005080001147983 */ /* 0x000ea80000300a00 */
[----:B--2---:R0:W-:Y:S04]  /*1d680*/  STL.64 [R1+0x7d0], R20 ;  /* 0x0007d01401007387 */ /* 0x0041e80000100a00 */
[----:B0-----:R-:W2:Y:S04]  /*1d690*/  LDL.LU.64 R20, [R1+0x500] ;  /* 0x0005000001147983 */ /* 0x001ea80000300a00 */
[----:B------:R-:W2:Y:S04]  /*1d6a0*/  LDL.LU.64 R22, [R1+0x520] ;  /* 0x0005200001167983 */ /* 0x000ea80000300a00 */
        /* <DEDUP_REMOVED lines=8> */
[----:B------:R0:W-:Y:S04]  /*1d730*/  STL.64 [R1+0xa0], R28 ;  /* 0x0000a01c01007387 */ /* 0x0001e80000100a00 */
[----:B0-----:R-:W2:Y:S04]  /*1d740*/  LDL.LU.64 R28, [R1+0x538] ;  /* 0x00053800011c7983 */ /* 0x001ea80000300a00 */
[----:B------:R0:W-:Y:S04]  /*1d750*/  STL.64 [R1+0x98], R4 ;  /* 0x0000980401007387 */ /* 0x0001e80000100a00 */
[----:B0-----:R-:W2:Y:S01]  /*1d760*/  LDL.LU.64 R4, [R1+0x7f8] ;  /* 0x0007f80001047983 */ /* 0x001ea20000300a00 */
[----:B------:R-:W-:-:S04]  /*1d770*/  IMAD.WIDE R6, R3, 0x2, R6 ;  /* 0x0000000203067825 */ /* 0x000fc800078e0206 */
[----:B--2---:R-:W-:-:S05]  /*1d780*/  IMAD.WIDE R4, R3, 0x2, R4 ;  /* 0x0000000203047825 */ /* 0x004fca00078e0204 */
[----:B------:R0:W-:Y:S04]  /*1d790*/  STL.64 [R1+0x90], R4 ;  /* 0x0000900401007387 */ /* 0x0001e80000100a00 */
[----:B0-----:R-:W2:Y:S04]  /*1d7a0*/  LDL.LU.64 R4, [R1+0x540] ;  /* 0x0005400001047983 */ /* 0x001ea80000300a00 */
[----:B------:R0:W-:Y:S04]  /*1d7b0*/  STL.64 [R1+0x88], R6 ;  /* 0x0000880601007387 */ /* 0x0001e80000100a00 */
[----:B0-----:R-:W2:Y:S01]  /*1d7c0*/  LDL.LU.64 R6, [R1+0x7f0] ;  /* 0x0007f00001067983 */ /* 0x001ea20000300a00 */
[----:B----4-:R-:W-:-:S04]  /*1d7d0*/  IMAD.WIDE R8, R3, 0x2, R8 ;  /* 0x0000000203087825 */ /* 0x010fc800078e0208 */
        /* <DEDUP_REMOVED lines=22> */
[----:B0-----:R-:W2:Y:S02]  /*1d940*/  LDL.LU.64 R18, [R1+0x7e0] ;  /* 0x0007e00001127983 */ /* 0x001ea40000300a00 */
[----:B--2---:R-:W-:-:S05]  /*1d950*/  IMAD.WIDE R18, R3, 0x2, R18 ;  /* 0x0000000203127825 */ /* 0x004fca00078e0212 */
        /* <DEDUP_REMOVED lines=17> */
[----:B---3--:R-:W-:-:S04]  /*1da70*/  IMAD.WIDE R26, R3, 0x2, R26 ;  /* 0x00000002031a7825 */ /* 0x008fc800078e021a */
[----:B------:R-:W-:-:S04]  /*1da80*/  IMAD.WIDE R28, R3, 0x2, R28 ;  /* 0x00000002031c7825 */ /* 0x000fc800078e021c */
[----:B------:R-:W-:-:S04]  /*1da90*/  IMAD.WIDE R4, R3, 0x2, R4 ;  /* 0x0000000203047825 */ /* 0x000fc800078e0204 */
[----:B------:R-:W-:-:S04]  /*1daa0*/  IMAD.WIDE R6, R3, 0x2, R6 ;  /* 0x0000000203067825 */ /* 0x000fc800078e0206 */
[----:B----4-:R-:W-:-:S04]  /*1dab0*/  IMAD.WIDE R8, R3, 0x2, R8 ;  /* 0x0000000203087825 */ /* 0x010fc800078e0208 */
[----:B------:R-:W-:-:S04]  /*1dac0*/  IMAD.WIDE R10, R3, 0x2, R10 ;  /* 0x00000002030a7825 */ /* 0x000fc800078e020a */
[----:B------:R-:W-:-:S04]  /*1dad0*/  IMAD.WIDE R12, R3, 0x2, R12 ;  /* 0x00000002030c7825 */ /* 0x000fc800078e020c */
[----:B------:R-:W-:-:S04]  /*1dae0*/  IMAD.WIDE R14, R3, 0x2, R14 ;  /* 0x00000002030e7825 */ /* 0x000fc800078e020e */
[----:B--2---:R-:W-:-:S05]  /*1daf0*/  IMAD.WIDE R22, R3, 0x2, R22 ;  /* 0x0000000203167825 */ /* 0x004fca00078e0216 */
[----:B------:R0:W-:Y:S04]  /*1db00*/  STL.64 [R1+0x10], R22 ;  /* 0x0000101601007387 */ /* 0x0001e80000100a00 */
[----:B0-----:R-:W2:Y:S04]  /*1db10*/  LDL.LU.64 R22, [R1+0x588] ;  /* 0x0005880001167983 */ /* 0x001ea80000300a00 */
[----:B------:R0:W-:Y:S02]  /*1db20*/  STL.64 [R1+0x8], R26 ;  /* 0x0000081a01007387 */ /* 0x0001e40000100a00 */
[----:B0-----:R-:W-:-:S02]  /*1db30*/  IMAD.WIDE R26, R3, 0x2, R24 ;  /* 0x00000002031a7825 */ /* 0x001fc400078e0218 */
[----:B------:R-:W3:Y:S04]  /*1db40*/  LDL.LU.64 R24, [R1+0x590] ;  /* 0x0005900001187983 */ /* 0x000ee80000300a00 */
[----:B------:R0:W-:Y:S04]  /*1db50*/  STL.64 [R1], R26 ;  /* 0x0000001a01007387 */ /* 0x0001e80000100a00 */
[----:B------:R-:W-:Y:S01]  /*1db60*/  STL.64 [R1+0x740], R28 ;  /* 0x0007401c01007387 */ /* 0x000fe20000100a00 */
[----:B------:R-:W-:-:S03]  /*1db70*/  IMAD.WIDE R16, R3, 0x2, R16 ;  /* 0x0000000203107825 */ /* 0x000fc600078e0210 */
[----:B0-----:R-:W4:Y:S04]  /*1db80*/  LDL.LU.64 R26, [R1+0x598] ;  /* 0x00059800011a7983 */ /* 0x001f280000300a00 */
[----:B------:R-:W-:Y:S04]  /*1db90*/  STL.64 [R1+0x748], R4 ;  /* 0x0007480401007387 */ /* 0x000fe80000100a00 */
[----:B------:R-:W-:Y:S04]  /*1dba0*/  STL.64 [R1+0x750], R6 ;  /* 0x0007500601007387 */ /* 0x000fe80000100a00 */
[----:B------:R-:W-:Y:S04]  /*1dbb0*/  STL.64 [R1+0x758], R8 ;  /* 0x0007580801007387 */ /* 0x000fe80000100a00 */
[----:B------:R-:W-:Y:S04]  /*1dbc0*/  STL.64 [R1+0x760], R10 ;  /* 0x0007600a01007387 */ /* 0x000fe80000100a00 */
[----:B------:R-:W-:Y:S04]  /*1dbd0*/  STL.64 [R1+0x768], R12 ;  /* 0x0007680c01007387 */ /* 0x000fe80000100a00 */
[----:B------:R0:W-:Y:S01]  /*1dbe0*/  STL.64 [R1+0x770], R14 ;  /* 0x0007700e01007387 */ /* 0x0001e20000100a00 */
[----:B------:R-:W-:-:S04]  /*1dbf0*/  IMAD.WIDE R18, R3, 0x2, R18 ;  /* 0x0000000203127825 */ /* 0x000fc800078e0212 */
[C---:B------:R-:W-:Y:S01]  /*1dc00*/  IMAD.WIDE R20, R3.reuse, 0x2, R20 ;  /* 0x0000000203147825 */ /* 0x040fe200078e0214 */
[----:B0-----:R-:W4:Y:S04]  /*1dc10*/  LDL.LU.64 R14, [R1+0x390] ;  /* 0x00039000010e7983 */ /* 0x001f280000300a00 */
[----:B------:R-:W4:Y:S04]  /*1dc20*/  LDL.LU.64 R12, [R1+0x378] ;  /* 0x00037800010c7983 */ /* 0x000f280000300a00 */
[----:B------:R0:W-:Y:S04]  /*1dc30*/  STL.64 [R1+0x778], R16 ;  /* 0x0007781001007387 */ /* 0x0001e80000100a00 */
[----:B0-----:R-:W4:Y:S04]  /*1dc40*/  LDL.LU.64 R16, [R1+0x398] ;  /* 0x0003980001107983 */ /* 0x001f280000300a00 */
[----:B------:R0:W-:Y:S04]  /*1dc50*/  STL.64 [R1+0x780], R18 ;  /* 0x0007801201007387 */ /* 0x0001e80000100a00 */
[----:B0-----:R-:W4:Y:S04]  /*1dc60*/  LDL.LU.64 R18, [R1+0x370] ;  /* 0x0003700001127983 */ /* 0x001f280000300a00 */
[----:B------:R-:W4:Y:S04]  /*1dc70*/  LDL.LU.64 R10, [R1+0x368] ;  /* 0x00036800010a7983 */ /* 0x000f280000300a00 */
[----:B------:R0:W-:Y:S04]  /*1dc80*/  STL.64 [R1+0x788], R20 ;  /* 0x0007881401007387 */ /* 0x0001e80000100a00 */
[----:B0-----:R-:W4:Y:S04]  /*1dc90*/  LDL.LU.64 R20, [R1+0x380] ;  /* 0x0003800001147983 */ /* 0x001f280000300a00 */
[----:B------:R-:W4:Y:S01]  /*1dca0*/  LDL.LU.64 R8, [R1+0x360] ;  /* 0x0003600001087983 */ /* 0x000f220000300a00 */
[----:B--2---:R-:W-:-:S05]  /*1dcb0*/  IMAD.WIDE R22, R3, 0x2, R22 ;  /* 0x0000000203167825 */ /* 0x004fca00078e0216 */
[----:B------:R0:W-:Y:S04]  /*1dcc0*/  STL.64 [R1+0x790], R22 ;  /* 0x0007901601007387 */ /* 0x0001e80000100a00 */
[----:B0-----:R-:W2:Y:S01]  /*1dcd0*/  LDL.LU.64 R22, [R1+0x388] ;  /* 0x0003880001167983 */ /* 0x001ea20000300a00 */
[----:B---3--:R-:W-:-:S03]  /*1dce0*/  IMAD.WIDE R24, R3, 0x2, R24 ;  /* 0x0000000203187825 */ /* 0x008fc600078e0218 */
[----:B------:R-:W3:Y:S04]  /*1dcf0*/  LDL.LU.64 R6, [R1+0x358] ;  /* 0x0003580001067983 */ /* 0x000ee80000300a00 */
[----:B------:R-:W-:Y:S04]  /*1dd00*/  STL.64 [R1+0x798], R24 ;  /* 0x0007981801007387 */ /* 0x000fe80000100a00 */
[----:B------:R-:W3:Y:S04]  /*1dd10*/  LDL.LU.64 R4, [R1+0x350] ;  /* 0x0003500001047983 */ /* 0x000ee80000300a00 */
[----:B------:R-:W3:Y:S01]  /*1dd20*/  LDL.LU.64 R28, [R1+0x348] ;  /* 0x00034800011c7983 */ /* 0x000ee20000300a00 */
[----:B----4-:R-:W-:-:S05]  /*1dd30*/  IMAD.WIDE R26, R3, 0x2, R26 ;  /* 0x00000002031a7825 */ /* 0x010fca00078e021a */
[----:B------:R-:W-:Y:S04]  /*1dd40*/  STL.64 [R1+0x7a8], R26 ;  /* 0x0007a81a01007387 */ /* 0x000fe80000100a00 */
[----:B------:R-:W-:Y:S04]  /*1dd50*/  STL [R1+0x7a0], R2 ;  /* 0x0007a00201007387 */ /* 0x000fe80000100800 */
[----:B------:R0:W-:Y:S01]  /*1dd60*/  STL [R1+0x6dc], R16 ;  /* 0x0006dc1001007387 */ /* 0x0001e20000100800 */
[----:B------:R-:W-:-:S03]  /*1dd70*/  IMAD.MOV.U32 R0, RZ, RZ, R17 ;  /* 0x000000ffff007224 */ /* 0x000fc600078e0011 */
[----:B0-----:R-:W4:Y:S04]  /*1dd80*/  LDL.LU.64 R16, [R1+0x340] ;  /* 0x0003400001107983 */ /* 0x001f280000300a00 */
[----:B------:R0:W-:Y:S04]  /*1dd90*/  STL [R1+0x6c4], R0 ;  /* 0x0006c40001007387 */ /* 0x0001e80000100800 */
[----:B------:R1:W-:Y:S01]  /*1dda0*/  STL [R1+0x6e0], R14 ;  /* 0x0006e00e01007387 */ /* 0x0003e20000100800 */
[----:B0-----:R-:W-:-:S03]  /*1ddb0*/  IMAD.MOV.U32 R0, RZ, RZ, R15 ;  /* 0x000000ffff007224 */ /* 0x001fc600078e000f */
[----:B-1----:R-:W3:Y:S04]  /*1ddc0*/  LDL.LU.64 R14, [R1+0x338] ;  /* 0x00033800010e7983 */ /* 0x002ee80000300a00 */
[----:B------:R0:W-:Y:S04]  /*1ddd0*/  STL [R1+0x6bc], R0 ;  /* 0x0006bc0001007387 */ /* 0x0001e80000100800 */
[----:B--2---:R1:W-:Y:S01]  /*1dde0*/  STL [R1+0x6e4], R22 ;  /* 0x0006e41601007387 */ /* 0x0043e20000100800 */
[----:B0-----:R-:W-:-:S03]  /*1ddf0*/  IMAD.MOV.U32 R0, RZ, RZ, R23 ;  /* 0x000000ffff007224 */ /* 0x001fc600078e0017 */
[----:B-1----:R-:W2:Y:S04]  /*1de00*/  LDL.LU.64 R22, [R1+0x330] ;  /* 0x0003300001167983 */ /* 0x002ea80000300a00 */
[----:B------:R0:W-:Y:S04]  /*1de10*/  STL [R1+0x6b4], R0 ;  /* 0x0006b40001007387 */ /* 0x0001e80000100800 */
[----:B------:R1:W-:Y:S01]  /*1de20*/  STL [R1+0x6e8], R20 ;  /* 0x0006e81401007387 */ /* 0x0003e20000100800 */
        /* <DEDUP_REMOVED lines=19> */
[----:B---3--:R1:W-:Y:S01]  /*1df60*/  STL [R1+0x6cc], R6 ;  /* 0x0006cc0601007387 */ /* 0x0083e20000100800 */
[----:B0-----:R-:W-:-:S03]  /*1df70*/  IMAD.MOV.U32 R0, RZ, RZ, R7 ;  /* 0x000000ffff007224 */ /* 0x001fc600078e0007 */
[----:B-1----:R-:W3:Y:S04]  /*1df80*/  LDL.LU.64 R6, [R1+0x300] ;  /* 0x0003000001067983 */ /* 0x002ee80000300a00 */
[----:B------:R0:W-:Y:S04]  /*1df90*/  STL [R1+0x3a0], R0 ;  /* 0x0003a00001007387 */ /* 0x0001e80000100800 */
[----:B------:R1:W-:Y:S01]  /*1dfa0*/  STL [R1+0x6c8], R4 ;  /* 0x0006c80401007387 */ /* 0x0003e20000100800 */
[----:B0-----:R-:W-:-:S03]  /*1dfb0*/  IMAD.MOV.U32 R0, RZ, RZ, R5 ;  /* 0x000000ffff007224 */ /* 0x001fc600078e0005 */
[----:B-1----:R-:W3:Y:S04]  /*1dfc0*/  LDL.LU.64 R4, [R1+0x2f8] ;  /* 0x0002f80001047983 */ /* 0x002ee80000300a00 */
[----:B------:R0:W-:Y:S04]  /*1dfd0*/  STL [R1+0x350], R0 ;  /* 0x0003500001007387 */ /* 0x0001e80000100800 */
[----:B------:R1:W-:Y:S01]  /*1dfe0*/  STL [R1+0x6c0], R28 ;  /* 0x0006c01c01007387 */ /* 0x0003e20000100800 */
[----:B0-----:R-:W-:-:S03]  /*1dff0*/  IMAD.MOV.U32 R0, RZ, RZ, R29 ;  /* 0x000000ffff007224 */ /* 0x001fc600078e001d */
[----:B-1----:R-:W3:Y:S04]  /*1e000*/  LDL.LU.64 R28, [R1+0x2f0] ;  /* 0x0002f000011c7983 */ /* 0x002ee80000300a00 */
[----:B------:R0:W-:Y:S04]  /*1e010*/  STL [R1+0x348], R0 ;  /* 0x0003480001007387 */ /* 0x0001e80000100800 */
[----:B----4-:R1:W-:Y:S01]  /*1e020*/  STL [R1+0x6b8], R16 ;  /* 0x0006b81001007387 */ /* 0x0103e20000100800 */
[----:B0-----:R-:W-:-:S03]  /*1e030*/  IMAD.MOV.U32 R0, RZ, RZ, R17 ;  /* 0x000000ffff007224 */ /* 0x001fc600078e0011 */
[----:B-1----:R-:W4:Y:S04]  /*1e040*/  LDL.LU.64 R16, [R1+0x2e8] ;  /* 0x0002e80001107983 */ /* 0x002f280000300a00 */
[----:B------:R0:W-:Y:S04]  /*1e050*/  STL [R1+0x340], R0 ;  /* 0x0003400001007387 */ /* 0x0001e80000100800 */
[----:B------:R1:W-:Y:S01]  /*1e060*/  STL [R1+0x6b0], R14 ;  /* 0x0006b00e01007387 */ /* 0x0003e20000100800 */
[----:B0-----:R-:W-:-:S03]  /*1e070*/  MOV R0, R15 ;  /* 0x0000000f00007202 */ /* 0x001fc60000000f00 */
[----:B-1----:R-:W4:Y:S04]  /*1e080*/  LDL.LU.64 R14, [R1+0x2e0] ;  /* 0x0002e000010e7983 */ /* 0x002f280000300a00 */
        /* <DEDUP_REMOVED lines=42> */
[----:B0-----:R-:W-:-:S03]  /*1e330*/  IMAD.MOV.U32 R0, RZ, RZ, R15 ;  /* 0x000000ffff007224 */ /* 0x001fc600078e000f */
        /* <DEDUP_REMOVED lines=27> */
[----:B0-----:R-:W-:-:S03]  /*1e4f0*/  MOV R0, R7 ;  /* 0x0000000700007202 */ /* 0x001fc60000000f00 */
        /* <DEDUP_REMOVED lines=71> */
[----:B0-----:R-:W-:-:S03]  /*1e970*/  MOV R0, R13 ;  /* 0x0000000d00007202 */ /* 0x001fc60000000f00 */
[----:B-1----:R-:W2:Y:S04]  /*1e980*/  LDL.LU.64 R12, [R1+0x1b8] ;  /* 0x0001b800010c7983 */ /* 0x002ea80000300a00 */
[----:B------:R0:W-:Y:S04]  /*1e990*/  STL [R1+0x210], R0 ;  /* 0x0002100001007387 */ /* 0x0001e80000100800 */
[----:B------:R-:W-:Y:S04]  /*1e9a0*/  STL [R1+0x42c], R18 ;  /* 0x00042c1201007387 */ /* 0x000fe80000100800 */
[----:B------:R-:W2:Y:S01]  /*1e9b0*/  LDL.LU.64 R24, [R1+0x1b0] ;  /* 0x0001b00001187983 */ /* 0x000ea20000300a00 */
[----:B0-----:R-:W-:-:S05]  /*1e9c0*/  IMAD.MOV.U32 R0, RZ, RZ, R19 ;  /* 0x000000ffff007224 */ /* 0x001fca00078e0013 */
        /* <DEDUP_REMOVED lines=9> */
[----:B---3--:R1:W-:Y:S04]  /*1ea60*/  STL [R1+0x438], R6 ;  /* 0x0004380601007387 */ /* 0x0083e80000100800 */
[----:B------:R-:W3:Y:S01]  /*1ea70*/  LDL.LU.64 R18, [R1+0x198] ;  /* 0x0001980001127983 */ /* 0x000ee20000300a00 */
[----:B0-----:R-:W-:-:S05]  /*1ea80*/  IMAD.MOV.U32 R0, RZ, RZ, R7 ;  /* 0x000000ffff007224 */ /* 0x001fca00078e0007 */
[----:B------:R0:W-:Y:S04]  /*1ea90*/  STL [R1+0x204], R0 ;  /* 0x0002040001007387 */ /* 0x0001e80000100800 */
[----:B------:R0:W-:Y:S04]  /*1eaa0*/  STL [R1+0x43c], R4 ;  /* 0x00043c0401007387 */ /* 0x0001e80000100800 */
[----:B-1----:R-:W3:Y:S01]  /*1eab0*/  LDL.LU.64 R6, [R1+0x190] ;  /* 0x0001900001067983 */ /* 0x002ee20000300a00 */
[----:B0-----:R-:W-:-:S05]  /*1eac0*/  IMAD.MOV.U32 R0, RZ, RZ, R5 ;  /* 0x000000ffff007224 */ /* 0x001fca00078e0005 */
[----:B------:R0:W-:Y:S04]  /*1ead0*/  STL [R1+0x20c], R0 ;  /* 0x00020c0001007387 */ /* 0x0001e80000100800 */
[----:B------:R1:W-:Y:S04]  /*1eae0*/  STL [R1+0x440], R28 ;  /* 0x0004401c01007387 */ /* 0x0003e80000100800 */
[----:B------:R-:W3:Y:S01]  /*1eaf0*/  LDL.LU.64 R4, [R1+0x188] ;  /* 0x0001880001047983 */ /* 0x000ee20000300a00 */
[----:B0-----:R-:W-:-:S03]  /*1eb00*/  IMAD.MOV.U32 R0, RZ, RZ, R29 ;  /* 0x000000ffff007224 */ /* 0x001fc600078e001d */
[----:B----4-:R-:W-:Y:S04]  /*1eb10*/  STL [R1+0x444], R16 ;  /* 0x0004441001007387 */ /* 0x010fe80000100800 */
[----:B------:R0:W-:Y:S04]  /*1eb20*/  STL [R1+0x214], R0 ;  /* 0x0002140001007387 */ /* 0x0001e80000100800 */
[----:B-1----:R-:W4:Y:S01]  /*1eb30*/  LDL.LU.64 R28, [R1+0x180] ;  /* 0x00018000011c7983 */ /* 0x002f220000300a00 */
[----:B0-----:R-:W-:-:S03]  /*1eb40*/  IMAD.MOV.U32 R0, RZ, RZ, R17 ;  /* 0x000000ffff007224 */ /* 0x001fc600078e0011 */
[----:B------:R-:W-:Y:S04]  /*1eb50*/  STL [R1+0x448], R14 ;  /* 0x0004480e01007387 */ /* 0x000fe80000100800 */
[----:B------:R0:W-:Y:S04]  /*1eb60*/  STL [R1+0x21c], R0 ;  /* 0x00021c0001007387 */ /* 0x0001e80000100800 */
[----:B------:R-:W4:Y:S01]  /*1eb70*/  LDL.LU.64 R16, [R1+0x178] ;  /* 0x0001780001107983 */ /* 0x000f220000300a00 */
[----:B0-----:R-:W-:-:S03]  /*1eb80*/  IMAD.MOV.U32 R0, RZ, RZ, R15 ;  /* 0x000000ffff007224 */ /* 0x001fc600078e000f */
[----:B--2---:R-:W-:Y:S04]  /*1eb90*/  STL [R1+0x44c], R22 ;  /* 0x00044c1601007387 */ /* 0x004fe80000100800 */
[----:B------:R0:W-:Y:S04]  /*1eba0*/  STL [R1+0x224], R0 ;  /* 0x0002240001007387 */ /* 0x0001e80000100800 */
[----:B------:R-:W2:Y:S01]  /*1ebb0*/  LDL.LU.64 R14, [R1+0x170] ;  /* 0x00017000010e7983 */ /* 0x000ea20000300a00 */
[----:B0-----:R-:W-:-:S03]  /*1ebc0*/  IMAD.MOV.U32 R0, RZ, RZ, R23 ;  /* 0x000000ffff007224 */ /* 0x001fc600078e0017 */
[----:B------:R-:W-:Y:S04]  /*1ebd0*/  STL [R1+0x450], R20 ;  /* 0x0004501401007387 */ /* 0x000fe80000100800 */
[----:B------:R0:W-:Y:S04]  /*1ebe0*/  STL [R1+0x22c], R0 ;  /* 0x00022c0001007387 */ /* 0x0001e80000100800 */
[----:B------:R-:W2:Y:S01]  /*1ebf0*/  LDL.LU.64 R22, [R1+0x168] ;  /* 0x0001680001167983 */ /* 0x000ea20000300a00 */
[----:B0-----:R-:W-:-:S03]  /*1ec00*/  IMAD.MOV.U32 R0, RZ, RZ, R21 ;  /* 0x000000ffff007224 */ /* 0x001fc600078e0015 */
[----:B------:R-:W-:Y:S04]  /*1ec10*/  STL [R1+0x454], R12 ;  /* 0x0004540c01007387 */ /* 0x000fe80000100800 */
[----:B------:R0:W-:Y:S04]  /*1ec20*/  STL [R1+0x234], R0 ;  /* 0x0002340001007387 */ /* 0x0001e80000100800 */
[----:B------:R-:W2:Y:S04]  /*1ec30*/  LDL.LU.64 R20, [R1+0x160] ;  /* 0x0001600001147983 */ /* 0x000ea80000300a00 */
[----:B------:R-:W-:Y:S01]  /*1ec40*/  STL [R1+0x458], R24 ;  /* 0x0004581801007387 */ /* 0x000fe20000100800 */
[----:B0-----:R-:W-:-:S05]  /*1ec50*/  IMAD.MOV.U32 R0, RZ, RZ, R13 ;  /* 0x000000ffff007224 */ /* 0x001fca00078e000d */
[----:B------:R0:W-:Y:S04]  /*1ec60*/  STL [R1+0x23c], R0 ;  /* 0x00023c0001007387 */ /* 0x0001e80000100800 */
[----:B------:R-:W2:Y:S01]  /*1ec70*/  LDL.LU.64 R12, [R1+0x158] ;  /* 0x00015800010c7983 */ /* 0x000ea20000300a00 */
[----:B0-----:R-:W-:-:S03]  /*1ec80*/  IMAD.MOV.U32 R0, RZ, RZ, R25 ;  /* 0x000000ffff007224 */ /* 0x001fc600078e0019 */
[----:B------:R-:W-:Y:S04]  /*1ec90*/  STL [R1+0x45c], R10 ;  /* 0x00045c0a01007387 */ /* 0x000fe80000100800 */
[----:B------:R0:W-:Y:S02]  /*1eca0*/  STL [R1+0x244], R0 ;  /* 0x0002440001007387 */ /* 0x0001e40000100800 */
[----:B0-----:R-:W-:Y:S02]  /*1ecb0*/  IMAD.MOV.U32 R0, RZ, RZ, R11 ;  /* 0x000000ffff007224 */ /* 0x001fe400078e000b */
[----:B------:R-:W2:Y:S04]  /*1ecc0*/  LDL.LU.64 R10, [R1+0x150] ;  /* 0x00015000010a7983 */ /* 0x000ea80000300a00 */
        /* <DEDUP_REMOVED lines=9> */
[----:B------:R1:W-:Y:S04]  /*1ed60*/  STL [R1+0x468], R6 ;  /* 0x0004680601007387 */ /* 0x0003e80000100800 */
[----:B------:R-:W-:Y:S01]  /*1ed70*/  STL [R1+0x46c], R4 ;  /* 0x00046c0401007387 */ /* 0x000fe20000100800 */
[----:B0-----:R-:W-:-:S05]  /*1ed80*/  IMAD.MOV.U32 R0, RZ, RZ, R7 ;  /* 0x000000ffff007224 */ /* 0x001fca00078e0007 */
[----:B------:R0:W-:Y:S04]  /*1ed90*/  STL [R1+0x264], R0 ;  /* 0x0002640001007387 */ /* 0x0001e80000100800 */
[----:B-1----:R-:W3:Y:S04]  /*1eda0*/  LDL.LU.64 R6, [R1+0x138] ;  /* 0x0001380001067983 */ /* 0x002ee80000300a00 */
[----:B----4-:R-:W-:Y:S01]  /*1edb0*/  STL [R1+0x470], R28 ;  /* 0x0004701c01007387 */ /* 0x010fe20000100800 */
[----:B0-----:R-:W-:-:S05]  /*1edc0*/  IMAD.MOV.U32 R0, RZ, RZ, R5 ;  /* 0x000000ffff007224 */ /* 0x001fca00078e0005 */
[----:B------:R0:W-:Y:S04]  /*1edd0*/  STL [R1+0x26c], R0 ;  /* 0x00026c0001007387 */ /* 0x0001e80000100800 */
[----:B------:R-:W4:Y:S04]  /*1ede0*/  LDL.LU.64 R4, [R1+0x130] ;  /* 0x0001300001047983 */ /* 0x000f280000300a00 */
[----:B------:R-:W-:Y:S01]  /*1edf0*/  STL [R1+0x474], R16 ;  /* 0x0004741001007387 */ /* 0x000fe20000100800 */
[----:B0-----:R-:W-:-:S05]  /*1ee00*/  MOV R0, R29 ;  /* 0x0000001d00007202 */ /* 0x001fca0000000f00 */
        /* <DEDUP_REMOVED lines=13> */
[----:B------:R-:W2:Y:S01]  /*1eee0*/  LDL.LU.64 R26, [R1+0x110] ;  /* 0x00011000011a7983 */ /* 0x000ea20000300a00 */
[----:B0-----:R-:W-:-:S05]  /*1eef0*/  IMAD.MOV.U32 R0, RZ, RZ, R21 ;  /* 0x000000ffff007224 */ /* 0x001fca00078e0015 */
[----:B------:R0:W-:Y:S04]  /*1ef00*/  STL [R1+0x294], R0 ;  /* 0x0002940001007387 */ /* 0x0001e80000100800 */
[----:B------:R1:W-:Y:S04]  /*1ef10*/  STL [R1+0x484], R12 ;  /* 0x0004840c01007387 */ /* 0x0003e80000100800 */
[----:B------:R-:W2:Y:S01]  /*1ef20*/  LDL.LU.64 R24, [R1+0x108] ;  /* 0x0001080001187983 */ /* 0x000ea20000300a00 */
[----:B0-----:R-:W-:-:S03]  /*1ef30*/  IMAD.MOV.U32 R0, RZ, RZ, R13 ;  /* 0x000000ffff007224 */ /* 0x001fc600078e000d */
[----:B-1----:R-:W2:Y:S04]  /*1ef40*/  LDL.LU.64 R12, [R1+0x100] ;  /* 0x00010000010c7983 */ /* 0x002ea80000300a00 */
[----:B------:R0:W-:Y:S04]  /*1ef50*/  STL [R1+0x29c], R0 ;  /* 0x00029c0001007387 */ /* 0x0001e80000100800 */
[----:B------:R1:W-:Y:S04]  /*1ef60*/  STL [R1+0x488], R10 ;  /* 0x0004880a01007387 */ /* 0x0003e80000100800 */
[----:B------:R-:W2:Y:S01]  /*1ef70*/  LDL.LU.64 R22, [R1+0xf8] ;  /* 0x0000f80001167983 */ /* 0x000ea20000300a00 */
[----:B0-----:R-:W-:-:S03]  /*1ef80*/  IMAD.MOV.U32 R0, RZ, RZ, R11 ;  /* 0x000000ffff007224 */ /* 0x001fc600078e000b */
[----:B------:R-:W-:Y:S04]  /*1ef90*/  STL [R1+0x48c], R8 ;  /* 0x00048c0801007387 */ /* 0x000fe80000100800 */
[----:B------:R0:W-:Y:S04]  /*1efa0*/  STL [R1+0x2ac], R0 ;  /* 0x0002ac0001007387 */ /* 0x0001e80000100800 */
[----:B-1----:R-:W2:Y:S01]  /*1efb0*/  LDL.LU.64 R10, [R1+0xf0] ;  /* 0x0000f000010a7983 */ /* 0x002ea20000300a00 */
[----:B0-----:R-:W-:-:S03]  /*1efc0*/  IMAD.MOV.U32 R0, RZ, RZ, R9 ;  /* 0x000000ffff007224 */ /* 0x001fc600078e0009 */
[----:B---3--:R-:W-:Y:S04]  /*1efd0*/  STL [R1+0x490], R18 ;  /* 0x0004901201007387 */ /* 0x008fe80000100800 */
[----:B------:R0:W-:Y:S04]  /*1efe0*/  STL [R1+0x2b4], R0 ;  /* 0x0002b40001007387 */ /* 0x0001e80000100800 */
[----:B------:R-:W3:Y:S04]  /*1eff0*/  LDL.LU.64 R8, [R1+0xe8] ;  /* 0x0000e80001087983 */ /* 0x000ee80000300a00 */
[----:B------:R-:W3:Y:S01]  /*1f000*/  LDL.LU.64 R20, [R1+0xe0] ;  /* 0x0000e00001147983 */ /* 0x000ee20000300a00 */
[----:B0-----:R-:W-:-:S05]  /*1f010*/  IMAD.MOV.U32 R0, RZ, RZ, R19 ;  /* 0x000000ffff007224 */ /* 0x001fca00078e0013 */
        /* <DEDUP_REMOVED lines=9> */
[----:B------:R1:W-:Y:S04]  /*1f0b0*/  STL [R1+0x49c], R28 ;  /* 0x00049c1c01007387 */ /* 0x0003e80000100800 */
[----:B------:R-:W4:Y:S01]  /*1f0c0*/  LDL.LU.64 R18, [R1+0xc8] ;  /* 0x0000c80001127983 */ /* 0x000f220000300a00 */
[----:B0-----:R-:W-:-:S03]  /*1f0d0*/  IMAD.MOV.U32 R0, RZ, RZ, R29 ;  /* 0x000000ffff007224 */ /* 0x001fc600078e001d */
[----:B--2---:R-:W-:Y:S04]  /*1f0e0*/  STL [R1+0x4a0], R16 ;  /* 0x0004a01001007387 */ /* 0x004fe80000100800 */
[----:B------:R0:W-:Y:S04]  /*1f0f0*/  STL [R1+0x2d4], R0 ;  /* 0x0002d40001007387 */ /* 0x0001e80000100800 */
[----:B-1----:R-:W2:Y:S01]  /*1f100*/  LDL.LU.64 R28, [R1+0xc0] ;  /* 0x0000c000011c7983 */ /* 0x002ea20000300a00 */
[----:B0-----:R-:W-:-:S03]  /*1f110*/  IMAD.MOV.U32 R0, RZ, RZ, R17 ;  /* 0x000000ffff007224 */ /* 0x001fc600078e0011 */
[----:B------:R-:W-:Y:S04]  /*1f120*/  STL [R1+0x4a4], R14 ;  /* 0x0004a40e01007387 */ /* 0x000fe80000100800 */
[----:B------:R0:W-:Y:S04]  /*1f130*/  STL [R1+0x2dc], R0 ;  /* 0x0002dc0001007387 */ /* 0x0001e80000100800 */
[----:B------:R-:W2:Y:S01]  /*1f140*/  LDL.LU.64 R16, [R1+0xb8] ;  /* 0x0000b80001107983 */ /* 0x000ea20000300a00 */
[----:B0-----:R-:W-:-:S03]  /*1f150*/  IMAD.MOV.U32 R0, RZ, RZ, R15 ;  /* 0x000000ffff007224 */ /* 0x001fc600078e000f */
[----:B------:R-:W2:Y:S04]  /*1f160*/  LDL.LU.64 R14, [R1+0xb0] ;  /* 0x0000b000010e7983 */ /* 0x000ea80000300a00 */
[----:B------:R0:W-:Y:S04]  /*1f170*/  STL [R1+0x2e4], R0 ;  /* 0x0002e40001007387 */ /* 0x0001e80000100800 */
[----:B------:R-:W-:Y:S01]  /*1f180*/  STL [R1+0x4a8], R26 ;  /* 0x0004a81a01007387 */ /* 0x000fe20000100800 */
[----:B0-----:R-:W-:-:S03]  /*1f190*/  IMAD.MOV.U32 R0, RZ, RZ, R27 ;  /* 0x000000ffff007224 */ /* 0x001fc600078e001b */
[----:B------:R-:W-:Y:S04]  /*1f1a0*/  STL [R1+0x4ac], R24 ;  /* 0x0004ac1801007387 */ /* 0x000fe80000100800 */
[----:B------:R0:W-:Y:S02]  /*1f1b0*/  STL [R1+0x2ec], R0 ;  /* 0x0002ec0001007387 */ /* 0x0001e40000100800 */
[----:B0-----:R-:W-:Y:S02]  /*1f1c0*/  IMAD.MOV.U32 R0, RZ, RZ, R25 ;  /* 0x000000ffff007224 */ /* 0x001fe400078e0019 */
[----:B------:R-:W-:Y:S04]  /*1f1d0*/  STL [R1+0x4b0], R12 ;  /* 0x0004b00c01007387 */ /* 0x000fe80000100800 */
[----:B------:R0:W-:Y:S02]  /*1f1e0*/  STL [R1+0x2f4], R0 ;  /* 0x0002f40001007387 */ /* 0x0001e40000100800 */
[----:B0-----:R-:W-:-:S02]  /*1f1f0*/  IMAD.MOV.U32 R0, RZ, RZ, R13 ;  /* 0x000000ffff007224 */ /* 0x001fc400078e000d */
[----:B------:R-:W-:Y:S04]  /*1f200*/  STL [R1+0x4b4], R22 ;  /* 0x0004b41601007387 */ /* 0x000fe80000100800 */
[----:B------:R0:W-:Y:S04]  /*1f210*/  STL [R1+0x2fc], R0 ;  /* 0x0002fc0001007387 */ /* 0x0001e80000100800 */
[----:B------:R-:W2:Y:S01]  /*1f220*/  LDL.LU.64 R12, [R1+0xa8] ;  /* 0x0000a800010c7983 */ /* 0x000ea20000300a00 */
[----:B0-----:R-:W-:-:S03]  /*1f230*/  IMAD.MOV.U32 R0, RZ, RZ, R23 ;  /* 0x000000ffff007224 */ /* 0x001fc600078e0017 */
[----:B------:R-:W-:Y:S04]  /*1f240*/  STL [R1+0x4b8], R10 ;  /* 0x0004b80a01007387 */ /* 0x000fe80000100800 */
[----:B------:R0:W-:Y:S02]  /*1f250*/  STL [R1+0x304], R0 ;  /* 0x0003040001007387 */ /* 0x0001e40000100800 */
[----:B0-----:R-:W-:Y:S02]  /*1f260*/  MOV R0, R11 ;  /* 0x0000000b00007202 */ /* 0x001fe40000000f00 */
[----:B------:R-:W2:Y:S04]  /*1f270*/  LDL.LU.64 R10, [R1+0xa0] ;  /* 0x0000a000010a7983 */ /* 0x000ea80000300a00 */
[----:B------:R0:W-:Y:S04]  /*1f280*/  STL [R1+0x30c], R0 ;  /* 0x00030c0001007387 */ /* 0x0001e80000100800 */
[----:B---3--:R1:W-:Y:S04]  /*1f290*/  STL [R1+0x4bc], R8 ;  /* 0x0004bc0801007387 */ /* 0x0083e80000100800 */
[----:B------:R-:W-:Y:S01]  /*1f2a0*/  STL [R1+0x4c0], R20 ;  /* 0x0004c01401007387 */ /* 0x000fe20000100800 */
[----:B0-----:R-:W-:-:S05]  /*1f2b0*/  IMAD.MOV.U32 R0, RZ, RZ, R9 ;  /* 0x000000ffff007224 */ /* 0x001fca00078e0009 */
[----:B------:R0:W-:Y:S04]  /*1f2c0*/  STL [R1+0x314], R0 ;  /* 0x0003140001007387 */ /* 0x0001e80000100800 */
[----:B-1----:R-:W3:Y:S04]  /*1f2d0*/  LDL.LU.64 R8, [R1+0x98] ;  /* 0x0000980001087983 */ /* 0x002ee80000300a00 */
[----:B------:R-:W-:Y:S01]  /*1f2e0*/  STL [R1+0x4c4], R6 ;  /* 0x0004c40601007387 */ /* 0x000fe20000100800 */
[----:B0-----:R-:W-:-:S05]  /*1f2f0*/  IMAD.MOV.U32 R0, RZ, RZ, R21 ;  /* 0x000000ffff007224 */ /* 0x001fca00078e0015 */
[----:B------:R0:W-:Y:S02]  /*1f300*/  STL [R1+0x31c], R0 ;  /* 0x00031c0001007387 */ /* 0x0001e40000100800 */
[----:B0-----:R-:W-:Y:S02]  /*1f310*/  IMAD.MOV.U32 R0, RZ, RZ, R7 ;  /* 0x000000ffff007224 */ /* 0x001fe400078e0007 */
[----:B------:R-:W3:Y:S04]  /*1f320*/  LDL.LU.64 R6, [R1+0x90] ;  /* 0x0000900001067983 */ /* 0x000ee80000300a00 */
[----:B------:R0:W-:Y:S04]  /*1f330*/  STL [R1+0x324], R0 ;  /* 0x0003240001007387 */ /* 0x0001e80000100800 */
[----:B----4-:R1:W-:Y:S04]  /*1f340*/  STL [R1+0x4c8], R4 ;  /* 0x0004c80401007387 */ /* 0x0103e80000100800 */
[----:B------:R-:W-:Y:S01]  /*1f350*/  STL [R1+0x4cc], R18 ;  /* 0x0004cc1201007387 */ /* 0x000fe20000100800 */
[----:B0-----:R-:W-:-:S05]  /*1f360*/  IMAD.MOV.U32 R0, RZ, RZ, R5 ;  /* 0x000000ffff007224 */ /* 0x001fca00078e0005 */
[----:B------:R0:W-:Y:S04]  /*1f370*/  STL [R1+0x32c], R0 ;  /* 0x00032c0001007387 */ /* 0x0001e80000100800 */
[----:B-1----:R-:W4:Y:S01]  /*1f380*/  LDL.LU.64 R4, [R1+0x88] ;  /* 0x0000880001047983 */ /* 0x002f220000300a00 */
[----:B0-----:R-:W-:-:S03]  /*1f390*/  IMAD.MOV.U32 R0, RZ, RZ, R19 ;  /* 0x000000ffff007224 */ /* 0x001fc600078e0013 */
[----:B--2---:R-:W-:Y:S04]  /*1f3a0*/  STL [R1+0x4d0], R28 ;  /* 0x0004d01c01007387 */ /* 0x004fe80000100800 */
[----:B------:R0:W-:Y:S02]  /*1f3b0*/  STL [R1+0x334], R0 ;  /* 0x0003340001007387 */ /* 0x0001e40000100800 */
[----:B0-----:R-:W-:Y:S02]  /*1f3c0*/  IMAD.MOV.U32 R0, RZ, RZ, R29 ;  /* 0x000000ffff007224 */ /* 0x001fe400078e001d */
[----:B------:R-:W2:Y:S04]  /*1f3d0*/  LDL.LU.64 R28, [R1+0x80] ;  /* 0x00008000011c7983 */ /* 0x000ea80000300a00 */
[----:B------:R0:W-:Y:S04]  /*1f3e0*/  STL [R1+0x33c], R0 ;  /* 0x00033c0001007387 */ /* 0x0001e80000100800 */
[----:B------:R-:W-:Y:S01]  /*1f3f0*/  STL [R1+0x4d4], R16 ;  /* 0x0004d41001007387 */ /* 0x000fe20000100800 */
[----:B0-----:R-:W-:-:S03]  /*1f400*/  IMAD.MOV.U32 R0, RZ, RZ, R17 ;  /* 0x000000ffff007224 */ /* 0x001fc600078e0011 */
[----:B------:R-:W-:Y:S04]  /*1f410*/  STL [R1+0x4d8], R14 ;  /* 0x0004d80e01007387 */ /* 0x000fe80000100800 */
[----:B------:R-:W-:Y:S04]  /*1f420*/  STL [R1+0x344], R0 ;  /* 0x0003440001007387 */ /* 0x000fe80000100800 */
[----:B------:R-:W2:Y:S04]  /*1f430*/  LDL.LU.64 R26, [R1+0x68] ;  /* 0x00006800011a7983 */ /* 0x000ea80000300a00 */
[----:B--2---:R0:W-:Y:S04]  /*1f440*/  STL.64 [R1+0x7b0], R26 ;  /* 0x0007b01a01007387 */ /* 0x0041e80000100a00 */
[----:B0-----:R-:W2:Y:S01]  /*1f450*/  LDL.LU.64 R26, [R1+0x70] ;  /* 0x00007000011a7983 */ /* 0x001ea20000300a00 */
[----:B------:R-:W-:-:S03]  /*1f460*/  IMAD.MOV.U32 R0, RZ, RZ, R15 ;  /* 0x000000ffff007224 */ /* 0x000fc600078e000f */
[----:B--2---:R0:W-:Y:S04]  /*1f470*/  STL.64 [R1+0x7b8], R26 ;  /* 0x0007b81a01007387 */ /* 0x0041e80000100a00 */
[----:B0-----:R-:W2:Y:S04]  /*1f480*/  LDL.LU.64 R26, [R1+0x78] ;  /* 0x00007800011a7983 */ /* 0x001ea80000300a00 */
[----:B------:R-:W2:Y:S04]  /*1f490*/  LDL.LU.64 R2, [R1+0x60] ;  /* 0x0000600001027983 */ /* 0x000ea80000300a00 */
[----:B------:R0:W-:Y:S04]  /*1f4a0*/  STL [R1+0x34c], R0 ;  /* 0x00034c0001007387 */ /* 0x0001e80000100800 */
[----:B------:R-:W-:Y:S04]  /*1f4b0*/  STL [R1+0x4dc], R12 ;  /* 0x0004dc0c01007387 */ /* 0x000fe80000100800 */
[----:B------:R-:W2:Y:S04]  /*1f4c0*/  LDL.LU.64 R24, [R1+0x58] ;  /* 0x0000580001187983 */ /* 0x000ea80000300a00 */
[----:B------:R-:W2:Y:S01]  /*1f4d0*/  LDL.LU.64 R22, [R1+0x50] ;  /* 0x0000500001167983 */ /* 0x000ea20000300a00 */
[----:B0-----:R-:W-:-:S05]  /*1f4e0*/  IMAD.MOV.U32 R0, RZ, RZ, R13 ;  /* 0x000000ffff007224 */ /* 0x001fca00078e000d */
[----:B------:R0:W-:Y:S04]  /*1f4f0*/  STL [R1+0x354], R0 ;  /* 0x0003540001007387 */ /* 0x0001e80000100800 */
[----:B------:R-:W-:Y:S04]  /*1f500*/  STL [R1+0x4e0], R10 ;  /* 0x0004e00a01007387 */ /* 0x000fe80000100800 */
[----:B------:R-:W2:Y:S04]  /*1f510*/  LDL.LU.64 R20, [R1+0x48] ;  /* 0x0000480001147983 */ /* 0x000ea80000300a00 */
[----:B------:R-:W2:Y:S01]  /*1f520*/  LDL.LU.64 R18, [R1+0x40] ;  /* 0x0000400001127983 */ /* 0x000ea20000300a00 */
[----:B0-----:R-:W-:-:S05]  /*1f530*/  IMAD.MOV.U32 R0, RZ, RZ, R11 ;  /* 0x000000ffff007224 */ /* 0x001fca00078e000b */
[----:B------:R0:W-:Y:S04]  /*1f540*/  STL [R1+0x358], R0 ;  /* 0x0003580001007387 */ /* 0x0001e80000100800 */
[----:B---3--:R-:W-:Y:S04]  /*1f550*/  STL [R1+0x4e4], R8 ;  /* 0x0004e40801007387 */ /* 0x008fe80000100800 */
[----:B------:R-:W3:Y:S04]  /*1f560*/  LDL.LU.64 R16, [R1+0x38] ;  /* 0x0000380001107983 */ /* 0x000ee80000300a00 */
[----:B------:R-:W3:Y:S01]  /*1f570*/  LDL.LU.64 R14, [R1+0x30] ;  /* 0x00003000010e7983 */ /* 0x000ee20000300a00 */
[----:B0-----:R-:W-:-:S05]  /*1f580*/  IMAD.MOV.U32 R0, RZ, RZ, R9 ;  /* 0x000000ffff007224 */ /* 0x001fca00078e0009 */
[----:B------:R0:W-:Y:S04]  /*1f590*/  STL [R1+0x35c], R0 ;  /* 0x00035c0001007387 */ /* 0x0001e80000100800 */
[----:B------:R1:W-:Y:S04]  /*1f5a0*/  STL [R1+0x4e8], R6 ;  /* 0x0004e80601007387 */ /* 0x0003e80000100800 */
[----:B------:R-:W3:Y:S04]  /*1f5b0*/  LDL.LU.64 R12, [R1+0x28] ;  /* 0x00002800010c7983 */ /* 0x000ee80000300a00 */
[----:B------:R-:W3:Y:S01]  /*1f5c0*/  LDL.LU.64 R10, [R1+0x20] ;  /* 0x00002000010a7983 */ /* 0x000ee20000300a00 */
[----:B0-----:R-:W-:-:S05]  /*1f5d0*/  IMAD.MOV.U32 R0, RZ, RZ, R7 ;  /* 0x000000ffff007224 */ /* 0x001fca00078e0007 */
[----:B------:R0:W-:Y:S04]  /*1f5e0*/  STL [R1+0x360], R0 ;  /* 0x0003600001007387 */ /* 0x0001e80000100800 */
[----:B----4-:R4:W-:Y:S04]  /*1f5f0*/  STL [R1+0x4ec], R4 ;  /* 0x0004ec0401007387 */ /* 0x0109e80000100800 */
[----:B------:R-:W3:Y:S04]  /*1f600*/  LDL.LU.64 R8, [R1+0x18] ;  /* 0x0000180001087983 */ /* 0x000ee80000300a00 */
[----:B-1----:R-:W3:Y:S01]  /*1f610*/  LDL.LU.64 R6, [R1+0x10] ;  /* 0x0000100001067983 */ /* 0x002ee20000300a00 */
[----:B0-----:R-:W-:-:S05]  /*1f620*/  IMAD.MOV.U32 R0, RZ, RZ, R5 ;  /* 0x000000ffff007224 */ /* 0x001fca00078e0005 */
[----:B------:R0:W-:Y:S04]  /*1f630*/  STL [R1+0x364], R0 ;  /* 0x0003640001007387 */ /* 0x0001e80000100800 */
[----:B------:R1:W-:Y:S04]  /*1f640*/  STL [R1+0x4f0], R28 ;  /* 0x0004f01c01007387 */ /* 0x0003e80000100800 */
[----:B----4-:R-:W4:Y:S01]  /*1f650*/  LDL.LU.64 R4, [R1+0x8] ;  /* 0x0000080001047983 */ /* 0x010f220000300a00 */
[----:B0-----:R-:W-:-:S03]  /*1f660*/  IMAD.MOV.U32 R0, RZ, RZ, R29 ;  /* 0x000000ffff007224 */ /* 0x001fc600078e001d */
[----:B-1----:R-:W3:Y:S04]  /*1f670*/  LDL.LU.64 R28, [R1] ;  /* 0x00000000011c7983 */ /* 0x002ee80000300a00 */
[----:B------:R0:W-:Y:S04]  /*1f680*/  STL [R1+0x368], R0 ;  /* 0x0003680001007387 */ /* 0x0001e80000100800 */
[----:B--2---:R1:W-:Y:S01]  /*1f690*/  STL [R1+0x4f4], R26 ;  /* 0x0004f41a01007387 */ /* 0x0043e20000100800 */
[----:B0-----:R-:W-:-:S03]  /*1f6a0*/  IMAD.MOV.U32 R0, RZ, RZ, R27 ;  /* 0x000000ffff007224 */ /* 0x001fc600078e001b */
[----:B-1----:R-:W2:Y:S04]  /*1f6b0*/  LDL.LU.64 R26, [R1+0x7b8] ;  /* 0x0007b800011a7983 */ /* 0x002ea80000300a00 */
[----:B--2---:R-:W-:Y:S04]  /*1f6c0*/  STL [R1+0x4f8], R26 ;  /* 0x0004f81a01007387 */ /* 0x004fe80000100800 */
[----:B------:R0:W-:Y:S02]  /*1f6d0*/  STL [R1+0x36c], R0 ;  /* 0x00036c0001007387 */ /* 0x0001e40000100800 */
[----:B0-----:R-:W-:-:S02]  /*1f6e0*/  IMAD.MOV.U32 R0, RZ, RZ, R27 ;  /* 0x000000ffff007224 */ /* 0x001fc400078e001b */
[----:B------:R-:W2:Y:S04]  /*1f6f0*/  LDL.LU.64 R26, [R1+0x7b0] ;  /* 0x0007b000011a7983 */ /* 0x000ea80000300a00 */
[----:B--2---:R-:W-:Y:S04]  /*1f700*/  STL [R1+0x4fc], R26 ;  /* 0x0004fc1a01007387 */ /* 0x004fe80000100800 */
[----:B------:R0:W-:Y:S02]  /*1f710*/  STL [R1+0x370], R0 ;  /* 0x0003700001007387 */ /* 0x0001e40000100800 */
[----:B0-----:R-:W-:-:S02]  /*1f720*/  IMAD.MOV.U32 R0, RZ, RZ, R27 ;  /* 0x000000ffff007224 */ /* 0x001fc400078e001b */
[----:B------:R-:W2:Y:S04]  /*1f730*/  LDL.LU.64 R26, [R1+0x7a8] ;  /* 0x0007a800011a7983 */ /* 0x000ea80000300a00 */
[----:B------:R0:W-:Y:S04]  /*1f740*/  STL [R1+0x374], R0 ;  /* 0x0003740001007387 */ /* 0x0001e80000100800 */
[----:B0-----:R0:W5:Y:S04]  /*1f750*/  LDL.LU R0, [R1+0x7a4] ;  /* 0x0007a40001007983 */ /* 0x0011680000300800 */
[----:B------:R1:W-:Y:S04]  /*1f760*/  STL [R1+0x500], R2 ;  /* 0x0005000201007387 */ /* 0x0003e80000100800 */
[----:B-1----:R0:W5:Y:S04]  /*1f770*/  LDL.LU R2, [R1+0x7a0] ;  /* 0x0007a00001027983 */ /* 0x0021680000300800 */
[----:B------:R-:W-:Y:S04]  /*1f780*/  STL [R1+0x504], R24 ;  /* 0x0005041801007387 */ /* 0x000fe80000100800 */
[----:B------:R1:W-:Y:S02]  /*1f790*/  STL [R1+0x378], R3 ;  /* 0x0003780301007387 */ /* 0x0003e40000100800 */
[----:B-1----:R-:W-:-:S02]  /*1f7a0*/  MOV R3, R25 ;  /* 0x0000001900037202 */ /* 0x002fc40000000f00 */
[----:B------:R-:W2:Y:S04]  /*1f7b0*/  LDL.LU.64 R24, [R1+0x798] ;  /* 0x0007980001187983 */ /* 0x000ea80000300a00 */
[----:B------:R-:W-:Y:S04]  /*1f7c0*/  STL [R1+0x508], R22 ;  /* 0x0005081601007387 */ /* 0x000fe80000100800 */
[----:B------:R1:W-:Y:S02]  /*1f7d0*/  STL [R1+0x37c], R3 ;  /* 0x00037c0301007387 */ /* 0x0003e40000100800 */
[----:B-1----:R-:W-:-:S02]  /*1f7e0*/  IMAD.MOV.U32 R3, RZ, RZ, R23 ;  /* 0x000000ffff037224 */ /* 0x002fc400078e0017 */
        /* <DEDUP_REMOVED lines=9> */
[----:B---3--:R-:W-:Y:S04]  /*1f880*/  STL [R1+0x514], R16 ;  /* 0x0005141001007387 */ /* 0x008fe80000100800 */
[----:B------:R1:W-:Y:S02]  /*1f890*/  STL [R1+0x388], R3 ;  /* 0x0003880301007387 */ /* 0x0003e40000100800 */
[----:B-1----:R-:W-:-:S02]  /*1f8a0*/  IMAD.MOV.U32 R3, RZ, RZ, R17 ;  /* 0x000000ffff037224 */ /* 0x002fc400078e0011 */
[----:B------:R-:W3:Y:S04]  /*1f8b0*/  LDL.LU.64 R16, [R1+0x778] ;  /* 0x0007780001107983 */ /* 0x000ee80000300a00 */
        /* <DEDUP_REMOVED lines=20> */
[----:B----4-:R-:W-:Y:S04]  /*1fa00*/  STL [R1+0x53c], R4 ;  /* 0x00053c0401007387 */ /* 0x010fe80000100800 */
[----:B------:R1:W-:Y:S02]  /*1fa10*/  STL [R1+0x520], R3 ;  /* 0x0005200301007387 */ /* 0x0003e40000100800 */
[----:B-1----:R-:W-:-:S02]  /*1fa20*/  IMAD.MOV.U32 R3, RZ, RZ, R5 ;  /* 0x000000ffff037224 */ /* 0x002fc400078e0005 */
[----:B------:R-:W4:Y:S04]  /*1fa30*/  LDL.LU.64 R4, [R1+0x748] ;  /* 0x0007480001047983 */ /* 0x000f280000300a00 */
[----:B------:R-:W-:Y:S04]  /*1fa40*/  STL [R1+0x544], R28 ;  /* 0x0005441c01007387 */ /* 0x000fe80000100800 */
[----:B------:R1:W-:Y:S02]  /*1fa50*/  STL [R1+0x528], R3 ;  /* 0x0005280301007387 */ /* 0x0003e40000100800 */
[----:B-1----:R-:W-:-:S02]  /*1fa60*/  IMAD.MOV.U32 R3, RZ, RZ, R29 ;  /* 0x000000ffff037224 */ /* 0x002fc400078e001d */
[----:B------:R-:W2:Y:S04]  /*1fa70*/  LDL.LU.64 R28, [R1+0x740] ;  /* 0x00074000011c7983 */ /* 0x000ea80000300a00 */
[----:B------:R1:W-:Y:S02]  /*1fa80*/  STL [R1+0x530], R3 ;  /* 0x0005300301007387 */ /* 0x0003e40000100800 */
[----:B-1----:R-:W1:Y:S02]  /*1fa90*/  LDC R3, c[0x0][0x3a8] ;  /* 0x0000ea00ff037b82 */ /* 0x002e640000000800 */
[----:B--2---:R-:W-:Y:S04]  /*1faa0*/  STL [R1+0x54c], R28 ;  /* 0x00054c1c01007387 */ /* 0x004fe80000100800 */
[----:B------:R2:W-:Y:S04]  /*1fab0*/  STL [R1+0x538], R29 ;  /* 0x0005381d01007387 */ /* 0x0005e80000100800 */
[----:B--2---:R-:W2:Y:S04]  /*1fac0*/  LDL.LU.64 R28, [R1+0x2a0] ;  /* 0x0002a000011c7983 */ /* 0x004ea80000300a00 */
[----:B----4-:R1:W-:Y:S04]  /*1fad0*/  STL [R1+0x554], R4 ;  /* 0x0005540401007387 */ /* 0x0103e80000100800 */
[----:B------:R2:W-:Y:S04]  /*1fae0*/  STL [R1+0x540], R5 ;  /* 0x0005400501007387 */ /* 0x0005e80000100800 */
        /* <DEDUP_REMOVED lines=10> */
[----:B---3--:R0:W-:Y:S04]  /*1fb90*/  STL [R1+0x570], R16 ;  /* 0x0005701001007387 */ /* 0x0081e80000100800 */
        /* <DEDUP_REMOVED lines=10> */
[----:B------:R0:W-:Y:S01]  /*1fc40*/  STL [R1+0x6d4], R27 ;  /* 0x0006d41b01007387 */ /* 0x0001e20000100800 */
[----:B------:R-:W-:Y:S01]  /*1fc50*/  UIADD3 UR5, UPT, UPT, UR5, -0x1, URZ ;  /* 0xffffffff05057890 */ /* 0x000fe2000fffe0ff */
[----:B-1----:R-:W-:-:S03]  /*1fc60*/  IMAD.SHL.U32 R4, R3, 0x80, RZ ;  /* 0x0000008003047824 */ /* 0x002fc600078e00ff */
[----:B------:R-:W-:Y:S02]  /*1fc70*/  UISETP.NE.U32.AND UP0, UPT, UR5, URZ, UPT ;  /* 0x000000ff0500728c */ /* 0x000fe4000bf05070 */
[----:B------:R-:W-:Y:S01]  /*1fc80*/  UIADD3 UR7, UPT, UPT, UR7, -0x80, URZ ;  /* 0xffffff8007077890 */ /* 0x000fe2000fffe0ff */
[----:B--2---:R-:W-:-:S04]  /*1fc90*/  IMAD.WIDE R4, R4, 0x2, R28 ;  /* 0x0000000204047825 */ /* 0x004fc800078e021c */
[----:B------:R-:W-:Y:S02]  /*1fca0*/  IMAD.MOV.U32 R3, RZ, RZ, R4 ;  /* 0x000000ffff037224 */ /* 0x000fe400078e0004 */
[----:B------:R-:W-:Y:S01]  /*1fcb0*/  IMAD.MOV.U32 R4, RZ, RZ, R5 ;  /* 0x000000ffff047224 */ /* 0x000fe200078e0005 */
[----:B0-----:R-:W-:Y:S06]  /*1fcc0*/  BRA.U UP0, `(.L_x_1) ;  /* 0xfffffed100d87547 */ /* 0x001fec000b83ffff */
[----:B------:R-:W2:Y:S04]  /*1fcd0*/  LDL.LU R29, [R1+0x5bc] ;  /* 0x0005bc00011d7983 */ /* 0x000ea80000300800 */
[----:B------:R-:W3:Y:S04]  /*1fce0*/  LDL.LU R28, [R1+0x5dc] ;  /* 0x0005dc00011c7983 */ /* 0x000ee80000300800 */
[----:B---3--:R0:W-:Y:S04]  /*1fcf0*/  STL [R1+0x7c4], R28 ;  /* 0x0007c41c01007387 */ /* 0x0081e80000100800 */
[----:B0-----:R-:W2:Y:S04]  /*1fd00*/  LDL.LU R28, [R1+0x5ac] ;  /* 0x0005ac00011c7983 */ /* 0x001ea80000300800 */
[----:B------:R-:W3:Y:S04]  /*1fd10*/  LDL.LU R27, [R1+0x5b8] ;  /* 0x0005b800011b7983 */ /* 0x000ee80000300800 */
[----:B---3--:R0:W-:Y:S04]  /*1fd20*/  STL [R1+0x7c0], R27 ;  /* 0x0007c01b01007387 */ /* 0x0081e80000100800 */
[----:B0-----:R-:W3:Y:S04]  /*1fd30*/  LDL.LU R27, [R1+0x5cc] ;  /* 0x0005cc00011b7983 */ /* 0x001ee80000300800 */
[----:B------:R-:W4:Y:S04]  /*1fd40*/  LDL.LU R26, [R1+0x5d8] ;  /* 0x0005d800011a7983 */ /* 0x000f280000300800 */
[----:B----4-:R0:W-:Y:S04]  /*1fd50*/  STL [R1+0x7bc], R26 ;  /* 0x0007bc1a01007387 */ /* 0x0101e80000100800 */
[----:B0-----:R-:W4:Y:S04]  /*1fd60*/  LDL.LU R26, [R1+0x5a8] ;  /* 0x0005a800011a7983 */ /* 0x001f280000300800 */
[----:B------:R-:W2:Y:S04]  /*1fd70*/  LDL.LU R25, [R1+0x5fc] ;  /* 0x0005fc0001197983 */ /* 0x000ea80000300800 */
[----:B--2---:R0:W-:Y:S04]  /*1fd80*/  STL [R1+0x7b8], R25 ;  /* 0x0007b81901007387 */ /* 0x0041e80000100800 */
[----:B0-----:R-:W2:Y:S04]  /*1fd90*/  LDL.LU R25, [R1+0x5c8] ;  /* 0x0005c80001197983 */ /* 0x001ea80000300800 */
        /* <DEDUP_REMOVED lines=74> */
[----:B-----5:R-:W2:Y:S04]  /*20240*/  LDL.LU R0, [R1+0x680] ;  /* 0x0006800001007983 */ /* 0x020ea80000300800 */
[----:B--2---:R0:W-:Y:S04]  /*20250*/  STL [R1+0x73c], R0 ;  /* 0x00073c0001007387 */ /* 0x0041e80000100800 */
[----:B0-----:R-:W2:Y:S04]  /*20260*/  LDL.LU R0, [R1+0x660] ;  /* 0x0006600001007983 */ /* 0x001ea80000300800 */
[----:B--2---:R0:W-:Y:S04]  /*20270*/  STL [R1+0x744], R0 ;  /* 0x0007440001007387 */ /* 0x0041e80000100800 */
[----:B0-----:R-:W2:Y:S04]  /*20280*/  LDL.LU R0, [R1+0x684] ;  /* 0x0006840001007983 */ /* 0x001ea80000300800 */
[----:B--2---:R0:W-:Y:S04]  /*20290*/  STL [R1+0x74c], R0 ;  /* 0x00074c0001007387 */ /* 0x0041e80000100800 */
[----:B0-----:R-:W2:Y:S04]  /*202a0*/  LDL.LU R0, [R1+0x664] ;  /* 0x0006640001007983 */ /* 0x001ea80000300800 */
[----:B--2---:R0:W-:Y:S04]  /*202b0*/  STL [R1+0x754], R0 ;  /* 0x0007540001007387 */ /* 0x0041e80000100800 */
[----:B0-----:R-:W2:Y:S01]  /*202c0*/  LDL.LU R0, [R1+0x640] ;  /* 0x0006400001007983 */ /* 0x001ea20000300800 */
[----:B------:R-:W-:-:S03]  /*202d0*/  F2FP.BF16.F32.PACK_AB R29, R28, R29 ;  /* 0x0000001d1c1d723e */ /* 0x000fc600000010ff */
[----:B--2---:R0:W-:Y:S04]  /*202e0*/  STL [R1+0x75c], R0 ;  /* 0x00075c0001007387 */ /* 0x0041e80000100800 */
[----:B0-----:R-:W2:Y:S04]  /*202f0*/  LDL.LU R0, [R1+0x620] ;  /* 0x0006200001007983 */ /* 0x001ea80000300800 */
[----:B------:R-:W2:Y:S04]  /*20300*/  LDL.LU R2, [R1+0x690] ;  /* 0x0006900001027983 */ /* 0x000ea80000300800 */
[----:B------:R-:W3:Y:S02]  /*20310*/  LDL.LU R28, [R1+0x7c4] ;  /* 0x0007c400011c7983 */ /* 0x000ee40000300800 */
[----:B---3--:R-:W-:-:S02]  /*20320*/  F2FP.BF16.F32.PACK_AB R28, R27, R28 ;  /* 0x0000001c1b1c723e */ /* 0x008fc400000010ff */
[----:B------:R-:W4:Y:S02]  /*20330*/  LDL.LU R27, [R1+0x7c0] ;  /* 0x0007c000011b7983 */ /* 0x000f240000300800 */
[----:B----4-:R-:W-:Y:S02]  /*20340*/  F2FP.BF16.F32.PACK_AB R27, R26, R27 ;  /* 0x0000001b1a1b723e */ /* 0x010fe400000010ff */
[----:B------:R-:W3:Y:S02]  /*20350*/  LDL.LU R26, [R1+0x7bc] ;  /* 0x0007bc00011a7983 */ /* 0x000ee40000300800 */
[----:B---3--:R-:W-:Y:S02]  /*20360*/  F2FP.BF16.F32.PACK_AB R26, R25, R26 ;  /* 0x0000001a191a723e */ /* 0x008fe400000010ff */
[----:B------:R-:W3:Y:S02]  /*20370*/  LDL.LU R25, [R1+0x7b8] ;  /* 0x0007b80001197983 */ /* 0x000ee40000300800 */
[----:B---3--:R-:W-:-:S02]  /*20380*/  F2FP.BF16.F32.PACK_AB R25, R24, R25 ;  /* 0x000000191819723e */ /* 0x008fc400000010ff */
[----:B------:R-:W3:Y:S02]  /*20390*/  LDL.LU R24, [R1+0x7b4] ;  /* 0x0007b40001187983 */ /* 0x000ee40000300800 */
[----:B---3--:R-:W-:Y:S02]  /*203a0*/  F2FP.BF16.F32.PACK_AB R24, R23, R24 ;  /* 0x000000181718723e */ /* 0x008fe400000010ff */
        /* <DEDUP_REMOVED lines=40> */
[----:B------:R-:W2:Y:S02]  /*20630*/  LDL.LU R3, [R1+0x760] ;  /* 0x0007600001037983 */ /* 0x000ea40000300800 */
[----:B--2---:R-:W-:Y:S02]  /*20640*/  F2FP.BF16.F32.PACK_AB R3, R0, R3 ;  /* 0x000000030003723e */ /* 0x004fe400000010ff */
[----:B------:R-:W2:Y:S04]  /*20650*/  LDL.LU R0, [R1+0x75c] ;  /* 0x00075c0001007983 */ /* 0x000ea80000300800 */
[----:B------:R0:W-:Y:S04]  /*20660*/  STL [R1+0x4], R3 ;  /* 0x0000040301007387 */ /* 0x0001e80000100800 */
[----:B0-----:R-:W2:Y:S02]  /*20670*/  LDL.LU R3, [R1+0x758] ;  /* 0x0007580001037983 */ /* 0x001ea40000300800 */
[----:B--2---:R-:W-:-:S02]  /*20680*/  F2FP.BF16.F32.PACK_AB R3, R0, R3 ;  /* 0x000000030003723e */ /* 0x004fc400000010ff */
[----:B------:R-:W2:Y:S04]  /*20690*/  LDL.LU R0, [R1+0x754] ;  /* 0x0007540001007983 */ /* 0x000ea80000300800 */
[----:B------:R0:W-:Y:S04]  /*206a0*/  STL [R1], R3 ;  /* 0x0000000301007387 */ /* 0x0001e80000100800 */
[----:B0-----:R-:W2:Y:S02]  /*206b0*/  LDL.LU R3, [R1+0x750] ;  /* 0x0007500001037983 */ /* 0x001ea40000300800 */
[----:B--2---:R-:W-:-:S02]  /*206c0*/  F2FP.BF16.F32.PACK_AB R3, R0, R3 ;  /* 0x000000030003723e */ /* 0x004fc400000010ff */
[----:B------:R-:W2:Y:S04]  /*206d0*/  LDL.LU R0, [R1+0x74c] ;  /* 0x00074c0001007983 */ /* 0x000ea80000300800 */
[----:B------:R0:W-:Y:S04]  /*206e0*/  STL [R1+0xc], R3 ;  /* 0x00000c0301007387 */ /* 0x0001e80000100800 */
[----:B0-----:R-:W2:Y:S02]  /*206f0*/  LDL.LU R3, [R1+0x748] ;  /* 0x0007480001037983 */ /* 0x001ea40000300800 */
[----:B--2---:R-:W-:-:S02]  /*20700*/  F2FP.BF16.F32.PACK_AB R3, R0, R3 ;  /* 0x000000030003723e */ /* 0x004fc400000010ff */
[----:B------:R-:W2:Y:S04]  /*20710*/  LDL.LU R0, [R1+0x744] ;  /* 0x0007440001007983 */ /* 0x000ea80000300800 */
[----:B------:R0:W-:Y:S04]  /*20720*/  STL [R1+0x8], R3 ;  /* 0x0000080301007387 */ /* 0x0001e80000100800 */
[----:B0-----:R-:W2:Y:S02]  /*20730*/  LDL.LU R3, [R1+0x740] ;  /* 0x0007400001037983 */ /* 0x001ea40000300800 */
[----:B--2---:R-:W-:-:S02]  /*20740*/  F2FP.BF16.F32.PACK_AB R3, R0, R3 ;  /* 0x000000030003723e */ /* 0x004fc400000010ff */
[----:B------:R-:W2:Y:S02]  /*20750*/  LDL.LU R0, [R1+0x73c] ;  /* 0x00073c0001007983 */ /* 0x000ea40000300800 */
[----:B--2---:R-:W-:-:S05]  /*20760*/  F2FP.BF16.F32.PACK_AB R0, R0, R2 ;  /* 0x000000020000723e */ /* 0x004fca00000010ff */
[----:B------:R0:W-:Y:S04]  /*20770*/  STL [R1+0x10], R0 ;  /* 0x0000100001007387 */ /* 0x0001e80000100800 */
[----:B------:R0:W-:Y:S02]  /*20780*/  STL [R1+0x14], R3 ;  /* 0x0000140301007387 */ /* 0x0001e40000100800 */
.L_x_0:
[----:B------:R-:W3:Y:S01]  /*20790*/  LDL.LU R2, [R1+0x4] ;  /* 0x0000040001027983 */ /* 0x000ee20000300800 */
[----:B0-2---:R-:W0:Y:S01]  /*207a0*/  S2R R0, SR_TID.X ;  /* 0x0000000000007919 */ /* 0x005e220000002100 */
[----:B------:R-:W1:Y:S01]  /*207b0*/  S2UR UR5, SR_CgaCtaId ;  /* 0x00000000000579c3 */ /* 0x000e620000008800 */
[----:B------:R-:W-:Y:S01]  /*207c0*/  UMOV UR4, 0x400 ;  /* 0x0000040000047882 */ /* 0x000fe20000000000 */
[----:B------:R-:W2:Y:S01]  /*207d0*/  LDCU.128 UR12, c[0x0][0x390] ;  /* 0x00007200ff0c77ac */ /* 0x000ea20008000c00 */
[----:B------:R4:W-:Y:S04]  /*207e0*/  STL.64 [R1+0x768], R24 ;  /* 0x0007681801007387 */ /* 0x0009e80000100a00 */
[----:B----4-:R-:W4:Y:S04]  /*207f0*/  LDL.LU R24, [R1+0x10] ;  /* 0x0000100001187983 */ /* 0x010f280000300800 */
[----:B------:R-:W4:Y:S04]  /*20800*/  LDL.LU R25, [R1+0x14] ;  /* 0x0000140001197983 */ /* 0x000f280000300800 */
[----:B------:R5:W-:Y:S04]  /*20810*/  STL.64 [R1+0x760], R26 ;  /* 0x0007601a01007387 */ /* 0x000be80000100a00 */
[----:B-----5:R-:W5:Y:S04]  /*20820*/  LDL.LU R26, [R1+0x8] ;  /* 0x00000800011a7983 */ /* 0x020f680000300800 */
[----:B------:R-:W5:Y:S04]  /*20830*/  LDL.LU R27, [R1+0xc] ;  /* 0x00000c00011b7983 */ /* 0x000f680000300800 */
[----:B------:R0:W-:Y:S04]  /*20840*/  STL.64 [R1+0x758], R28 ;  /* 0x0007581c01007387 */ /* 0x0001e80000100a00 */
[----:B0-----:R-:W2:Y:S01]  /*20850*/  LDL.LU R28, [R1] ;  /* 0x00000000011c7983 */ /* 0x001ea20000300800 */
[C---:B------:R-:W-:Y:S01]  /*20860*/  IMAD.SHL.U32 R3, R0.reuse, 0x20, RZ ;  /* 0x0000002000037824 */ /* 0x040fe200078e00ff */
[----:B-1----:R-:W-:Y:S01]  /*20870*/  ULEA UR4, UR5, UR4, 0x18 ;  /* 0x0000000405047291 */ /* 0x002fe2000f8ec0ff */
[----:B------:R-:W0:Y:S03]  /*20880*/  LDCU UR5, c[0x0][0x3b4] ;  /* 0x00007680ff0577ac */ /* 0x000e260008000800 */
[----:B------:R-:W-:Y:S01]  /*20890*/  LOP3.LUT R3, R3, 0x3c60, RZ, 0xc0, !PT ;  /* 0x00003c6003037812 */ /* 0x000fe200078ec0ff */
[----:B------:R-:W-:Y:S01]  /*208a0*/  BAR.SYNC.DEFER_BLOCKING 0x0 ;  /* 0x0000000000007b1d */ /* 0x000fe20000010000 */
[----:B---3--:R-:W-:Y:S01]  /*208b0*/  IMAD.MOV.U32 R29, RZ, RZ, R2 ;  /* 0x000000ffff1d7224 */ /* 0x008fe200078e0002 */
[----:B------:R-:W-:-:S02]  /*208c0*/  LOP3.LUT R2, R0, 0xc, RZ, 0xc0, !PT ;  /* 0x0000000c00027812 */ /* 0x000fc400078ec0ff */
[----:B------:R-:W-:-:S05]  /*208d0*/  LOP3.LUT R0, R0, 0x7f, RZ, 0xc0, !PT ;  /* 0x0000007f00007812 */ /* 0x000fca00078ec0ff */
[C---:B------:R-:W-:Y:S01]  /*208e0*/  IMAD R0, R2.reuse, 0x200, R0 ;  /* 0x0000020002007824 */ /* 0x040fe200078e0200 */
[----:B------:R-:W-:Y:S02]  /*208f0*/  LEA R2, R2, R3, 0x1 ;  /* 0x0000000302027211 */ /* 0x000fe400078e08ff */
[----:B------:R-:W1:Y:S01]  /*20900*/  S2R R3, SR_TID.X ;  /* 0x0000000000037919 */ /* 0x000e620000002100 */
[----:B------:R-:W-:Y:S01]  /*20910*/  IMAD.SHL.U32 R0, R0, 0x8, RZ ;  /* 0x0000000800007824 */ /* 0x000fe200078e00ff */
[----:B-1----:R-:W-:-:S04]  /*20920*/  SHF.R.S32.HI R3, RZ, 0x4, R3 ;  /* 0x00000004ff037819 */ /* 0x002fc80000011403 */
[----:B------:R-:W-:-:S04]  /*20930*/  SGXT R3, R3, 0x1 ;  /* 0x000000010303781a */ /* 0x000fc80000000200 */
[----:B------:R-:W-:Y:S02]  /*20940*/  LOP3.LUT R2, R2, 0x4020, R3, 0x78, !PT ;  /* 0x0000402002027812 */ /* 0x000fe400078e7803 */
[----:B------:R-:W1:Y:S03]  /*20950*/  S2R R3, SR_TID.X ;  /* 0x0000000000037919 */ /* 0x000e660000002100 */
[----:B----4-:R3:W-:Y:S04]  /*20960*/  STS.64 [R2+UR4], R24 ;  /* 0x0000001802007988 */ /* 0x0107e80008000a04 */
[----:B-----5:R4:W-:Y:S04]  /*20970*/  STS.64 [R2+UR4+0x200], R26 ;  /* 0x0002001a02007988 */ /* 0x0209e80008000a04 */
[----:B--2---:R2:W-:Y:S04]  /*20980*/  STS.64 [R2+UR4+0x80], R28 ;  /* 0x0000801c02007988 */ /* 0x0045e80008000a04 */
[----:B---3--:R-:W3:Y:S04]  /*20990*/  LDL.LU.64 R24, [R1+0x768] ;  /* 0x0007680001187983 */ /* 0x008ee80000300a00 */
[----:B----4-:R-:W4:Y:S04]  /*209a0*/  LDL.LU.64 R26, [R1+0x760] ;  /* 0x00076000011a7983 */ /* 0x010f280000300a00 */
[----:B--2---:R-:W2:Y:S04]  /*209b0*/  LDL.LU.64 R28, [R1+0x758] ;  /* 0x00075800011c7983 */ /* 0x004ea80000300a00 */
[----:B------:R5:W-:Y:S04]  /*209c0*/  STS.64 [R2+UR4+0x100], R6 ;  /* 0x0001000602007988 */ /* 0x000be80008000a04 */
[----:B------:R0:W-:Y:S01]  /*209d0*/  STS.64 [R2+UR4+0x380], R12 ;  /* 0x0003800c02007988 */ /* 0x0001e20008000a04 */
[----:B-1----:R-:W-:-:S04]  /*209e0*/  LOP3.LUT R3, R3, 0x180, RZ, 0xc0, !PT ;  /* 0x0000018003037812 */ /* 0x002fc800078ec0ff */
[----:B------:R-:W-:Y:S01]  /*209f0*/  SHF.R.U32.HI R3, RZ, 0x2, R3 ;  /* 0x00000002ff037819 */ /* 0x000fe20000011603 */
[----:B-----5:R-:W5:Y:S03]  /*20a00*/  LDL.LU R7, [R1+0x724] ;  /* 0x0007240001077983 */ /* 0x020f660000300800 */
[----:B------:R-:W-:Y:S01]  /*20a10*/  LOP3.LUT R0, R0, R3, RZ, 0x3c, !PT ;  /* 0x0000000300007212 */ /* 0x000fe200078e3cff */
[----:B0-----:R-:W5:Y:S01]  /*20a20*/  LDL.LU R12, [R1+0x6a4] ;  /* 0x0006a400010c7983 */ /* 0x001f620000300800 */
[----:B------:R-:W-:-:S03]  /*20a30*/  LOP3.LUT R3, R2, 0x40, RZ, 0x3c, !PT ;  /* 0x0000004002037812 */ /* 0x000fc600078e3cff */
[----:B------:R0:W-:Y:S04]  /*20a40*/  STS.64 [R2+UR4+0x280], R4 ;  /* 0x0002800402007988 */ /* 0x0001e80008000a04 */
[----:B------:R-:W-:Y:S04]  /*20a50*/  STS.64 [R2+UR4+0x300], R8 ;  /* 0x0003000802007988 */ /* 0x000fe80008000a04 */
[----:B------:R-:W-:Y:S04]  /*20a60*/  STS.64 [R2+UR4+0x180], R10 ;  /* 0x0001800a02007988 */ /* 0x000fe80008000a04 */
[----:B------:R-:W-:Y:S04]  /*20a70*/  STS.64 [R3+UR4+0x8000], R14 ;  /* 0x0080000e03007988 */ /* 0x000fe80008000a04 */
[----:B------:R-:W-:Y:S04]  /*20a80*/  STS.64 [R3+UR4+0x8200], R16 ;  /* 0x0082001003007988 */ /* 0x000fe80008000a04 */
[----:B------:R1:W-:Y:S04]  /*20a90*/  STS.64 [R3+UR4+0x8080], R18 ;  /* 0x0080801203007988 */ /* 0x0003e80008000a04 */
[----:B------:R-:W-:Y:S04]  /*20aa0*/  STS.64 [R3+UR4+0x8280], R20 ;  /* 0x0082801403007988 */ /* 0x000fe80008000a04 */
[----:B------:R-:W-:Y:S01]  /*20ab0*/  STS.64 [R3+UR4+0x8100], R22 ;  /* 0x0081001603007988 */ /* 0x000fe20008000a04 */
[----:B0-----:R-:W0:Y:S02]  /*20ac0*/  S2R R5, SR_TID.X ;  /* 0x0000000000057919 */ /* 0x001e240000002100 */
[----:B0-----:R-:W-:-:S04]  /*20ad0*/  SHF.R.U32.HI R5, RZ, 0x6, R5 ;  /* 0x00000006ff057819 */ /* 0x001fc80000011605 */
[----:B-1----:R-:W-:Y:S01]  /*20ae0*/  SGXT.U32 R19, R5, 0x3 ;  /* 0x000000030513781a */ /* 0x002fe20000000000 */
[----:B---3--:R-:W-:Y:S04]  /*20af0*/  STS.64 [R3+UR4+0x8300], R24 ;  /* 0x0083001803007988 */ /* 0x008fe80008000a04 */
[----:B----4-:R0:W-:Y:S04]  /*20b00*/  STS.64 [R3+UR4+0x8180], R26 ;  /* 0x0081801a03007988 */ /* 0x0101e80008000a04 */
[----:B--2---:R-:W-:Y:S01]  /*20b10*/  STS.64 [R3+UR4+0x8380], R28 ;  /* 0x0083801c03007988 */ /* 0x004fe20008000a04 */
[----:B------:R-:W-:Y:S08]  /*20b20*/  BAR.SYNC.DEFER_BLOCKING 0x0 ;  /* 0x0000000000007b1d */ /* 0x000ff00000010000 */
[----:B0-----:R-:W0:Y:S01]  /*20b30*/  LDC R27, c[0x0][0x3b8] ;  /* 0x0000ee00ff1b7b82 */ /* 0x001e220000000800 */
[----:B------:R-:W1:Y:S01]  /*20b40*/  LDS.64 R2, [R0+UR4] ;  /* 0x0000000400027984 */ /* 0x000e620008000a00 */
[----:B-----5:R-:W-:Y:S01]  /*20b50*/  LOP3.LUT R4, R12, R19, RZ, 0xfc, !PT ;  /* 0x000000130c047212 */ /* 0x020fe200078efcff */
[C---:B------:R-:W-:Y:S01]  /*20b60*/  IMAD R5, R7.reuse, UR5, RZ ;  /* 0x0000000507057c24 */ /* 0x040fe2000f8e02ff */
[----:B------:R-:W-:Y:S01]  /*20b70*/  ISETP.GE.AND P0, PT, R7, UR14, PT ;  /* 0x0000000e07007c0c */ /* 0x000fe2000bf06270 */
[----:B------:R-:W-:Y:S02]  /*20b80*/  LDS.64 R20, [R0+UR4+0x800] ;  /* 0x0008000400147984 */ /* 0x000fe40008000a00 */
[C---:B0-----:R-:W-:Y:S01]  /*20b90*/  IMAD R7, R4.reuse, R27, RZ ;  /* 0x0000001b04077224 */ /* 0x041fe200078e02ff */
[----:B------:R-:W-:-:S02]  /*20ba0*/  ISETP.LT.AND P1, PT, R4, UR15, !P0 ;  /* 0x0000000f04007c0c */ /* 0x000fc4000c721270 */
[C-C-:B------:R-:W-:Y:S02]  /*20bb0*/  LOP3.LUT R8, R12.reuse, 0x60, R19.reuse, 0xfe, !PT ;  /* 0x000000600c087812 */ /* 0x140fe400078efe13 */
[----:B------:R-:W-:Y:S01]  /*20bc0*/  LOP3.LUT R10, R12, 0x68, R19, 0xfe, !PT ;  /* 0x000000680c0a7812 */ /* 0x000fe200078efe13 */
[----:B-1----:R0:W-:Y:S01]  /*20bd0*/  STL.64 [R1+0x10], R2 ;  /* 0x0000100201007387 */ /* 0x0021e20000100a00 */
[----:B------:R-:W-:Y:S01]  /*20be0*/  IMAD.MOV.U32 R6, RZ, RZ, R2 ;  /* 0x000000ffff067224 */ /* 0x000fe200078e0002 */
[----:B0-----:R-:W-:-:S04]  /*20bf0*/  LEA R2, P2, R5, UR12, 0x1 ;  /* 0x0000000c05027c11 */ /* 0x001fc8000f8408ff */
[----:B------:R-:W-:Y:S02]  /*20c00*/  LEA.HI.X.SX32 R3, R5, UR13, 0x1, P2 ;  /* 0x0000000d05037c11 */ /* 0x000fe400090f0eff */
[----:B------:R-:W-:-:S04]  /*20c10*/  LEA R14, P2, R7, R2, 0x1 ;  /* 0x00000002070e7211 */ /* 0x000fc800078408ff */
[----:B------:R-:W-:Y:S01]  /*20c20*/  LEA.HI.X.SX32 R15, R7, R3, 0x1, P2 ;  /* 0x00000003070f7211 */ /* 0x000fe200010f0eff */
[----:B------:R-:W-:Y:S04]  /*20c30*/  STL [R1], R7 ;  /* 0x0000000701007387 */ /* 0x000fe80000100800 */
[----:B------:R0:W-:Y:S04]  /*20c40*/  @P1 STG.E.U16 desc[UR8][R14.64], R6 ;  /* 0x000000060e001986 */ /* 0x0001e8000c101508 */
[----:B------:R1:W-:Y:S04]  /*20c50*/  STL [R1+0x4], R8 ;  /* 0x0000040801007387 */ /* 0x0003e80000100800 */
[----:B------:R2:W-:Y:S01]  /*20c60*/  STL [R1+0x38], R10 ;  /* 0x0000380a01007387 */ /* 0x0005e20000100800 */
[----:B0-----:R-:W-:-:S03]  /*20c70*/  LOP3.LUT R6, R12, 0x70, R19, 0xfe, !PT ;  /* 0x000000700c067812 */ /* 0x001fc600078efe13 */
[----:B------:R-:W0:Y:S01]  /*20c80*/  LDS.64 R14, [R0+UR4+0x400] ;  /* 0x00040004000e7984 */ /* 0x000e220008000a00 */
[----:B-1----:R-:W-:-:S03]  /*20c90*/  LOP3.LUT R8, R12, 0x78, R19, 0xfe, !PT ;  /* 0x000000780c087812 */ /* 0x002fc600078efe13 */
[----:B------:R1:W-:Y:S01]  /*20ca0*/  STL [R1+0x3c], R6 ;  /* 0x00003c0601007387 */ /* 0x0003e20000100800 */
[----:B--2---:R-:W-:-:S03]  /*20cb0*/  LOP3.LUT R10, R12, 0x90, R19, 0xfe, !PT ;  /* 0x000000900c0a7812 */ /* 0x004fc600078efe13 */
[----:B------:R2:W-:Y:S01]  /*20cc0*/  STL [R1+0x40], R8 ;  /* 0x0000400801007387 */ /* 0x0005e20000100800 */
[C-C-:B-1----:R-:W-:Y:S02]  /*20cd0*/  LOP3.LUT R6, R12.reuse, 0x88, R19.reuse, 0xfe, !PT ;  /* 0x000000880c067812 */ /* 0x142fe400078efe13 */
[----:B--2---:R-:W-:-:S03]  /*20ce0*/  LOP3.LUT R8, R12, 0x98, R19, 0xfe, !PT ;  /* 0x000000980c087812 */ /* 0x004fc600078efe13 */
[----:B------:R1:W-:Y:S04]  /*20cf0*/  STL [R1+0x44], R6 ;  /* 0x0000440601007387 */ /* 0x0003e80000100800 */
[----:B------:R2:W-:Y:S04]  /*20d00*/  STL [R1+0x48], R10 ;  /* 0x0000480a01007387 */ /* 0x0005e80000100800 */
[----:B------:R3:W-:Y:S01]  /*20d10*/  STL [R1+0x4c], R8 ;  /* 0x00004c0801007387 */ /* 0x0007e20000100800 */
[C-C-:B-1----:R-:W-:Y:S02]  /*20d20*/  LOP3.LUT R6, R12.reuse, 0xa0, R19.reuse, 0xfe, !PT ;  /* 0x000000a00c067812 */ /* 0x142fe400078efe13 */
[----:B--2---:R-:W-:-:S03]  /*20d30*/  LOP3.LUT R10, R12, 0xa8, R19, 0xfe, !PT ;  /* 0x000000a80c0a7812 */ /* 0x004fc600078efe13 */
[----:B------:R1:W-:Y:S01]  /*20d40*/  STL [R1+0x50], R6 ;  /* 0x0000500601007387 */ /* 0x0003e20000100800 */
[----:B---3--:R-:W-:-:S03]  /*20d50*/  LOP3.LUT R8, R12, 0xb0, R19, 0xfe, !PT ;  /* 0x000000b00c087812 */ /* 0x008fc600078efe13 */
        /* <DEDUP_REMOVED lines=48> */
[----:B------:R-:W-:Y:S01]  /*21060*/  STL [R1+0xb4], R10 ;  /* 0x0000b40a01007387 */ /* 0x000fe20000100800 */
[----:B0-----:R-:W-:-:S03]  /*21070*/  IMAD.MOV.U32 R22, RZ, RZ, R14 ;  /* 0x000000ffff167224 */ /* 0x001fc600078e000e */
[----:B------:R0:W-:Y:S04]  /*21080*/  STL [R1+0xb8], R8 ;  /* 0x0000b80801007387 */ /* 0x0001e80000100800 */
[----:B------:R-:W-:Y:S04]  /*21090*/  STL.64 [R1+0x8], R14 ;  /* 0x0000080e01007387 */ /* 0x000fe80000100a00 */
[----:B------:R-:W2:Y:S01]  /*210a0*/  LDS.64 R14, [R0+UR4+0xc00] ;  /* 0x000c0004000e7984 */ /* 0x000ea20008000a00 */
[C-C-:B-1----:R-:W-:Y:S02]  /*210b0*/  LOP3.LUT R6, R12.reuse, 0x178, R19.reuse, 0xfe, !PT ;  /* 0x000001780c067812 */ /* 0x142fe400078efe13 */
[----:B0-----:R-:W-:-:S03]  /*210c0*/  LOP3.LUT R8, R12, 0x188, R19, 0xfe, !PT ;  /* 0x000001880c087812 */ /* 0x001fc600078efe13 */
[----:B------:R0:W-:Y:S02]  /*210d0*/  STL [R1+0xbc], R6 ;  /* 0x0000bc0601007387 */ /* 0x0001e40000100800 */
[----:B0-----:R-:W-:-:S05]  /*210e0*/  LOP3.LUT R6, R12, 0x180, R19, 0xfe, !PT ;  /* 0x000001800c067812 */ /* 0x001fca00078efe13 */
[----:B------:R0:W-:Y:S04]  /*210f0*/  STL [R1+0xc0], R6 ;  /* 0x0000c00601007387 */ /* 0x0001e80000100800 */
[----:B------:R1:W-:Y:S04]  /*21100*/  STL [R1+0xc8], R8 ;  /* 0x0000c80801007387 */ /* 0x0003e80000100800 */
[----:B------:R-:W-:Y:S01]  /*21110*/  STL.64 [R1+0x18], R20 ;  /* 0x0000181401007387 */ /* 0x000fe20000100a00 */
[----:B--2---:R-:W-:-:S03]  /*21120*/  IMAD.MOV.U32 R17, RZ, RZ, R14 ;  /* 0x000000ffff117224 */ /* 0x004fc600078e000e */
[----:B------:R-:W-:Y:S04]  /*21130*/  STL.64 [R1+0x20], R14 ;  /* 0x0000200e01007387 */ /* 0x000fe80000100a00 */
[----:B------:R-:W2:Y:S01]  /*21140*/  LDS.64 R14, [R0+UR4+0x1000] ;  /* 0x00100004000e7984 */ /* 0x000ea20008000a00 */
[C-C-:B0-----:R-:W-:Y:S02]  /*21150*/  LOP3.LUT R6, R12.reuse, 0x190, R19.reuse, 0xfe, !PT ;  /* 0x000001900c067812 */ /* 0x141fe400078efe13 */
[C-C-:B-1----:R-:W-:Y:S01]  /*21160*/  LOP3.LUT R8, R12.reuse, 0x1a0, R19.reuse, 0xfe, !PT ;  /* 0x000001a00c087812 */ /* 0x142fe200078efe13 */
[----:B------:R-:W-:Y:S04]  /*21170*/  LDS.64 R20, [R0+UR4+0x1c00] ;  /* 0x001c000400147984 */ /* 0x000fe80008000a00 */
[----:B------:R0:W-:Y:S02]  /*21180*/  STL [R1+0xcc], R6 ;  /* 0x0000cc0601007387 */ /* 0x0001e40000100800 */
[----:B0-----:R-:W-:-:S05]  /*21190*/  LOP3.LUT R6, R12, 0x198, R19, 0xfe, !PT ;  /* 0x000001980c067812 */ /* 0x001fca00078efe13 */
[----:B------:R0:W-:Y:S04]  /*211a0*/  STL [R1+0xd0], R6 ;  /* 0x0000d00601007387 */ /* 0x0001e80000100800 */
[----:B--2---:R-:W-:Y:S04]  /*211b0*/  STL.64 [R1+0x30], R14 ;  /* 0x0000300e01007387 */ /* 0x004fe80000100a00 */
[----:B------:R-:W1:Y:S01]  /*211c0*/  LDS.64 R14, [R0+UR4+0x1400] ;  /* 0x00140004000e7984 */ /* 0x000e620008000a00 */
[C-C-:B0-----:R-:W-:Y:S02]  /*211d0*/  LOP3.LUT R6, R12.reuse, 0x1a8, R19.reuse, 0xfe, !PT ;  /* 0x000001a80c067812 */ /* 0x141fe400078efe13 */
[C-C-:B------:R-:W-:Y:S01]  /*211e0*/  LOP3.LUT R10, R12.reuse, 0x1b0, R19.reuse, 0xfe, !PT ;  /* 0x000001b00c0a7812 */ /* 0x140fe200078efe13 */
[----:B------:R0:W-:Y:S04]  /*211f0*/  STL [R1+0xd4], R8 ;  /* 0x0000d40801007387 */ /* 0x0001e80000100800 */
[----:B------:R2:W-:Y:S01]  /*21200*/  STL [R1+0xd8], R6 ;  /* 0x0000d80601007387 */ /* 0x0005e20000100800 */
[----:B0-----:R-:W-:-:S03]  /*21210*/  LOP3.LUT R8, R12, 0x1b8, R19, 0xfe, !PT ;  /* 0x000001b80c087812 */ /* 0x001fc600078efe13 */
[----:B------:R0:W-:Y:S01]  /*21220*/  STL [R1+0xdc], R10 ;  /* 0x0000dc0a01007387 */ /* 0x0001e20000100800 */
[----:B--2---:R-:W-:-:S03]  /*21230*/  LOP3.LUT R6, R12, 0x1c0, R19, 0xfe, !PT ;  /* 0x000001c00c067812 */ /* 0x004fc600078efe13 */
[----:B------:R2:W-:Y:S04]  /*21240*/  STL [R1+0xe0], R8 ;  /* 0x0000e00801007387 */ /* 0x0005e80000100800 */
[----:B------:R3:W-:Y:S01]  /*21250*/  STL [R1+0xe8], R6 ;  /* 0x0000e80601007387 */ /* 0x0007e20000100800 */
[C-C-:B0-----:R-:W-:Y:S02]  /*21260*/  LOP3.LUT R10, R12.reuse, 0x1c8, R19.reuse, 0xfe, !PT ;  /* 0x000001c80c0a7812 */ /* 0x141fe400078efe13 */
[----:B--2---:R-:W-:-:S03]  /*21270*/  LOP3.LUT R8, R12, 0x1d0, R19, 0xfe, !PT ;  /* 0x000001d00c087812 */ /* 0x004fc600078efe13 */
[----:B------:R0:W-:Y:S01]  /*21280*/  STL [R1+0xec], R10 ;  /* 0x0000ec0a01007387 */ /* 0x0001e20000100800 */
[----:B---3--:R-:W-:-:S03]  /*21290*/  LOP3.LUT R6, R12, 0x1d8, R19, 0xfe, !PT ;  /* 0x000001d80c067812 */ /* 0x008fc600078efe13 */
[----:B------:R2:W-:Y:S04]  /*212a0*/  STL [R1+0xf0], R8 ;  /* 0x0000f00801007387 */ /* 0x0005e80000100800 */
[----:B------:R3:W-:Y:S01]  /*212b0*/  STL [R1+0xf4], R6 ;  /* 0x0000f40601007387 */ /* 0x0007e20000100800 */
[C-C-:B0-----:R-:W-:Y:S02]  /*212c0*/  LOP3.LUT R10, R12.reuse, 0x1e0, R19.reuse, 0xfe, !PT ;  /* 0x000001e00c0a7812 */ /* 0x141fe400078efe13 */
[----:B--2---:R-:W-:-:S03]  /*212d0*/  LOP3.LUT R8, R12, 0x1e8, R19, 0xfe, !PT ;  /* 0x000001e80c087812 */ /* 0x004fc600078efe13 */
[----:B------:R-:W-:Y:S01]  /*212e0*/  STL [R1+0xf8], R10 ;  /* 0x0000f80a01007387 */ /* 0x000fe20000100800 */
[----:B---3--:R-:W-:-:S03]  /*212f0*/  LOP3.LUT R6, R12, 0x1f0, R19, 0xfe, !PT ;  /* 0x000001f00c067812 */ /* 0x008fc600078efe13 */
[----:B------:R-:W-:Y:S04]  /*21300*/  STL [R1+0xfc], R8 ;  /* 0x0000fc0801007387 */ /* 0x000fe80000100800 */
[----:B------:R-:W-:Y:S04]  /*21310*/  STL [R1+0x100], R6 ;  /* 0x0001000601007387 */ /* 0x000fe80000100800 */
[----:B-1----:R-:W-:Y:S04]  /*21320*/  STL.64 [R1+0x28], R14 ;  /* 0x0000280e01007387 */ /* 0x002fe80000100a00 */
[----:B------:R-:W0:Y:S01]  /*21330*/  LDS.64 R14, [R0+UR4+0x1800] ;  /* 0x00180004000e7984 */ /* 0x000e220008000a00 */
[----:B------:R-:W-:-:S02]  /*21340*/  LOP3.LUT R18, R12, 0x1f8, R19, 0xfe, !PT ;  /* 0x000001f80c127812 */ /* 0x000fc400078efe13 */
[C-C-:B------:R-:W-:Y:S02]  /*21350*/  LOP3.LUT R7, R12.reuse, 0x8, R19.reuse, 0xfe, !PT ;  /* 0x000000080c077812 */ /* 0x140fe400078efe13 */
[C-C-:B------:R-:W-:Y:S02]  /*21360*/  LOP3.LUT R9, R12.reuse, 0x10, R19.reuse, 0xfe, !PT ;  /* 0x000000100c097812 */ /* 0x140fe400078efe13 */
[C-C-:B------:R-:W-:Y:S02]  /*21370*/  LOP3.LUT R11, R12.reuse, 0x18, R19.reuse, 0xfe, !PT ;  /* 0x000000180c0b7812 */ /* 0x140fe400078efe13 */
[C-C-:B------:R-:W-:Y:S02]  /*21380*/  LOP3.LUT R13, R12.reuse, 0x20, R19.reuse, 0xfe, !PT ;  /* 0x000000200c0d7812 */ /* 0x140fe400078efe13 */
[C-C-:B------:R-:W-:Y:S02]  /*21390*/  LOP3.LUT R16, R12.reuse, 0x28, R19.reuse, 0xfe, !PT ;  /* 0x000000280c107812 */ /* 0x140fe400078efe13 */
[----:B------:R-:W-:-:S02]  /*213a0*/  LOP3.LUT R24, R12, 0x30, R19, 0xfe, !PT ;  /* 0x000000300c187812 */ /* 0x000fc400078efe13 */
[C-C-:B------:R-:W-:Y:S02]  /*213b0*/  LOP3.LUT R4, R12.reuse, 0x38, R19.reuse, 0xfe, !PT ;  /* 0x000000380c047812 */ /* 0x140fe400078efe13 */
[C-C-:B------:R-:W-:Y:S02]  /*213c0*/  LOP3.LUT R5, R12.reuse, 0x40, R19.reuse, 0xfe, !PT ;  /* 0x000000400c057812 */ /* 0x140fe400078efe13 */
[C-C-:B------:R-:W-:Y:S02]  /*213d0*/  LOP3.LUT R25, R12.reuse, 0x48, R19.reuse, 0xfe, !PT ;  /* 0x000000480c197812 */ /* 0x140fe400078efe13 */
[C-C-:B------:R-:W-:Y:S02]  /*213e0*/  LOP3.LUT R23, R12.reuse, 0x50, R19.reuse, 0xfe, !PT ;  /* 0x000000500c177812 */ /* 0x140fe400078efe13 */
[C-C-:B------:R-:W-:Y:S02]  /*213f0*/  LOP3.LUT R29, R12.reuse, 0x58, R19.reuse, 0xfe, !PT ;  /* 0x000000580c1d7812 */ /* 0x140fe400078efe13 */
[----:B------:R-:W-:Y:S01]  /*21400*/  LOP3.LUT R28, R12, 0x80, R19, 0xfe, !PT ;  /* 0x000000800c1c7812 */ /* 0x000fe200078efe13 */
[----:B0-----:R0:W-:Y:S04]  /*21410*/  STL [R1+0x73c], R15 ;  /* 0x00073c0f01007387 */ /* 0x0011e80000100800 */
[----:B0-----:R-:W2:Y:S04]  /*21420*/  LDL.LU R15, [R1+0x28] ;  /* 0x00002800010f7983 */ /* 0x001ea80000300800 */
[----:B------:R0:W-:Y:S04]  /*21430*/  STL [R1+0x740], R21 ;  /* 0x0007401501007387 */ /* 0x0001e80000100800 */
[----:B0-----:R-:W3:Y:S04]  /*21440*/  LDL.LU R21, [R1+0x30] ;  /* 0x0000300001157983 */ /* 0x001ee80000300800 */
[----:B------:R-:W-:Y:S04]  /*21450*/  STL [R1+0xe4], R18 ;  /* 0x0000e41201007387 */ /* 0x000fe80000100800 */
[----:B------:R-:W0:Y:S04]  /*21460*/  LDS.64 R18, [R0+UR4+0x2000] ;  /* 0x0020000400127984 */ /* 0x000e280008000a00 */
[----:B0-----:R0:W-:Y:S04]  /*21470*/  STL [R1+0x744], R19 ;  /* 0x0007441301007387 */ /* 0x0011e80000100800 */
[----:B0-----:R-:W4:Y:S01]  /*21480*/  LDL.LU R19, [R1+0x18] ;  /* 0x0000180001137983 */ /* 0x001f220000300800 */
[C---:B------:R-:W-:Y:S01]  /*21490*/  ISETP.LT.AND P4, PT, R7.reuse, UR15, !P0 ;  /* 0x0000000f07007c0c */ /* 0x040fe2000c781270 */
[-C--:B------:R-:W-:Y:S01]  /*214a0*/  IMAD R7, R7, R27.reuse, RZ ;  /* 0x0000001b07077224 */ /* 0x080fe200078e02ff */
[C---:B------:R-:W-:Y:S01]  /*214b0*/  ISETP.LT.AND P3, PT, R9.reuse, UR15, !P0 ;  /* 0x0000000f09007c0c */ /* 0x040fe2000c761270 */
[-C--:B------:R-:W-:Y:S01]  /*214c0*/  IMAD R9, R9, R27.reuse, RZ ;  /* 0x0000001b09097224 */ /* 0x080fe200078e02ff */
[C---:B------:R-:W-:Y:S01]  /*214d0*/  ISETP.LT.AND P2, PT, R11.reuse, UR15, !P0 ;  /* 0x0000000f0b007c0c */ /* 0x040fe2000c741270 */
[-C--:B------:R-:W-:Y:S01]  /*214e0*/  IMAD R11, R11, R27.reuse, RZ ;  /* 0x0000001b0b0b7224 */ /* 0x080fe200078e02ff */
[C---:B------:R-:W-:Y:S01]  /*214f0*/  ISETP.LT.AND P1, PT, R13.reuse, UR15, !P0 ;  /* 0x0000000f0d007c0c */ /* 0x040fe2000c721270 */
[----:B------:R-:W-:Y:S01]  /*21500*/  IMAD R13, R13, R27, RZ ;  /* 0x0000001b0d0d7224 */ /* 0x000fe200078e02ff */
[----:B------:R-:W-:-:S02]  /*21510*/  LEA R6, P6, R7, R2, 0x1 ;  /* 0x0000000207067211 */ /* 0x000fc400078c08ff */
[-C--:B------:R-:W-:Y:S02]  /*21520*/  LEA R8, P5, R9, R2.reuse, 0x1 ;  /* 0x0000000209087211 */ /* 0x080fe400078a08ff */
[-C--:B------:R-:W-:Y:S02]  /*21530*/  LEA.HI.X.SX32 R7, R7, R3.reuse, 0x1, P6 ;  /* 0x0000000307077211 */ /* 0x080fe400030f0eff */
[-C--:B------:R-:W-:Y:S02]  /*21540*/  LEA R10, P6, R11, R2.reuse, 0x1 ;  /* 0x000000020b0a7211 */ /* 0x080fe400078c08ff */
[-C--:B------:R-:W-:Y:S02]  /*21550*/  LEA.HI.X.SX32 R9, R9, R3.reuse, 0x1, P5 ;  /* 0x0000000309097211 */ /* 0x080fe400028f0eff */
[----:B------:R-:W-:Y:S02]  /*21560*/  LEA R12, P5, R13, R2, 0x1 ;  /* 0x000000020d0c7211 */ /* 0x000fe400078a08ff */
[----:B------:R-:W-:-:S02]  /*21570*/  LEA.HI.X.SX32 R11, R11, R3, 0x1, P6 ;  /* 0x000000030b0b7211 */ /* 0x000fc400030f0eff */
[----:B------:R-:W-:Y:S01]  /*21580*/  LEA.HI.X.SX32 R13, R13, R3, 0x1, P5 ;  /* 0x000000030d0d7211 */ /* 0x000fe200028f0eff */
[----:B------:R0:W-:Y:S01]  /*21590*/  @P4 STG.E.U16 desc[UR8][R6.64], R22 ;  /* 0x0000001606004986 */ /* 0x0001e2000c101508 */
[C---:B------:R-:W-:Y:S01]  /*215a0*/  ISETP.LT.AND P4, PT, R24.reuse, UR15, !P0 ;  /* 0x0000000f18007c0c */ /* 0x040fe2000c781270 */
[-C--:B------:R-:W-:Y:S02]  /*215b0*/  IMAD R24, R24, R27.reuse, RZ ;  /* 0x0000001b18187224 */ /* 0x080fe400078e02ff */
[----:B0-----:R-:W-:-:S05]  /*215c0*/  IMAD R7, R16, R27, RZ ;  /* 0x0000001b10077224 */ /* 0x001fca00078e02ff */
[C---:B------:R-:W-:Y:S01]  /*215d0*/  LEA R6, P6, R7.reuse, R2, 0x1 ;  /* 0x0000000207067211 */ /* 0x040fe200078c08ff */
[----:B----4-:R-:W-:Y:S04]  /*215e0*/  @P3 STG.E.U16 desc[UR8][R8.64], R19 ;  /* 0x0000001308003986 */ /* 0x010fe8000c101508 */
[----:B------:R0:W-:Y:S04]  /*215f0*/  STL [R1+0x748], R19 ;  /* 0x0007481301007387 */ /* 0x0001e80000100800 */
[----:B------:R1:W-:Y:S04]  /*21600*/  @P2 STG.E.U16 desc[UR8][R10.64], R17 ;  /* 0x000000110a002986 */ /* 0x0003e8000c101508 */
[----:B---3--:R-:W-:Y:S04]  /*21610*/  @P1 STG.E.U16 desc[UR8][R12.64], R21 ;  /* 0x000000150c001986 */ /* 0x008fe8000c101508 */
[----:B0-----:R-:W3:Y:S04]  /*21620*/  LDL.LU R19, [R1+0x4] ;  /* 0x0000040001137983 */ /* 0x001ee80000300800 */
[----:B------:R0:W-:Y:S04]  /*21630*/  STL [R1+0x74c], R21 ;  /* 0x00074c1501007387 */ /* 0x0001e80000100800 */
[----:B------:R-:W4:Y:S01]  /*21640*/  LDS.64 R8, [R0+UR4+0x2400] ;  /* 0x0024000400087984 */ /* 0x000f220008000a00 */
[----:B------:R-:W-:Y:S01]  /*21650*/  ISETP.LT.AND P2, PT, R16, UR15, !P0 ;  /* 0x0000000f10007c0c */ /* 0x000fe2000c741270 */
[C---:B-1----:R-:W-:Y:S01]  /*21660*/  IMAD R11, R4.reuse, R27, RZ ;  /* 0x0000001b040b7224 */ /* 0x042fe200078e02ff */
[----:B------:R-:W-:Y:S01]  /*21670*/  LEA.HI.X.SX32 R7, R7, R3, 0x1, P6 ;  /* 0x0000000307077211 */ /* 0x000fe200030f0eff */
[C---:B------:R-:W-:Y:S01]  /*21680*/  IMAD R22, R5.reuse, R27, RZ ;  /* 0x0000001b05167224 */ /* 0x040fe200078e02ff */
[----:B------:R-:W-:Y:S01]  /*21690*/  ISETP.LT.AND P3, PT, R4, UR15, !P0 ;  /* 0x0000000f04007c0c */ /* 0x000fe2000c761270 */
[----:B0-----:R-:W5:Y:S01]  /*216a0*/  LDL.LU R21, [R1+0x48] ;  /* 0x0000480001157983 */ /* 0x001f620000300800 */
[----:B------:R-:W-:-:S02]  /*216b0*/  ISETP.LT.AND P1, PT, R5, UR15, !P0 ;  /* 0x0000000f05007c0c */ /* 0x000fc4000c721270 */
[-C--:B------:R-:W-:Y:S01]  /*216c0*/  LEA R4, P5, R24, R2.reuse, 0x1 ;  /* 0x0000000218047211 */ /* 0x080fe200078a08ff */
[----:B------:R-:W0:Y:S01]  /*216d0*/  LDS.64 R16, [R0+UR4+0x2800] ;  /* 0x0028000400107984 */ /* 0x000e220008000a00 */
[----:B------:R-:W-:-:S03]  /*216e0*/  LEA R10, P6, R11, R2, 0x1 ;  /* 0x000000020b0a7211 */ /* 0x000fc600078c08ff */
[----:B--2---:R1:W-:Y:S01]  /*216f0*/  @P2 STG.E.U16 desc[UR8][R6.64], R15 ;  /* 0x0000000f06002986 */ /* 0x0043e2000c101508 */
[-C--:B------:R-:W-:Y:S02]  /*21700*/  LEA.HI.X.SX32 R5, R24, R3.reuse, 0x1, P5 ;  /* 0x0000000318057211 */ /* 0x080fe400028f0eff */
[----:B------:R-:W-:Y:S01]  /*21710*/  LEA.HI.X.SX32 R11, R11, R3, 0x1, P6 ;  /* 0x000000030b0b7211 */ /* 0x000fe200030f0eff */
[----:B------:R-:W2:Y:S01]  /*21720*/  LDS.64 R12, [R0+UR4+0x2c00] ;  /* 0x002c0004000c7984 */ /* 0x000ea20008000a00 */
[----:B-1----:R-:W-:-:S04]  /*21730*/  LEA R6, P2, R22, R2, 0x1 ;  /* 0x0000000216067211 */ /* 0x002fc800078408ff */
[----:B------:R-:W-:Y:S02]  /*21740*/  LEA.HI.X.SX32 R7, R22, R3, 0x1, P2 ;  /* 0x0000000316077211 */ /* 0x000fe400010f0eff */
[C---:B------:R-:W-:Y:S01]  /*21750*/  ISETP.LT.AND P2, PT, R25.reuse, UR15, !P0 ;  /* 0x0000000f19007c0c */ /* 0x040fe2000c741270 */
[----:B------:R-:W-:Y:S01]  /*21760*/  IMAD R25, R25, R27, RZ ;  /* 0x0000001b19197224 */ /* 0x000fe200078e02ff */
[----:B------:R-:W-:Y:S04]  /*21770*/  @P4 STG.E.U16 desc[UR8][R4.64], R14 ;  /* 0x0000000e04004986 */ /* 0x000fe8000c101508 */
[----:B------:R-:W-:Y:S04]  /*21780*/  @P3 STG.E.U16 desc[UR8][R10.64], R20 ;  /* 0x000000140a003986 */ /* 0x000fe8000c101508 */
[----:B------:R-:W-:Y:S01]  /*21790*/  @P1 STG.E.U16 desc[UR8][R6.64], R18 ;  /* 0x0000001206001986 */ /* 0x000fe2000c101508 */
[----:B------:R-:W-:-:S02]  /*217a0*/  LEA R24, P1, R25, R2, 0x1 ;  /* 0x0000000219187211 */ /* 0x000fc400078208ff */
[----:B------:R-:W-:Y:S01]  /*217b0*/  ISETP.LT.AND P3, PT, R23, UR15, !P0 ;  /* 0x0000000f17007c0c */ /* 0x000fe2000c761270 */
[----:B------:R-:W1:Y:S01]  /*217c0*/  LDS.64 R4, [R0+UR4+0x3000] ;  /* 0x0030000400047984 */ /* 0x000e620008000a00 */
[----:B------:R-:W-:Y:S02]  /*217d0*/  LEA.HI.X.SX32 R25, R25, R3, 0x1, P1 ;  /* 0x0000000319197211 */ /* 0x000fe400008f0eff */
[----:B------:R-:W-:Y:S01]  /*217e0*/  ISETP.LT.AND P4, PT, R29, UR15, !P0 ;  /* 0x0000000f1d007c0c */ /* 0x000fe2000c781270 */
[----:B------:R-:W1:Y:S04]  /*217f0*/  LDS.64 R10, [R0+UR4+0x3400] ;  /* 0x00340004000a7984 */ /* 0x000e680008000a00 */
[----:B----4-:R4:W-:Y:S01]  /*21800*/  @P2 STG.E.U16 desc[UR8][R24.64], R8 ;  /* 0x0000000818002986 */ /* 0x0109e2000c101508 */
[----:B------:R-:W-:-:S03]  /*21810*/  IMAD R23, R23, R27, RZ ;  /* 0x0000001b17177224 */ /* 0x000fc600078e02ff */
[----:B------:R-:W1:Y:S01]  /*21820*/  LDS.64 R6, [R0+UR4+0x3800] ;  /* 0x0038000400067984 */ /* 0x000e620008000a00 */
[----:B----4-:R-:W4:Y:S01]  /*21830*/  LDC R24, c[0x0][0x3b8] ;  /* 0x0000ee00ff187b82 */ /* 0x010f220000000800 */
[----:B------:R-:W-:Y:S01]  /*21840*/  IMAD R29, R29, R27, RZ ;  /* 0x0000001b1d1d7224 */ /* 0x000fe200078e02ff */
[-C--:B------:R-:W-:Y:S01]  /*21850*/  LEA R22, P6, R23, R2.reuse, 0x1 ;  /* 0x0000000217167211 */ /* 0x080fe200078c08ff */
[----:B------:R-:W1:Y:S01]  /*21860*/  LDS.64 R26, [R0+UR4+0x3c00] ;  /* 0x003c0004001a7984 */ /* 0x000e620008000a00 */
[----:B------:R-:W-:Y:S02]  /*21870*/  ISETP.LT.AND P1, PT, R28, UR15, !P0 ;  /* 0x0000000f1c007c0c */ /* 0x000fe4000c721270 */
[----:B------:R-:W-:Y:S02]  /*21880*/  LEA R28, P5, R29, R2, 0x1 ;  /* 0x000000021d1c7211 */ /* 0x000fe400078a08ff */
[-C--:B------:R-:W-:Y:S02]  /*21890*/  LEA.HI.X.SX32 R23, R23, R3.reuse, 0x1, P6 ;  /* 0x0000000317177211 */ /* 0x080fe400030f0eff */
[----:B------:R-:W-:-:S03]  /*218a0*/  LEA.HI.X.SX32 R29, R29, R3, 0x1, P5 ;  /* 0x000000031d1d7211 */ /* 0x000fc600028f0eff */
[----:B0-----:R-:W-:Y:S04]  /*218b0*/  @P3 STG.E.U16 desc[UR8][R22.64], R16 ;  /* 0x0000001016003986 */ /* 0x001fe8000c101508 */
[----:B--2---:R-:W-:Y:S01]  /*218c0*/  @P4 STG.E.U16 desc[UR8][R28.64], R12 ;  /* 0x0000000c1c004986 */ /* 0x004fe2000c101508 */
[C---:B---3--:R-:W-:Y:S01]  /*218d0*/  ISETP.LT.AND P2, PT, R19.reuse, UR15, !P0 ;  /* 0x0000000f13007c0c */ /* 0x048fe2000c741270 */
[----:B----4-:R-:W-:Y:S02]  /*218e0*/  IMAD R25, R19, R24, RZ ;  /* 0x0000001813197224 */ /* 0x010fe400078e02ff */
[----:B-----5:R0:W-:Y:S04]  /*218f0*/  STL [R1+0x750], R21 ;  /* 0x0007501501007387 */ /* 0x0201e80000100800 */
[----:B0-----:R-:W2:Y:S04]  /*21900*/  LDL.LU R21, [R1+0x44] ;  /* 0x0000440001157983 */ /* 0x001ea80000300800 */
[----:B------:R-:W3:Y:S04]  /*21910*/  LDL.LU R0, [R1+0x38] ;  /* 0x0000380001007983 */ /* 0x000ee80000300800 */
[----:B------:R-:W4:Y:S04]  /*21920*/  LDL.LU R19, [R1+0x10] ;  /* 0x0000100001137983 */ /* 0x000f280000300800 */
[----:B------:R-:W5:Y:S01]  /*21930*/  LDL.LU R29, [R1+0x3c] ;  /* 0x00003c00011d7983 */ /* 0x000f620000300800 */
[----:B------:R-:W-:-:S03]  /*21940*/  LEA R22, P3, R25, R2, 0x1 ;  /* 0x0000000219167211 */ /* 0x000fc600078608ff */
[----:B------:R-:W2:Y:S01]  /*21950*/  LDL.LU R28, [R1+0x40] ;  /* 0x00004000011c7983 */ /* 0x000ea20000300800 */
[----:B------:R-:W-:Y:S02]  /*21960*/  LEA.HI.X.SX32 R23, R25, R3, 0x1, P3 ;  /* 0x0000000319177211 */ /* 0x000fe400018f0eff */
[----:B------:R-:W0:Y:S03]  /*21970*/  LDC R25, c[0x0][0x3b8] ;  /* 0x0000ee00ff197b82 */ /* 0x000e260000000800 */
[----:B-1----:R1:W-:Y:S01]  /*21980*/  @P2 STG.E.U16 desc[UR8][R22.64], R4 ;  /* 0x0000000416002986 */ /* 0x0023e2000c101508 */
[C---:B---3--:R-:W-:Y:S01]  /*21990*/  ISETP.LT.AND P5, PT, R0.reuse, UR15, !P0 ;  /* 0x0000000f00007c0c */ /* 0x048fe2000c7a1270 */
[----:B------:R-:W-:-:S05]  /*219a0*/  IMAD R0, R0, R24, RZ ;  /* 0x0000001800007224 */ /* 0x000fca00078e02ff */
[CC--:B------:R-:W-:Y:S02]  /*219b0*/  LEA R24, P6, R0.reuse, R2.reuse, 0x1 ;  /* 0x0000000200187211 */ /* 0x0c0fe400078c08ff */
[C---:B-----5:R-:W-:Y:S01]  /*219c0*/  ISETP.LT.AND P4, PT, R29.reuse, UR15, !P0 ;  /* 0x0000000f1d007c0c */ /* 0x060fe2000c781270 */
[----:B0-----:R-:W-:Y:S01]  /*219d0*/  IMAD R29, R29, R25, RZ ;  /* 0x000000191d1d7224 */ /* 0x001fe200078e02ff */
[-C--:B------:R-:W-:Y:S02]  /*219e0*/  LEA.HI.X.SX32 R25, R0, R3.reuse, 0x1, P6 ;  /* 0x0000000300197211 */ /* 0x080fe400030f0eff */
[----:B------:R-:W0:Y:S02]  /*219f0*/  LDC R0, c[0x0][0x3b8] ;  /* 0x0000ee00ff007b82 */ /* 0x000e240000000800 */
[C---:B-1----:R-:W-:Y:S01]  /*21a00*/  LEA R22, P2, R29.reuse, R2, 0x1 ;  /* 0x000000021d167211 */ /* 0x042fe200078408ff */
[----:B------:R1:W-:Y:S03]  /*21a10*/  @P5 STG.E.U16 desc[UR8][R24.64], R10 ;  /* 0x0000000a18005986 */ /* 0x0003e6000c101508 */
[----:B------:R-:W-:-:S02]  /*21a20*/  LEA.HI.X.SX32 R23, R29, R3, 0x1, P2 ;  /* 0x000000031d177211 */ /* 0x000fc400010f0eff */
[----:B--2---:R-:W-:Y:S01]  /*21a30*/  ISETP.LT.AND P2, PT, R21, UR15, !P0 ;  /* 0x0000000f15007c0c */ /* 0x004fe2000c741270 */
[----:B-1----:R-:W2:Y:S04]  /*21a40*/  LDL.LU R25, [R1] ;  /* 0x0000000001197983 */ /* 0x002ea80000300800 */
[----:B------:R-:W3:Y:S04]  /*21a50*/  LDL.LU R29, [R1+0x4c] ;  /* 0x00004c00011d7983 */ /* 0x000ee80000300800 */
[----:B------:R-:W5:Y:S04]  /*21a60*/  LDL.LU R21, [R1+0x750] ;  /* 0x0007500001157983 */ /* 0x000f680000300800 */
[----:B------:R1:W-:Y:S01]  /*21a70*/  @P4 STG.E.U16 desc[UR8][R22.64], R6 ;  /* 0x0000000616004986 */ /* 0x0003e2000c101508 */
[C---:B------:R-:W-:Y:S01]  /*21a80*/  ISETP.LT.AND P3, PT, R28.reuse, UR15, !P0 ;  /* 0x0000000f1c007c0c */ /* 0x040fe2000c761270 */
[----:B0-----:R-:W-:-:S05]  /*21a90*/  IMAD R28, R28, R0, RZ ;  /* 0x000000001c1c7224 */ /* 0x001fca00078e02ff */
[----:B------:R-:W-:Y:S02]  /*21aa0*/  LEA R24, P6, R28, R2, 0x1 ;  /* 0x000000021c187211 */ /* 0x000fe400078c08ff */
[----:B---3--:R-:W-:Y:S02]  /*21ab0*/  ISETP.LT.AND P4, PT, R29, UR15, !P0 ;  /* 0x0000000f1d007c0c */ /* 0x008fe4000c781270 */
[----:B-----5:R-:W-:Y:S02]  /*21ac0*/  ISETP.LT.AND P5, PT, R21, UR15, !P0 ;  /* 0x0000000f15007c0c */ /* 0x020fe4000c7a1270 */
[----:B------:R-:W3:Y:S04]  /*21ad0*/  LDL.LU R21, [R1+0x74c] ;  /* 0x00074c0001157983 */ /* 0x000ee80000300800 */
[----:B------:R-:W5:Y:S04]  /*21ae0*/  LDL.LU R29, [R1+0x60] ;  /* 0x00006000011d7983 */ /* 0x000f680000300800 */
[----:B-1----:R-:W3:Y:S01]  /*21af0*/  LDL.LU R23, [R1+0x50] ;  /* 0x0000500001177983 */ /* 0x002ee20000300800 */
[----:B--2---:R-:W-:Y:S01]  /*21b00*/  IMAD R0, R0, 0x80, R25 ;  /* 0x0000008000007824 */ /* 0x004fe200078e0219 */
[----:B------:R-:W-:-:S02]  /*21b10*/  LEA.HI.X.SX32 R25, R28, R3, 0x1, P6 ;  /* 0x000000031c197211 */ /* 0x000fc400030f0eff */
[----:B----4-:R-:W-:Y:S01]  /*21b20*/  PRMT R6, R19, 0x7632, R6 ;  /* 0x0000763213067816 */ /* 0x010fe20000000006 */
[----:B------:R-:W0:Y:S02]  /*21b30*/  LDC R28, c[0x0][0x3b8] ;  /* 0x0000ee00ff1c7b82 */ /* 0x000e240000000800 */
[----:B------:R1:W-:Y:S04]  /*21b40*/  @P3 STG.E.U16 desc[UR8][R24.64], R26 ;  /* 0x0000001a18003986 */ /* 0x0003e8000c101508 */
[----:B-1----:R-:W2:Y:S01]  /*21b50*/  LDL.LU R25, [R1+0x8] ;  /* 0x0000080001197983 */ /* 0x002ea20000300800 */
[----:B------:R-:W-:-:S03]  /*21b60*/  LEA R22, P6, R0, R2, 0x1 ;  /* 0x0000000200167211 */ /* 0x000fc600078c08ff */
[----:B------:R-:W4:Y:S01]  /*21b70*/  LDL.LU R19, [R1+0x748] ;  /* 0x0007480001137983 */ /* 0x000f220000300800 */
[----:B0-----:R-:W-:Y:S01]  /*21b80*/  IMAD R28, R28, 0x8, R0 ;  /* 0x000000081c1c7824 */ /* 0x001fe200078e0200 */
[----:B---3--:R-:W-:Y:S02]  /*21b90*/  ISETP.LT.AND P3, PT, R23, UR15, !P0 ;  /* 0x0000000f17007c0c */ /* 0x008fe4000c761270 */
[----:B------:R-:W-:Y:S02]  /*21ba0*/  LEA.HI.X.SX32 R23, R0, R3, 0x1, P6 ;  /* 0x0000000300177211 */ /* 0x000fe400030f0eff */
[----:B------:R-:W0:Y:S03]  /*21bb0*/  LDC R0, c[0x0][0x3b8] ;  /* 0x0000ee00ff007b82 */ /* 0x000e260000000800 */
[----:B------:R1:W-:Y:S04]  /*21bc0*/  @P1 STG.E.U16 desc[UR8][R22.64], R6 ;  /* 0x0000000616001986 */ /* 0x0003e8000c101508 */
[----:B-1----:R-:W3:Y:S01]  /*21bd0*/  LDL.LU R23, [R1+0x54] ;  /* 0x0000540001177983 */ /* 0x002ee20000300800 */
[----:B------:R-:W-:-:S02]  /*21be0*/  LEA R24, P6, R28, R2, 0x1 ;  /* 0x000000021c187211 */ /* 0x000fc400078c08ff */
[----:B--2---:R-:W-:Y:S02]  /*21bf0*/  PRMT R4, R25, 0x7632, R4 ;  /* 0x0000763219047816 */ /* 0x004fe40000000004 */
[----:B------:R-:W-:Y:S01]  /*21c00*/  LEA.HI.X.SX32 R25, R28, R3, 0x1, P6 ;  /* 0x000000031c197211 */ /* 0x000fe200030f0eff */
[----:B0-----:R-:W-:Y:S02]  /*21c10*/  IMAD R0, R0, 0x8, R28 ;  /* 0x0000000800007824 */ /* 0x001fe400078e021c */
[----:B------:R-:W0:Y:S03]  /*21c20*/  LDC R28, c[0x0][0x3b8] ;  /* 0x0000ee00ff1c7b82 */ /* 0x000e260000000800 */
[----:B------:R-:W-:Y:S01]  /*21c30*/  LEA R22, P6, R0, R2, 0x1 ;  /* 0x0000000200167211 */ /* 0x000fe200078c08ff */
[----:B------:R1:W-:Y:S04]  /*21c40*/  @P2 STG.E.U16 desc[UR8][R24.64], R4 ;  /* 0x0000000418002986 */ /* 0x0003e8000c101508 */
[----:B-1----:R-:W2:Y:S01]  /*21c50*/  LDL.LU R24, [R1+0x58] ;  /* 0x0000580001187983 */ /* 0x002ea20000300800 */
[----:B0-----:R-:W-:Y:S01]  /*21c60*/  IMAD R25, R28, 0x8, R0 ;  /* 0x000000081c197824 */ /* 0x001fe200078e0200 */
[----:B---3--:R-:W-:-:S02]  /*21c70*/  ISETP.LT.AND P1, PT, R23, UR15, !P0 ;  /* 0x0000000f17007c0c */ /* 0x008fc4000c721270 */
[----:B------:R-:W-:Y:S02]  /*21c80*/  LEA.HI.X.SX32 R23, R0, R3, 0x1, P6 ;  /* 0x0000000300177211 */ /* 0x000fe400030f0eff */
[----:B----4-:R-:W-:Y:S02]  /*21c90*/  PRMT R0, R19, 0x7632, R0 ;  /* 0x0000763213007816 */ /* 0x010fe40000000000 */
[----:B------:R-:W3:Y:S04]  /*21ca0*/  LDL.LU R19, [R1+0x744] ;  /* 0x0007440001137983 */ /* 0x000ee80000300800 */
[----:B------:R0:W-:Y:S04]  /*21cb0*/  @P5 STG.E.U16 desc[UR8][R22.64], R0 ;  /* 0x0000000016005986 */ /* 0x0001e8000c101508 */
[----:B0-----:R-:W4:Y:S01]  /*21cc0*/  LDL.LU R23, [R1+0x5c] ;  /* 0x00005c0001177983 */ /* 0x001f220000300800 */
[----:B------:R-:W-:Y:S01]  /*21cd0*/  IMAD R28, R28, 0x8, R25 ;  /* 0x000000081c1c7824 */ /* 0x000fe200078e0219 */
[----:B------:R-:W0:Y:S01]  /*21ce0*/  LDC R0, c[0x0][0x3b8] ;  /* 0x0000ee00ff007b82 */ /* 0x000e220000000800 */
[----:B--2---:R-:W-:-:S02]  /*21cf0*/  ISETP.LT.AND P2, PT, R24, UR15, !P0 ;  /* 0x0000000f18007c0c */ /* 0x004fc4000c741270 */
[-C--:B------:R-:W-:Y:S02]  /*21d00*/  LEA R24, P6, R25, R2.reuse, 0x1 ;  /* 0x0000000219187211 */ /* 0x080fe400078c08ff */
[----:B----4-:R-:W-:Y:S02]  /*21d10*/  ISETP.LT.AND P5, PT, R23, UR15, !P0 ;  /* 0x0000000f17007c0c */ /* 0x010fe4000c7a1270 */
[----:B------:R-:W2:Y:S01]  /*21d20*/  LDL.LU R23, [R1+0x20] ;  /* 0x0000200001177983 */ /* 0x000ea20000300800 */
[----:B------:R-:W-:Y:S02]  /*21d30*/  LEA.HI.X.SX32 R25, R25, R3, 0x1, P6 ;  /* 0x0000000319197211 */ /* 0x000fe400030f0eff */
[----:B------:R-:W-:Y:S02]  /*21d40*/  LEA R22, P6, R28, R2, 0x1 ;  /* 0x000000021c167211 */ /* 0x000fe400078c08ff */
[----:B------:R-:W-:Y:S01]  /*21d50*/  PRMT R4, R21, 0x7632, R4 ;  /* 0x0000763215047816 */ /* 0x000fe20000000004 */
[----:B0-----:R-:W-:Y:S01]  /*21d60*/  IMAD R0, R0, 0x8, R28 ;  /* 0x0000000800007824 */ /* 0x001fe200078e021c */
[----:B------:R-:W4:Y:S01]  /*21d70*/  LDL.LU R21, [R1+0x740] ;  /* 0x0007400001157983 */ /* 0x000f220000300800 */
[----:B--2---:R-:W-:-:S02]  /*21d80*/  PRMT R6, R23, 0x7632, R6 ;  /* 0x0000763217067816 */ /* 0x004fc40000000006 */
[----:B------:R-:W-:Y:S02]  /*21d90*/  LEA.HI.X.SX32 R23, R28, R3, 0x1, P6 ;  /* 0x000000031c177211 */ /* 0x000fe400030f0eff */
[----:B------:R-:W2:Y:S04]  /*21da0*/  LDL.LU R28, [R1+0x6c] ;  /* 0x00006c00011c7983 */ /* 0x000ea80000300800 */
[----:B------:R-:W-:Y:S04]  /*21db0*/  @P4 STG.E.U16 desc[UR8][R24.64], R6 ;  /* 0x0000000618004986 */ /* 0x000fe8000c101508 */
[----:B------:R0:W-:Y:S02]  /*21dc0*/  @P3 STG.E.U16 desc[UR8][R22.64], R4 ;  /* 0x0000000416003986 */ /* 0x0001e4000c101508 */
[----:B0-----:R-:W0:Y:S01]  /*21dd0*/  LDC R22, c[0x0][0x3b8] ;  /* 0x0000ee00ff167b82 */ /* 0x001e220000000800 */
[----:B------:R-:W-:-:S02]  /*21de0*/  LEA R24, P6, R0, R2, 0x1 ;  /* 0x0000000200187211 */ /* 0x000fc400078c08ff */
[----:B------:R-:W-:Y:S02]  /*21df0*/  PRMT R4, R15, 0x7632, R4 ;  /* 0x000076320f047816 */ /* 0x000fe40000000004 */
[----:B------:R-:W-:Y:S02]  /*21e00*/  LEA.HI.X.SX32 R25, R0, R3, 0x1, P6 ;  /* 0x0000000300197211 */ /* 0x000fe400030f0eff */
[----:B-----5:R-:W-:Y:S02]  /*21e10*/  ISETP.LT.AND P4, PT, R29, UR15, !P0 ;  /* 0x0000000f1d007c0c */ /* 0x020fe4000c781270 */
[----:B------:R-:W5:Y:S04]  /*21e20*/  LDL.LU R29, [R1+0x74] ;  /* 0x00007400011d7983 */ /* 0x000f680000300800 */
[----:B------:R1:W-:Y:S01]  /*21e30*/  @P1 STG.E.U16 desc[UR8][R24.64], R4 ;  /* 0x0000000418001986 */ /* 0x0003e2000c101508 */
[----:B0-----:R-:W-:-:S03]  /*21e40*/  IMAD R23, R22, 0x8, R0 ;  /* 0x0000000816177824 */ /* 0x001fc600078e0200 */
[----:B------:R-:W2:Y:S04]  /*21e50*/  LDL.LU R0, [R1+0x64] ;  /* 0x0000640001007983 */ /* 0x000ea80000300800 */
[----:B------:R-:W2:Y:S04]  /*21e60*/  LDL.LU R15, [R1+0x73c] ;  /* 0x00073c00010f7983 */ /* 0x000ea80000300800 */
[----:B-1----:R-:W2:Y:S01]  /*21e70*/  LDL.LU R25, [R1+0x68] ;  /* 0x0000680001197983 */ /* 0x002ea20000300800 */
[----:B------:R-:W-:Y:S02]  /*21e80*/  PRMT R4, R14, 0x7632, R4 ;  /* 0x000076320e047816 */ /* 0x000fe40000000004 */
[----:B------:R-:W-:-:S02]  /*21e90*/  PRMT R20, R20, 0x7632, R20 ;  /* 0x0000763214147816 */ /* 0x000fc40000000014 */
[----:B--2---:R-:W-:Y:S02]  /*21ea0*/  ISETP.LT.AND P1, PT, R25, UR15, !P0 ;  /* 0x0000000f19007c0c */ /* 0x004fe4000c721270 */
[----:B------:R-:W0:Y:S01]  /*21eb0*/  LDC R25, c[0x0][0x3b8] ;  /* 0x0000ee00ff197b82 */ /* 0x000e220000000800 */
[----:B------:R-:W-:Y:S01]  /*21ec0*/  ISETP.LT.AND P3, PT, R0, UR15, !P0 ;  /* 0x0000000f00007c0c */ /* 0x000fe2000c761270 */
[----:B------:R-:W-:Y:S01]  /*21ed0*/  IMAD R0, R22, 0x8, R23 ;  /* 0x0000000816007824 */ /* 0x000fe200078e0217 */
[----:B------:R-:W-:-:S04]  /*21ee0*/  LEA R22, P6, R23, R2, 0x1 ;  /* 0x0000000217167211 */ /* 0x000fc800078c08ff */
[----:B------:R-:W-:Y:S02]  /*21ef0*/  LEA.HI.X.SX32 R23, R23, R3, 0x1, P6 ;  /* 0x0000000317177211 */ /* 0x000fe400030f0eff */
[----:B------:R-:W-:-:S03]  /*21f00*/  LEA R24, P6, R0, R2, 0x1 ;  /* 0x0000000200187211 */ /* 0x000fc600078c08ff */
[----:B------:R-:W-:Y:S01]  /*21f10*/  @P2 STG.E.U16 desc[UR8][R22.64], R4 ;  /* 0x0000000416002986 */ /* 0x000fe2000c101508 */
[----:B------:R-:W-:-:S03]  /*21f20*/  ISETP.LT.AND P2, PT, R28, UR15, !P0 ;  /* 0x0000000f1c007c0c */ /* 0x000fc6000c741270 */
[----:B------:R-:W2:Y:S01]  /*21f30*/  LDL.LU R28, [R1+0x80] ;  /* 0x00008000011c7983 */ /* 0x000ea20000300800 */
[----:B0-----:R-:W-:Y:S01]  /*21f40*/  IMAD R14, R25, 0x8, R0 ;  /* 0x00000008190e7824 */ /* 0x001fe200078e0200 */
[----:B------:R-:W-:-:S05]  /*21f50*/  LEA.HI.X.SX32 R25, R0, R3, 0x1, P6 ;  /* 0x0000000300197211 */ /* 0x000fca00030f0eff */
[----:B------:R0:W-:Y:S04]  /*21f60*/  @P5 STG.E.U16 desc[UR8][R24.64], R20 ;  /* 0x0000001418005986 */ /* 0x0001e8000c101508 */
[----:B0-----:R-:W2:Y:S01]  /*21f70*/  LDL.LU R24, [R1+0x70] ;  /* 0x0000700001187983 */ /* 0x001ea20000300800 */
[----:B------:R-:W0:Y:S01]  /*21f80*/  LDC R25, c[0x0][0x3b8] ;  /* 0x0000ee00ff197b82 */ /* 0x000e220000000800 */
[----:B------:R-:W-:Y:S02]  /*21f90*/  LEA R22, P6, R14, R2, 0x1 ;  /* 0x000000020e167211 */ /* 0x000fe400078c08ff */
[----:B------:R-:W-:Y:S01]  /*21fa0*/  PRMT R18, R18, 0x7632, R18 ;  /* 0x0000763212127816 */ /* 0x000fe20000000012 */
[----:B------:R-:W3:Y:S01]  /*21fb0*/  LDL.LU R20, [R1+0x7c] ;  /* 0x00007c0001147983 */ /* 0x000ee20000300800 */
[----:B------:R-:W-:-:S05]  /*21fc0*/  LEA.HI.X.SX32 R23, R14, R3, 0x1, P6 ;  /* 0x000000030e177211 */ /* 0x000fca00030f0eff */
[----:B------:R1:W-:Y:S01]  /*21fd0*/  @P4 STG.E.U16 desc[UR8][R22.64], R18 ;  /* 0x0000001216004986 */ /* 0x0003e2000c101508 */
[----:B------:R-:W-:Y:S01]  /*21fe0*/  PRMT R8, R8, 0x7632, R8 ;  /* 0x0000763208087816 */ /* 0x000fe20000000008 */
[C---:B0-----:R-:W-:Y:S02]  /*21ff0*/  IMAD R0, R25.reuse, 0x8, R14 ;  /* 0x0000000819007824 */ /* 0x041fe400078e020e */
[----:B-1----:R-:W3:Y:S02]  /*22000*/  LDL.LU R18, [R1+0x78] ;  /* 0x0000780001127983 */ /* 0x002ee40000300800 */
[----:B------:R-:W-:Y:S01]  /*22010*/  IMAD R14, R25, 0x8, R0 ;  /* 0x00000008190e7824 */ /* 0x000fe200078e0200 */
[----:B------:R-:W-:Y:S02]  /*22020*/  PRMT R16, R16, 0x7632, R16 ;  /* 0x0000763210107816 */ /* 0x000fe40000000010 */
[----:B-----5:R-:W-:Y:S02]  /*22030*/  ISETP.LT.AND P4, PT, R29, UR15, !P0 ;  /* 0x0000000f1d007c0c */ /* 0x020fe4000c781270 */
[----:B------:R-:W5:Y:S01]  /*22040*/  LDL.LU R29, [R1+0x84] ;  /* 0x00008400011d7983 */ /* 0x000f620000300800 */
[----:B--2---:R-:W-:-:S02]  /*22050*/  ISETP.LT.AND P5, PT, R24, UR15, !P0 ;  /* 0x0000000f18007c0c */ /* 0x004fc4000c7a1270 */
[----:B------:R-:W-:-:S04]  /*22060*/  LEA R24, P6, R0, R2, 0x1 ;  /* 0x0000000200187211 */ /* 0x000fc800078c08ff */
[-C--:B------:R-:W-:Y:S02]  /*22070*/  LEA.HI.X.SX32 R25, R0, R3.reuse, 0x1, P6 ;  /* 0x0000000300197211 */ /* 0x080fe400030f0eff */
[C---:B------:R-:W-:Y:S01]  /*22080*/  LEA R22, P6, R14.reuse, R2, 0x1 ;  /* 0x000000020e167211 */ /* 0x040fe200078c08ff */
[----:B------:R-:W0:Y:S03]  /*22090*/  LDC R0, c[0x0][0x3b8] ;  /* 0x0000ee00ff007b82 */ /* 0x000e260000000800 */
[----:B------:R-:W-:Y:S01]  /*220a0*/  LEA.HI.X.SX32 R23, R14, R3, 0x1, P6 ;  /* 0x000000030e177211 */ /* 0x000fe200030f0eff */
[----:B------:R-:W-:Y:S04]  /*220b0*/  @P3 STG.E.U16 desc[UR8][R24.64], R8 ;  /* 0x0000000818003986 */ /* 0x000fe8000c101508 */
[----:B------:R1:W-:Y:S04]  /*220c0*/  @P1 STG.E.U16 desc[UR8][R22.64], R16 ;  /* 0x0000001016001986 */ /* 0x0003e8000c101508 */
[----:B-1----:R-:W2:Y:S01]  /*220d0*/  LDL.LU R16, [R1+0x88] ;  /* 0x0000880001107983 */ /* 0x002ea20000300800 */
[----:B0-----:R-:W-:-:S02]  /*220e0*/  IMAD R0, R0, 0x8, R14 ;  /* 0x0000000800007824 */ /* 0x001fc400078e020e */
[----:B------:R-:W0:Y:S03]  /*220f0*/  LDC R14, c[0x0][0x3b8] ;  /* 0x0000ee00ff0e7b82 */ /* 0x000e260000000800 */
[----:B------:R-:W-:Y:S02]  /*22100*/  LEA R24, P6, R0, R2, 0x1 ;  /* 0x0000000200187211 */ /* 0x000fe400078c08ff */
[----:B------:R-:W-:Y:S02]  /*22110*/  PRMT R12, R12, 0x7632, R12 ;  /* 0x000076320c0c7816 */ /* 0x000fe4000000000c */
[----:B------:R-:W-:Y:S02]  /*22120*/  LEA.HI.X.SX32 R25, R0, R3, 0x1, P6 ;  /* 0x0000000300197211 */ /* 0x000fe400030f0eff */
[----:B------:R-:W-:-:S03]  /*22130*/  PRMT R6, R4, 0x7632, R6 ;  /* 0x0000763204067816 */ /* 0x000fc60000000006 */
[----:B------:R1:W-:Y:S01]  /*22140*/  @P2 STG.E.U16 desc[UR8][R24.64], R12 ;  /* 0x0000000c18002986 */ /* 0x0003e2000c101508 */
[----:B0-----:R-:W-:-:S05]  /*22150*/  IMAD R8, R14, 0x8, R0 ;  /* 0x000000080e087824 */ /* 0x001fca00078e0200 */
[----:B------:R-:W-:Y:S02]  /*22160*/  LEA R0, R14, R8, 0x3 ;  /* 0x000000080e007211 */ /* 0x000fe400078e18ff */
[----:B------:R-:W-:-:S03]  /*22170*/  LEA R22, P6, R8, R2, 0x1 ;  /* 0x0000000208167211 */ /* 0x000fc600078c08ff */
[----:B------:R-:W-:Y:S01]  /*22180*/  IMAD R4, R14, 0x8, R0 ;  /* 0x000000080e047824 */ /* 0x000fe200078e0200 */
[-C--:B------:R-:W-:Y:S02]  /*22190*/  LEA.HI.X.SX32 R23, R8, R3.reuse, 0x1, P6 ;  /* 0x0000000308177211 */ /* 0x080fe400030f0eff */
[----:B-1----:R-:W-:Y:S02]  /*221a0*/  LEA R24, P6, R0, R2, 0x1 ;  /* 0x0000000200187211 */ /* 0x002fe400078c08ff */
[----:B------:R-:W-:Y:S01]  /*221b0*/  PRMT R10, R10, 0x7632, R10 ;  /* 0x000076320a0a7816 */ /* 0x000fe2000000000a */
[----:B------:R0:W-:Y:S01]  /*221c0*/  @P5 STG.E.U16 desc[UR8][R22.64], R6 ;  /* 0x0000000616005986 */ /* 0x0001e2000c101508 */
[----:B------:R-:W-:Y:S01]  /*221d0*/  LEA.HI.X.SX32 R25, R0, R3, 0x1, P6 ;  /* 0x0000000300197211 */ /* 0x000fe200030f0eff */
[----:B------:R-:W-:Y:S01]  /*221e0*/  IMAD R0, R14, 0x8, R4 ;  /* 0x000000080e007824 */ /* 0x000fe200078e0204 */
[----:B---3--:R-:W-:Y:S02]  /*221f0*/  ISETP.LT.AND P3, PT, R18, UR15, !P0 ;  /* 0x0000000f12007c0c */ /* 0x008fe4000c761270 */
[----:B------:R-:W-:Y:S01]  /*22200*/  ISETP.LT.AND P1, PT, R20, UR15, !P0 ;  /* 0x0000000f14007c0c */ /* 0x000fe2000c721270 */
[----:B------:R-:W3:Y:S01]  /*22210*/  LDL.LU R18, [R1+0x94] ;  /* 0x0000940001127983 */ /* 0x000ee20000300800 */
[----:B------:R-:W-:-:S03]  /*22220*/  ISETP.LT.AND P2, PT, R28, UR15, !P0 ;  /* 0x0000000f1c007c0c */ /* 0x000fc6000c741270 */
[----:B------:R-:W3:Y:S01]  /*22230*/  LDL.LU R20, [R1+0x14] ;  /* 0x0000140001147983 */ /* 0x000ee20000300800 */
[----:B0-----:R-:W-:-:S03]  /*22240*/  LEA R22, P6, R4, R2, 0x1 ;  /* 0x0000000204167211 */ /* 0x001fc600078c08ff */
[----:B------:R0:W-:Y:S01]  /*22250*/  @P4 STG.E.U16 desc[UR8][R24.64], R10 ;  /* 0x0000000a18004986 */ /* 0x0001e2000c101508 */
[----:B------:R-:W-:-:S03]  /*22260*/  LEA.HI.X.SX32 R23, R4, R3, 0x1, P6 ;  /* 0x0000000304177211 */ /* 0x000fc600030f0eff */
[----:B------:R-:W4:Y:S01]  /*22270*/  LDL.LU R8, [R1+0x90] ;  /* 0x0000900001087983 */ /* 0x000f220000300800 */
[----:B-----5:R-:W-:-:S03]  /*22280*/  ISETP.LT.AND P5, PT, R29, UR15, !P0 ;  /* 0x0000000f1d007c0c */ /* 0x020fc6000c7a1270 */
[----:B------:R-:W5:Y:S01]  /*22290*/  LDL.LU R28, [R1+0xc] ;  /* 0x00000c00011c7983 */ /* 0x000f620000300800 */
[----:B0-----:R-:W-:-:S03]  /*222a0*/  LEA R24, P6, R0, R2, 0x1 ;  /* 0x0000000200187211 */ /* 0x001fc600078c08ff */
[----:B------:R-:W5:Y:S01]  /*222b0*/  LDL.LU R29, [R1+0x1c] ;  /* 0x00001c00011d7983 */ /* 0x000f620000300800 */
[----:B------:R-:W-:Y:S01]  /*222c0*/  IMAD R4, R14, 0x8, R0 ;  /* 0x000000080e047824 */ /* 0x000fe200078e0200 */
[----:B------:R-:W-:Y:S02]  /*222d0*/  LEA.HI.X.SX32 R25, R0, R3, 0x1, P6 ;  /* 0x0000000300197211 */ /* 0x000fe400030f0eff */
[----:B------:R-:W5:Y:S01]  /*222e0*/  LDL.LU R10, [R1+0x24] ;  /* 0x00002400010a7983 */ /* 0x000f620000300800 */
[----:B--2---:R-:W-:-:S03]  /*222f0*/  ISETP.LT.AND P4, PT, R16, UR15, !P0 ;  /* 0x0000000f10007c0c */ /* 0x004fc6000c781270 */
[----:B------:R-:W2:Y:S04]  /*22300*/  LDL.LU R16, [R1+0x34] ;  /* 0x0000340001107983 */ /* 0x000ea80000300800 */
[----:B------:R-:W2:Y:S01]  /*22310*/  LDL.LU R0, [R1+0x8c] ;  /* 0x00008c0001007983 */ /* 0x000ea20000300800 */
[----:B------:R-:W-:Y:S02]  /*22320*/  PRMT R6, R6, 0x7632, R6 ;  /* 0x0000763206067816 */ /* 0x000fe40000000006 */
[----:B------:R-:W-:-:S03]  /*22330*/  PRMT R26, R26, 0x7632, R26 ;  /* 0x000076321a1a7816 */ /* 0x000fc6000000001a */
[----:B------:R-:W-:Y:S04]  /*22340*/  @P3 STG.E.U16 desc[UR8][R22.64], R6 ;  /* 0x0000000616003986 */ /* 0x000fe8000c101508 */
[----:B------:R0:W-:Y:S02]  /*22350*/  @P1 STG.E.U16 desc[UR8][R24.64], R26 ;  /* 0x0000001a18001986 */ /* 0x0001e4000c101508 */
[----:B0-----:R-:W0:Y:S01]  /*22360*/  LDC R26, c[0x0][0x3b8] ;  /* 0x0000ee00ff1a7b82 */ /* 0x001e220000000800 */
[----:B------:R-:W-:-:S04]  /*22370*/  LEA R22, P6, R4, R2, 0x1 ;  /* 0x0000000204167211 */ /* 0x000fc800078c08ff */
[----:B------:R-:W-:-:S05]  /*22380*/  LEA.HI.X.SX32 R23, R4, R3, 0x1, P6 ;  /* 0x0000000304177211 */ /* 0x000fca00030f0eff */
[----:B---3--:R1:W-:Y:S01]  /*22390*/  @P2 STG.E.U16 desc[UR8][R22.64], R20 ;  /* 0x0000001416002986 */ /* 0x0083e2000c101508 */
[----:B------:R-:W-:Y:S02]  /*223a0*/  ISETP.LT.AND P2, PT, R18, UR15, !P0 ;  /* 0x0000000f12007c0c */ /* 0x000fe4000c741270 */
[----:B----4-:R-:W-:Y:S02]  /*223b0*/  ISETP.LT.AND P1, PT, R8, UR15, !P0 ;  /* 0x0000000f08007c0c */ /* 0x010fe4000c721270 */
[----:B--2---:R-:W-:Y:S01]  /*223c0*/  ISETP.LT.AND P3, PT, R0, UR15, !P0 ;  /* 0x0000000f00007c0c */ /* 0x004fe2000c761270 */
[----:B------:R-:W-:Y:S02]  /*223d0*/  IMAD R0, R14, 0x8, R4 ;  /* 0x000000080e007824 */ /* 0x000fe400078e0204 */
[----:B------:R-:W2:Y:S02]  /*223e0*/  LDL.LU R14, [R1+0x2c] ;  /* 0x00002c00010e7983 */ /* 0x000ea40000300800 */
[----:B0-----:R-:W-:Y:S01]  /*223f0*/  IMAD R4, R26, 0x8, R0 ;  /* 0x000000081a047824 */ /* 0x001fe200078e0200 */
[CC--:B------:R-:W-:Y:S01]  /*22400*/  LEA R24, P6, R0.reuse, R2.reuse, 0x1 ;  /* 0x0000000200187211 */ /* 0x0c0fe200078c08ff */
[----:B------:R-:W3:Y:S03]  /*22410*/  LDL.LU R8, [R1+0xac] ;  /* 0x0000ac0001087983 */ /* 0x000ee60000300800 */
[----:B------:R-:W-:Y:S01]  /*22420*/  LEA.HI.X.SX32 R25, R0, R3, 0x1, P6 ;  /* 0x0000000300197211 */ /* 0x000fe200030f0eff */
[----:B------:R-:W4:Y:S01]  /*22430*/  LDL.LU R18, [R1+0xb0] ;  /* 0x0000b00001127983 */ /* 0x000f220000300800 */
[----:B-1----:R-:W-:Y:S01]  /*22440*/  LEA R22, P6, R4, R2, 0x1 ;  /* 0x0000000204167211 */ /* 0x002fe200078c08ff */
[----:B------:R-:W-:-:S03]  /*22450*/  IMAD R0, R26, 0x8, R4 ;  /* 0x000000081a007824 */ /* 0x000fc600078e0204 */
[----:B------:R-:W-:Y:S02]  /*22460*/  LEA.HI.X.SX32 R23, R4, R3, 0x1, P6 ;  /* 0x0000000304177211 */ /* 0x000fe400030f0eff */
[----:B------:R-:W2:Y:S04]  /*22470*/  LDL.LU R4, [R1+0x98] ;  /* 0x0000980001047983 */ /* 0x000ea80000300800 */
[----:B-----5:R0:W-:Y:S02]  /*22480*/  @P5 STG.E.U16 desc[UR8][R24.64], R28 ;  /* 0x0000001c18005986 */ /* 0x0201e4000c101508 */
[----:B0-----:R-:W-:-:S04]  /*22490*/  LEA R24, P6, R0, R2, 0x1 ;  /* 0x0000000200187211 */ /* 0x001fc800078c08ff */
[----:B------:R-:W-:Y:S02]  /*224a0*/  LEA.HI.X.SX32 R25, R0, R3, 0x1, P6 ;  /* 0x0000000300197211 */ /* 0x000fe400030f0eff */
[----:B--2---:R-:W-:Y:S01]  /*224b0*/  ISETP.LT.AND P5, PT, R4, UR15, !P0 ;  /* 0x0000000f04007c0c */ /* 0x004fe2000c7a1270 */
[----:B------:R-:W-:Y:S02]  /*224c0*/  IMAD R4, R26, 0x8, R0 ;  /* 0x000000081a047824 */ /* 0x000fe400078e0200 */
[----:B------:R-:W2:Y:S04]  /*224d0*/  LDL.LU R0, [R1+0x9c] ;  /* 0x00009c0001007983 */ /* 0x000ea80000300800 */
[----:B------:R0:W-:Y:S02]  /*224e0*/  @P4 STG.E.U16 desc[UR8][R22.64], R29 ;  /* 0x0000001d16004986 */ /* 0x0001e4000c101508 */
        /* <DEDUP_REMOVED lines=17> */
[----:B------:R0:W-:Y:S04]  /*22600*/  @P2 STG.E.U16 desc[UR8][R24.64], R14 ;  /* 0x0000000e18002986 */ /* 0x0001e8000c101508 */
[----:B------:R1:W-:Y:S01]  /*22610*/  @P5 STG.E.U16 desc[UR8][R22.64], R15 ;  /* 0x0000000f16005986 */ /* 0x0003e2000c101508 */
[----:B0-----:R-:W-:-:S04]  /*22620*/  LEA R24, P6, R0, R2, 0x1 ;  /* 0x0000000200187211 */ /* 0x001fc800078c08ff */
[----:B------:R-:W-:-:S05]  /*22630*/  LEA.HI.X.SX32 R25, R0, R3, 0x1, P6 ;  /* 0x0000000300197211 */ /* 0x000fca00030f0eff */
[----:B------:R0:W-:Y:S01]  /*22640*/  @P4 STG.E.U16 desc[UR8][R24.64], R21 ;  /* 0x0000001518004986 */ /* 0x0001e2000c101508 */
[----:B----4-:R-:W-:Y:S02]  /*22650*/  ISETP.LT.AND P4, PT, R18, UR15, !P0 ;  /* 0x0000000f12007c0c */ /* 0x010fe4000c781270 */
[----:B---3--:R-:W-:Y:S01]  /*22660*/  ISETP.LT.AND P5, PT, R8, UR15, !P0 ;  /* 0x0000000f08007c0c */ /* 0x008fe2000c7a1270 */
[----:B------:R-:W3:Y:S04]  /*22670*/  LDL.LU R18, [R1+0xcc] ;  /* 0x0000cc0001127983 */ /* 0x000ee80000300800 */
[----:B------:R-:W4:Y:S01]  /*22680*/  LDL.LU R8, [R1+0xd0] ;  /* 0x0000d00001087983 */ /* 0x000f220000300800 */
[----:B--2---:R-:W-:Y:S01]  /*22690*/  ISETP.LT.AND P2, PT, R4, UR15, !P0 ;  /* 0x0000000f04007c0c */ /* 0x004fe2000c741270 */
[----:B------:R-:W-:-:S04]  /*226a0*/  IMAD R4, R26, 0x8, R0 ;  /* 0x000000081a047824 */ /* 0x000fc800078e0200 */
[----:B------:R-:W-:Y:S01]  /*226b0*/  IMAD R0, R26, 0x8, R4 ;  /* 0x000000081a007824 */ /* 0x000fe200078e0204 */
[----:B-1----:R-:W-:-:S04]  /*226c0*/  LEA R22, P6, R4, R2, 0x1 ;  /* 0x0000000204167211 */ /* 0x002fc800078c08ff */
[----:B------:R-:W-:Y:S02]  /*226d0*/  LEA.HI.X.SX32 R23, R4, R3, 0x1, P6 ;  /* 0x0000000304177211 */ /* 0x000fe400030f0eff */
[----:B0-----:R-:W-:Y:S01]  /*226e0*/  LEA R24, P6, R0, R2, 0x1 ;  /* 0x0000000200187211 */ /* 0x001fe200078c08ff */
[----:B------:R-:W-:-:S03]  /*226f0*/  IMAD R4, R26, 0x8, R0 ;  /* 0x000000081a047824 */ /* 0x000fc600078e0200 */
[----:B------:R-:W-:Y:S02]  /*22700*/  LEA.HI.X.SX32 R25, R0, R3, 0x1, P6 ;  /* 0x0000000300197211 */ /* 0x000fe400030f0eff */
        /* <DEDUP_REMOVED lines=23> */
[----:B------:R-:W-:Y:S01]  /*22880*/  @P3 STG.E.U16 desc[UR8][R24.64], R11 ;  /* 0x0000000b18003986 */ /* 0x000fe2000c101508 */
[----:B---3--:R-:W-:Y:S02]  /*22890*/  ISETP.LT.AND P3, PT, R18, UR15, !P0 ;  /* 0x0000000f12007c0c */ /* 0x008fe4000c761270 */
[----:B--2---:R-:W-:Y:S01]  /*228a0*/  ISETP.LT.AND P5, PT, R4, UR15, !P0 ;  /* 0x0000000f04007c0c */ /* 0x004fe2000c7a1270 */
[----:B------:R-:W-:Y:S02]  /*228b0*/  IMAD R4, R26, 0x8, R0 ;  /* 0x000000081a047824 */ /* 0x000fe400078e0200 */
[----:B------:R-:W2:Y:S03]  /*228c0*/  LDL.LU R0, [R1+0xc8] ;  /* 0x0000c80001007983 */ /* 0x000ea60000300800 */
[C---:B-1----:R-:W-:Y:S01]  /*228d0*/  LEA R22, P6, R4.reuse, R2, 0x1 ;  /* 0x0000000204167211 */ /* 0x042fe200078c08ff */
[----:B------:R-:W3:Y:S03]  /*228e0*/  LDL.LU R18, [R1+0xe0] ;  /* 0x0000e00001127983 */ /* 0x000ee60000300800 */
[----:B------:R-:W-:-:S05]  /*228f0*/  LEA.HI.X.SX32 R23, R4, R3, 0x1, P6 ;  /* 0x0000000304177211 */ /* 0x000fca00030f0eff */
[----:B------:R0:W-:Y:S01]  /*22900*/  @P1 STG.E.U16 desc[UR8][R22.64], R7 ;  /* 0x0000000716001986 */ /* 0x0001e2000c101508 */
[----:B----4-:R-:W-:-:S03]  /*22910*/  ISETP.LT.AND P1, PT, R8, UR15, !P0 ;  /* 0x0000000f08007c0c */ /* 0x010fc6000c721270 */
[----:B------:R-:W4:Y:S04]  /*22920*/  LDL.LU R8, [R1+0xe8] ;  /* 0x0000e80001087983 */ /* 0x000f280000300800 */
[----:B0-----:R-:W5:Y:S01]  /*22930*/  LDL.LU R23, [R1+0xd4] ;  /* 0x0000d40001177983 */ /* 0x001f620000300800 */
[----:B------:R-:W-:Y:S02]  /*22940*/  PRMT R11, R20, 0x7632, R11 ;  /* 0x00007632140b7816 */ /* 0x000fe4000000000b */
[----:B------:R-:W-:Y:S01]  /*22950*/  PRMT R12, R28, 0x7632, R12 ;  /* 0x000076321c0c7816 */ /* 0x000fe2000000000c */
[----:B------:R-:W3:Y:S04]  /*22960*/  LDL.LU R20, [R1+0xec] ;  /* 0x0000ec0001147983 */ /* 0x000ee80000300800 */
[----:B------:R-:W3:Y:S01]  /*22970*/  LDL.LU R28, [R1+0xf0] ;  /* 0x0000f000011c7983 */ /* 0x000ee20000300800 */
[----:B------:R-:W-:-:S02]  /*22980*/  PRMT R5, R29, 0x7632, R5 ;  /* 0x000076321d057816 */ /* 0x000fc40000000005 */
[----:B--2---:R-:W-:Y:S02]  /*22990*/  ISETP.LT.AND P4, PT, R0, UR15, !P0 ;  /* 0x0000000f00007c0c */ /* 0x004fe4000c781270 */
[----:B------:R-:W-:-:S04]  /*229a0*/  LEA R0, R26, R4, 0x3 ;  /* 0x000000041a007211 */ /* 0x000fc800078e18ff */
[----:B------:R-:W-:Y:S01]  /*229b0*/  LEA R24, P6, R0, R2, 0x1 ;  /* 0x0000000200187211 */ /* 0x000fe200078c08ff */
[----:B------:R-:W-:-:S03]  /*229c0*/  IMAD R4, R26, 0x8, R0 ;  /* 0x000000081a047824 */ /* 0x000fc600078e0200 */
[----:B------:R-:W-:Y:S01]  /*229d0*/  LEA.HI.X.SX32 R25, R0, R3, 0x1, P6 ;  /* 0x0000000300197211 */ /* 0x000fe200030f0eff */
[----:B------:R-:W-:Y:S01]  /*229e0*/  IMAD R0, R26, 0x8, R4 ;  /* 0x000000081a007824 */ /* 0x000fe200078e0204 */
[----:B------:R-:W-:-:S03]  /*229f0*/  LEA R22, P6, R4, R2, 0x1 ;  /* 0x0000000204167211 */ /* 0x000fc600078c08ff */
[----:B------:R0:W-:Y:S01]  /*22a00*/  @P2 STG.E.U16 desc[UR8][R24.64], R27 ;  /* 0x0000001b18002986 */ /* 0x0001e2000c101508 */
[----:B-----5:R-:W-:Y:S02]  /*22a10*/  ISETP.LT.AND P2, PT, R23, UR15, !P0 ;  /* 0x0000000f17007c0c */ /* 0x020fe4000c741270 */
[----:B------:R-:W-:Y:S02]  /*22a20*/  LEA.HI.X.SX32 R23, R4, R3, 0x1, P6 ;  /* 0x0000000304177211 */ /* 0x000fe400030f0eff */
[----:B0-----:R-:W-:Y:S01]  /*22a30*/  LEA R24, P6, R0, R2, 0x1 ;  /* 0x0000000200187211 */ /* 0x001fe200078c08ff */
[----:B------:R-:W-:-:S03]  /*22a40*/  IMAD R4, R26, 0x8, R0 ;  /* 0x000000081a047824 */ /* 0x000fc600078e0200 */
[----:B------:R-:W-:Y:S02]  /*22a50*/  LEA.HI.X.SX32 R25, R0, R3, 0x1, P6 ;  /* 0x0000000300197211 */ /* 0x000fe400030f0eff */
[----:B------:R-:W2:Y:S04]  /*22a60*/  LDL.LU R0, [R1+0xd8] ;  /* 0x0000d80001007983 */ /* 0x000ea80000300800 */
[----:B------:R0:W-:Y:S04]  /*22a70*/  @P5 STG.E.U16 desc[UR8][R22.64], R11 ;  /* 0x0000000b16005986 */ /* 0x0001e8000c101508 */
[----:B0-----:R-:W5:Y:S04]  /*22a80*/  LDL.LU R23, [R1+0xdc] ;  /* 0x0000dc0001177983 */ /* 0x001f680000300800 */
[----:B------:R-:W3:Y:S01]  /*22a90*/  LDL.LU R29, [R1+0xf4] ;  /* 0x0000f400011d7983 */ /* 0x000ee20000300800 */
[----:B------:R-:W-:-:S03]  /*22aa0*/  LEA R22, P6, R4, R2, 0x1 ;  /* 0x0000000204167211 */ /* 0x000fc600078c08ff */
[----:B------:R0:W-:Y:S01]  /*22ab0*/  @P4 STG.E.U16 desc[UR8][R24.64], R12 ;  /* 0x0000000c18004986 */ /* 0x0001e2000c101508 */
[----:B------:R-:W-:Y:S02]  /*22ac0*/  PRMT R6, R10, 0x7632, R6 ;  /* 0x000076320a067816 */ /* 0x000fe40000000006 */
[----:B------:R-:W-:Y:S02]  /*22ad0*/  PRMT R11, R16, 0x7632, R11 ;  /* 0x00007632100b7816 */ /* 0x000fe4000000000b */
[----:B0-----:R-:W-:Y:S02]  /*22ae0*/  PRMT R12, R14, 0x7632, R12 ;  /* 0x000076320e0c7816 */ /* 0x001fe4000000000c */
[----:B--2---:R-:W-:Y:S01]  /*22af0*/  ISETP.LT.AND P5, PT, R0, UR15, !P0 ;  /* 0x0000000f00007c0c */ /* 0x004fe2000c7a1270 */
[----:B------:R-:W-:Y:S01]  /*22b00*/  IMAD R0, R26, 0x8, R4 ;  /* 0x000000081a007824 */ /* 0x000fe200078e0204 */
[----:B-----5:R-:W-:Y:S02]  /*22b10*/  ISETP.LT.AND P4, PT, R23, UR15, !P0 ;  /* 0x0000000f17007c0c */ /* 0x020fe4000c781270 */
[----:B------:R-:W-:Y:S01]  /*22b20*/  LEA.HI.X.SX32 R23, R4, R3, 0x1, P6 ;  /* 0x0000000304177211 */ /* 0x000fe200030f0eff */
[----:B------:R-:W-:Y:S01]  /*22b30*/  IMAD R4, R26, 0x8, R0 ;  /* 0x000000081a047824 */ /* 0x000fe200078e0200 */
[----:B------:R-:W-:-:S03]  /*22b40*/  LEA R24, P6, R0, R2, 0x1 ;  /* 0x0000000200187211 */ /* 0x000fc600078c08ff */
[----:B------:R0:W-:Y:S01]  /*22b50*/  @P3 STG.E.U16 desc[UR8][R22.64], R5 ;  /* 0x0000000516003986 */ /* 0x0001e2000c101508 */
[----:B------:R-:W-:Y:S01]  /*22b60*/  LEA.HI.X.SX32 R25, R0, R3, 0x1, P6 ;  /* 0x0000000300197211 */ /* 0x000fe200030f0eff */
[----:B------:R-:W-:Y:S01]  /*22b70*/  IMAD R0, R26, 0x8, R4 ;  /* 0x000000081a007824 */ /* 0x000fe200078e0204 */
[----:B---3--:R-:W-:Y:S02]  /*22b80*/  ISETP.LT.AND P3, PT, R18, UR15, !P0 ;  /* 0x0000000f12007c0c */ /* 0x008fe4000c761270 */
[----:B------:R-:W2:Y:S01]  /*22b90*/  LDL.LU R18, [R1+0xf8] ;  /* 0x0000f80001127983 */ /* 0x000ea20000300800 */
[----:B0-----:R-:W-:-:S03]  /*22ba0*/  LEA R22, P6, R4, R2, 0x1 ;  /* 0x0000000204167211 */ /* 0x001fc600078c08ff */
[----:B------:R0:W-:Y:S01]  /*22bb0*/  @P1 STG.E.U16 desc[UR8][R24.64], R6 ;  /* 0x0000000618001986 */ /* 0x0001e2000c101508 */
[----:B------:R-:W-:Y:S01]  /*22bc0*/  LEA.HI.X.SX32 R23, R4, R3, 0x1, P6 ;  /* 0x0000000304177211 */ /* 0x000fe200030f0eff */
[----:B------:R-:W-:Y:S01]  /*22bd0*/  IMAD R4, R26, 0x8, R0 ;  /* 0x000000081a047824 */ /* 0x000fe200078e0200 */
[----:B------:R-:W-:Y:S01]  /*22be0*/  PRMT R5, R15, 0x7632, R5 ;  /* 0x000076320f057816 */ /* 0x000fe20000000005 */
[----:B------:R-:W3:Y:S01]  /*22bf0*/  LDL.LU R16, [R1+0xfc] ;  /* 0x0000fc0001107983 */ /* 0x000ee20000300800 */
[----:B0-----:R-:W-:-:S03]  /*22c00*/  LEA R24, P6, R0, R2, 0x1 ;  /* 0x0000000200187211 */ /* 0x001fc600078c08ff */
[----:B------:R0:W-:Y:S01]  /*22c10*/  @P2 STG.E.U16 desc[UR8][R22.64], R11 ;  /* 0x0000000b16002986 */ /* 0x0001e2000c101508 */
[----:B------:R-:W-:Y:S02]  /*22c20*/  LEA.HI.X.SX32 R25, R0, R3, 0x1, P6 ;  /* 0x0000000300197211 */ /* 0x000fe400030f0eff */
[----:B0-----:R-:W-:-:S04]  /*22c30*/  LEA R22, P6, R4, R2, 0x1 ;  /* 0x0000000204167211 */ /* 0x001fc800078c08ff */
[----:B------:R-:W-:Y:S01]  /*22c40*/  LEA.HI.X.SX32 R23, R4, R3, 0x1, P6 ;  /* 0x0000000304177211 */ /* 0x000fe200030f0eff */
[----:B------:R-:W-:Y:S01]  /*22c50*/  @P5 STG.E.U16 desc[UR8][R24.64], R12 ;  /* 0x0000000c18005986 */ /* 0x000fe2000c101508 */
[----:B------:R-:W-:-:S03]  /*22c60*/  ISETP.LT.AND P5, PT, R28, UR15, !P0 ;  /* 0x0000000f1c007c0c */ /* 0x000fc6000c7a1270 */
[----:B------:R-:W-:Y:S01]  /*22c70*/  @P4 STG.E.U16 desc[UR8][R22.64], R5 ;  /* 0x0000000516004986 */ /* 0x000fe2000c101508 */
[----:B------:R-:W-:-:S03]  /*22c80*/  ISETP.LT.AND P4, PT, R29, UR15, !P0 ;  /* 0x0000000f1d007c0c */ /* 0x000fc6000c781270 */
[----:B------:R-:W5:Y:S04]  /*22c90*/  LDL.LU R28, [R1+0x100] ;  /* 0x00010000011c7983 */ /* 0x000f680000300800 */
[----:B------:R-:W5:Y:S01]  /*22ca0*/  LDL.LU R29, [R1+0xe4] ;  /* 0x0000e400011d7983 */ /* 0x000f620000300800 */
[----:B------:R-:W-:-:S04]  /*22cb0*/  IMAD R0, R26, 0x8, R4 ;  /* 0x000000081a007824 */ /* 0x000fc800078e0204 */
[----:B------:R-:W-:Y:S01]  /*22cc0*/  IMAD R4, R26, 0x8, R0 ;  /* 0x000000081a047824 */ /* 0x000fe200078e0200 */
[-C--:B------:R-:W-:Y:S02]  /*22cd0*/  LEA R14, P6, R0, R2.reuse, 0x1 ;  /* 0x00000002000e7211 */ /* 0x080fe400078c08ff */
[----:B----4-:R-:W-:Y:S01]  /*22ce0*/  ISETP.LT.AND P1, PT, R8, UR15, !P0 ;  /* 0x0000000f08007c0c */ /* 0x010fe2000c721270 */
[----:B------:R-:W-:Y:S01]  /*22cf0*/  IMAD R6, R26, 0x8, R4 ;  /* 0x000000081a067824 */ /* 0x000fe200078e0204 */
[----:B------:R-:W-:Y:S02]  /*22d00*/  ISETP.LT.AND P2, PT, R20, UR15, !P0 ;  /* 0x0000000f14007c0c */ /* 0x000fe4000c741270 */
[----:B------:R-:W-:Y:S02]  /*22d10*/  PRMT R7, R21, 0x7632, R7 ;  /* 0x0000763215077816 */ /* 0x000fe40000000007 */
[----:B------:R-:W-:Y:S02]  /*22d20*/  LEA.HI.X.SX32 R15, R0, R3, 0x1, P6 ;  /* 0x00000003000f7211 */ /* 0x000fe400030f0eff */
[----:B------:R-:W-:Y:S01]  /*22d30*/  LEA R20, P6, R4, R2, 0x1 ;  /* 0x0000000204147211 */ /* 0x000fe200078c08ff */
[----:B------:R-:W-:-:S02]  /*22d40*/  IMAD R0, R26, 0x8, R6 ;  /* 0x000000081a007824 */ /* 0x000fc400078e0206 */
[----:B------:R0:W-:Y:S01]  /*22d50*/  @P3 STG.E.U16 desc[UR8][R14.64], R7 ;  /* 0x000000070e003986 */ /* 0x0001e2000c101508 */
[-C--:B------:R-:W-:Y:S01]  /*22d60*/  LEA.HI.X.SX32 R21, R4, R3.reuse, 0x1, P6 ;  /* 0x0000000304157211 */ /* 0x080fe200030f0eff */
[----:B------:R-:W-:Y:S01]  /*22d70*/  IMAD R4, R26, 0x8, R0 ;  /* 0x000000081a047824 */ /* 0x000fe200078e0200 */
[----:B------:R-:W-:Y:S02]  /*22d80*/  PRMT R19, R19, 0x7632, R19 ;  /* 0x0000763213137816 */ /* 0x000fe40000000013 */
[----:B------:R-:W-:Y:S02]  /*22d90*/  PRMT R9, R9, 0x7632, R9 ;  /* 0x0000763209097816 */ /* 0x000fe40000000009 */
[CC--:B0-----:R-:W-:Y:S01]  /*22da0*/  LEA R14, P6, R6.reuse, R2.reuse, 0x1 ;  /* 0x00000002060e7211 */ /* 0x0c1fe200078c08ff */
[----:B------:R0:W-:Y:S03]  /*22db0*/  @P1 STG.E.U16 desc[UR8][R20.64], R19 ;  /* 0x0000001314001986 */ /* 0x0001e6000c101508 */
[----:B------:R-:W-:Y:S01]  /*22dc0*/  LEA.HI.X.SX32 R15, R6, R3, 0x1, P6 ;  /* 0x00000003060f7211 */ /* 0x000fe200030f0eff */
[----:B------:R-:W-:Y:S01]  /*22dd0*/  IMAD R6, R26, 0x8, R4 ;  /* 0x000000081a067824 */ /* 0x000fe200078e0204 */
[----:B------:R-:W-:-:S03]  /*22de0*/  LEA R8, P1, R0, R2, 0x1 ;  /* 0x0000000200087211 */ /* 0x000fc600078208ff */
[----:B------:R-:W-:Y:S01]  /*22df0*/  IMAD R10, R26, 0x8, R6 ;  /* 0x000000081a0a7824 */ /* 0x000fe200078e0206 */
[----:B------:R1:W-:Y:S01]  /*22e00*/  @P2 STG.E.U16 desc[UR8][R14.64], R9 ;  /* 0x000000090e002986 */ /* 0x0003e2000c101508 */
[----:B0-----:R-:W-:-:S04]  /*22e10*/  LEA R20, P2, R4, R2, 0x1 ;  /* 0x0000000204147211 */ /* 0x001fc800078408ff */
[-C--:B------:R-:W-:Y:S02]  /*22e20*/  LEA.HI.X.SX32 R21, R4, R3.reuse, 0x1, P2 ;  /* 0x0000000304157211 */ /* 0x080fe400010f0eff */
[----:B-1----:R-:W-:Y:S01]  /*22e30*/  LEA.HI.X.SX32 R9, R0, R3, 0x1, P1 ;  /* 0x0000000300097211 */ /* 0x002fe200008f0eff */
[----:B------:R-:W-:-:S04]  /*22e40*/  IMAD R0, R26, 0x8, R10 ;  /* 0x000000081a007824 */ /* 0x000fc800078e020a */
[----:B------:R-:W-:Y:S01]  /*22e50*/  IMAD R4, R26, 0x8, R0 ;  /* 0x000000081a047824 */ /* 0x000fe200078e0200 */
[----:B------:R-:W-:-:S04]  /*22e60*/  LEA R22, P1, R0, R2, 0x1 ;  /* 0x0000000200167211 */ /* 0x000fc800078208ff */
[----:B------:R-:W-:Y:S02]  /*22e70*/  LEA.HI.X.SX32 R23, R0, R3, 0x1, P1 ;  /* 0x0000000300177211 */ /* 0x000fe400008f0eff */
[----:B------:R-:W-:Y:S02]  /*22e80*/  PRMT R7, R11, 0x7632, R7 ;  /* 0x000076320b077816 */ /* 0x000fe40000000007 */
[----:B------:R-:W-:Y:S02]  /*22e90*/  PRMT R5, R5, 0x7632, R5 ;  /* 0x0000763205057816 */ /* 0x000fe40000000005 */
[----:B------:R-:W-:Y:S02]  /*22ea0*/  PRMT R11, R7, 0x7632, R11 ;  /* 0x00007632070b7816 */ /* 0x000fe4000000000b */
[----:B--2---:R-:W-:Y:S02]  /*22eb0*/  ISETP.LT.AND P3, PT, R18, UR15, !P0 ;  /* 0x0000000f12007c0c */ /* 0x004fe4000c761270 */
[----:B------:R-:W-:-:S04]  /*22ec0*/  LEA R18, P6, R6, R2, 0x1 ;  /* 0x0000000206127211 */ /* 0x000fc800078c08ff */
[----:B------:R-:W-:Y:S02]  /*22ed0*/  LEA.HI.X.SX32 R19, R6, R3, 0x1, P6 ;  /* 0x0000000306137211 */ /* 0x000fe400030f0eff */
[----:B------:R-:W-:-:S04]  /*22ee0*/  LEA R14, P6, R10, R2, 0x1 ;  /* 0x000000020a0e7211 */ /* 0x000fc800078c08ff */
[-C--:B------:R-:W-:Y:S02]  /*22ef0*/  LEA.HI.X.SX32 R15, R10, R3.reuse, 0x1, P6 ;  /* 0x000000030a0f7211 */ /* 0x080fe400030f0eff */
[----:B---3--:R-:W-:Y:S02]  /*22f00*/  ISETP.LT.AND P2, PT, R16, UR15, !P0 ;  /* 0x0000000f10007c0c */ /* 0x008fe4000c741270 */
[C---:B------:R-:W-:Y:S02]  /*22f10*/  LEA R2, P6, R4.reuse, R2, 0x1 ;  /* 0x0000000204027211 */ /* 0x040fe400078c08ff */
[----:B------:R-:W-:Y:S02]  /*22f20*/  PRMT R10, R13, 0x7632, R10 ;  /* 0x000076320d0a7816 */ /* 0x000fe4000000000a */
[----:B------:R-:W-:Y:S02]  /*22f30*/  LEA.HI.X.SX32 R3, R4, R3, 0x1, P6 ;  /* 0x0000000304037211 */ /* 0x000fe400030f0eff */
[----:B------:R-:W-:-:S05]  /*22f40*/  PRMT R4, R17, 0x7632, R4 ;  /* 0x0000763211047816 */ /* 0x000fca0000000004 */
[----:B------:R0:W-:Y:S04]  /*22f50*/  @P5 STG.E.U16 desc[UR8][R8.64], R4 ;  /* 0x0000000408005986 */ /* 0x0001e8000c101508 */
[----:B------:R0:W-:Y:S04]  /*22f60*/  @P4 STG.E.U16 desc[UR8][R20.64], R10 ;  /* 0x0000000a14004986 */ /* 0x0001e8000c101508 */
[----:B------:R0:W-:Y:S01]  /*22f70*/  @P3 STG.E.U16 desc[UR8][R18.64], R5 ;  /* 0x0000000512003986 */ /* 0x0001e2000c101508 */
[----:B-----5:R-:W-:Y:S02]  /*22f80*/  ISETP.LT.AND P1, PT, R28, UR15, !P0 ;  /* 0x0000000f1c007c0c */ /* 0x020fe4000c721270 */
[----:B------:R-:W-:Y:S01]  /*22f90*/  ISETP.LT.AND P0, PT, R29, UR15, !P0 ;  /* 0x0000000f1d007c0c */ /* 0x000fe2000c701270 */
[----:B------:R0:W-:Y:S10]  /*22fa0*/  @P2 STG.E.U16 desc[UR8][R14.64], R7 ;  /* 0x000000070e002986 */ /* 0x0001f4000c101508 */
[----:B------:R0:W-:Y:S02]  /*22fb0*/  @P1 STG.E.U16 desc[UR8][R22.64], R11 ;  /* 0x0000000b16001986 */ /* 0x0001e4000c101508 */
[----:B------:R-:W-:Y:S05]  /*22fc0*/  @!P0 EXIT ;  /* 0x000000000000894d */ /* 0x000fea0003800000 */
[----:B------:R-:W-:-:S05]  /*22fd0*/  PRMT R27, R27, 0x7632, R27 ;  /* 0x000076321b1b7816 */ /* 0x000fca000000001b */
[----:B------:R-:W-:Y:S01]  /*22fe0*/  STG.E.U16 desc[UR8][R2.64], R27 ;  /* 0x0000001b02007986 */ /* 0x000fe2000c101508 */
[----:B------:R-:W-:Y:S05]  /*22ff0*/  EXIT ;  /* 0x000000000000794d */ /* 0x000fea0003800000 */
.L_x_2:
[----:B------:R-:W-:-:S00]  /*23000*/  BRA `(.L_x_2) ;  /* 0xfffffffc00fc7947 */ /* 0x000fc0000383ffff */
[----:B------:R-:W-:-:S00]  /*23010*/  NOP ;  /* 0x0000000000007918 */ /* 0x000fc00000000000 */
        /* <DEDUP_REMOVED lines=14> */
.L_x_3:


//--------------------- .nv.shared.matmul_kernel  --------------------------
	.section	.nv.shared.matmul_kernel,"aw",@nobits
	.sectionflags	@""
	.align	16
	.zero		1024


//--------------------- .nv.shared.reserved.0     --------------------------
	.section	.nv.shared.reserved.0,"aw",@nobits
	.weak		__nv_reservedSMEM_offset_0_alias
	.size		__nv_reservedSMEM_offset_0_alias, 0, 64
	.other		__nv_reservedSMEM_offset_0_alias,@"STO_CUDA_RESERVED_SHARED STV_DEFAULT"
__nv_reservedSMEM_offset_0_alias:
	.zero		0
	.zero		64


//--------------------- .nv.constant0.matmul_kernel --------------------------
	.section	.nv.constant0.matmul_kernel,"a",@progbits
	.sectionflags	@""
	.align	4
.nv.constant0.matmul_kernel:
	.zero		976


//--------------------- SYMBOLS --------------------------

	.type		.nv.reservedSmem.offset0,@object
	.size		.nv.reservedSmem.offset0,0x4
	.type		.nv.reservedSmem.cap,@object
	.size		.nv.reservedSmem.cap,0x4
